	.target	sm_103a

	.elftype	@"ET_EXEC"


//--------------------- .note.nv.tkinfo           --------------------------
	.section	.note.nv.tkinfo,"",@"SHT_NOTE"
	.sectionflags	@"SHF_NOTE_NV_TKINFO"
	.tkinfo
        /*0018*/ 	.word	0x00000002
        /*0030*/ 	.string	""
        /*0030*/ 	.string	"ptxas"
        /*0030*/ 	.string	"Cuda compilation tools, release 13.0, V13.0.88"
        /*0030*/ 	.string	"Build cuda_13.0.r13.0/compiler.36424714_0"
        /*0030*/ 	.string	"-arch sm_103a -m 64 "



//--------------------- .note.nv.cuinfo           --------------------------
	.section	.note.nv.cuinfo,"",@"SHT_NOTE"
	.sectionflags	@"SHF_NOTE_NV_CUINFO"
        /*0018*/ 	.short	0x0002
        /*001a*/ 	.short	0x0067
        /*001c*/ 	.short	0x0082
	.zero		2


//--------------------- .nv.info                  --------------------------
	.section	.nv.info,"",@"SHT_CUDA_INFO"
	.align	4


	//----- nvinfo : EIATTR_REGCOUNT
	.align		4
        /*0000*/ 	.byte	0x04, 0x2f
        /*0002*/ 	.short	(.L_12 - .L_11)
	.align		4
.L_11:
        /*0004*/ 	.word	index@(_ZN7cutlass13device_kernelIN5flash11enable_sm90INS1_16FlashAttnFwdSm90INS1_25CollectiveMainloopFwdSm90ILi2EN4cute5tupleIJNS5_1CILi1EEES8_S8_EEENS6_IJNS7_ILi192EEENS7_ILi128EEENS7_ILi64EEEEEELi64ENS_10bfloat16_tEfNS_4arch4Sm90ELb1ELb0ELb0ELb1ELb0ELb1ELb0ELb1ELb1ELb1ELb1ELb0EEENS1_21CollectiveEpilogueFwdINS6_IJSA_SC_SB_EEES9_SE_SG_Li384ELb1ELb1ELb1ELb0EEENS1_36VarlenDynamicPersistentTileSchedulerILi192ELi128ELi384ELi128ELb1ELb1ELb1ELb1ELb1ELb1EEEEEEEEEvNT_6ParamsE)
        /*0008*/ 	.word	0x00000004


	//----- nvinfo : EIATTR_FRAME_SIZE
	.align		4
.L_12:
        /*000c*/ 	.byte	0x04, 0x11
        /*000e*/ 	.short	(.L_14 - .L_13)
	.align		4
.L_13:
        /*0010*/ 	.word	index@(_ZN7cutlass13device_kernelIN5flash11enable_sm90INS1_16FlashAttnFwdSm90INS1_25CollectiveMainloopFwdSm90ILi2EN4cute5tupleIJNS5_1CILi1EEES8_S8_EEENS6_IJNS7_ILi192EEENS7_ILi128EEENS7_ILi64EEEEEELi64ENS_10bfloat16_tEfNS_4arch4Sm90ELb1ELb0ELb0ELb1ELb0ELb1ELb0ELb1ELb1ELb1ELb1ELb0EEENS1_21CollectiveEpilogueFwdINS6_IJSA_SC_SB_EEES9_SE_SG_Li384ELb1ELb1ELb1ELb0EEENS1_36VarlenDynamicPersistentTileSchedulerILi192ELi128ELi384ELi128ELb1ELb1ELb1ELb1ELb1ELb1EEEEEEEEEvNT_6ParamsE)
        /*0014*/ 	.word	0x00000000


	//----- nvinfo : EIATTR_REGCOUNT
	.align		4
.L_14:
        /*0018*/ 	.byte	0x04, 0x2f
        /*001a*/ 	.short	(.L_16 - .L_15)
	.align		4
.L_15:
        /*001c*/ 	.word	index@(_ZN7cutlass13device_kernelIN5flash11enable_sm90INS1_16FlashAttnFwdSm90INS1_25CollectiveMainloopFwdSm90ILi2EN4cute5tupleIJNS5_1CILi1EEES8_S8_EEENS6_IJNS7_ILi192EEENS7_ILi128EEENS7_ILi64EEEEEELi64ENS_10bfloat16_tEfNS_4arch4Sm90ELb1ELb0ELb0ELb1ELb0ELb0ELb0ELb1ELb1ELb1ELb1ELb0EEENS1_21CollectiveEpilogueFwdINS6_IJSA_SC_SB_EEES9_SE_SG_Li384ELb1ELb1ELb1ELb0EEENS1_36VarlenDynamicPersistentTileSchedulerILi192ELi128ELi384ELi128ELb1ELb1ELb1ELb1ELb1ELb1EEEEEEEEEvNT_6ParamsE)
        /*0020*/ 	.word	0x00000004


	//----- nvinfo : EIATTR_FRAME_SIZE
	.align		4
.L_16:
        /*0024*/ 	.byte	0x04, 0x11
        /*0026*/ 	.short	(.L_18 - .L_17)
	.align		4
.L_17:
        /*0028*/ 	.word	index@(_ZN7cutlass13device_kernelIN5flash11enable_sm90INS1_16FlashAttnFwdSm90INS1_25CollectiveMainloopFwdSm90ILi2EN4cute5tupleIJNS5_1CILi1EEES8_S8_EEENS6_IJNS7_ILi192EEENS7_ILi128EEENS7_ILi64EEEEEELi64ENS_10bfloat16_tEfNS_4arch4Sm90ELb1ELb0ELb0ELb1ELb0ELb0ELb0ELb1ELb1ELb1ELb1ELb0EEENS1_21CollectiveEpilogueFwdINS6_IJSA_SC_SB_EEES9_SE_SG_Li384ELb1ELb1ELb1ELb0EEENS1_36VarlenDynamicPersistentTileSchedulerILi192ELi128ELi384ELi128ELb1ELb1ELb1ELb1ELb1ELb1EEEEEEEEEvNT_6ParamsE)
        /*002c*/ 	.word	0x00000000


	//----- nvinfo : EIATTR_REGCOUNT
	.align		4
.L_18:
        /*0030*/ 	.byte	0x04, 0x2f
        /*0032*/ 	.short	(.L_20 - .L_19)
	.align		4
.L_19:
        /*0034*/ 	.word	index@(_ZN7cutlass13device_kernelIN5flash11enable_sm90INS1_16FlashAttnFwdSm90INS1_25CollectiveMainloopFwdSm90ILi2EN4cute5tupleIJNS5_1CILi1EEES8_S8_EEENS6_IJNS7_ILi192EEENS7_ILi128EEENS7_ILi64EEEEEELi64ENS_10bfloat16_tEfNS_4arch4Sm90ELb1ELb0ELb0ELb0ELb0ELb0ELb0ELb1ELb1ELb1ELb1ELb0EEENS1_21CollectiveEpilogueFwdINS6_IJSA_SC_SB_EEES9_SE_SG_Li384ELb0ELb1ELb1ELb0EEENS1_19SingleTileSchedulerILb0ELb1ELb1ELi192EEEEEEEEEvNT_6ParamsE)
        /*0038*/ 	.word	0x00000004


	//----- nvinfo : EIATTR_FRAME_SIZE
	.align		4
.L_20:
        /*003c*/ 	.byte	0x04, 0x11
        /*003e*/ 	.short	(.L_22 - .L_21)
	.align		4
.L_21:
        /*0040*/ 	.word	index@(_ZN7cutlass13device_kernelIN5flash11enable_sm90INS1_16FlashAttnFwdSm90INS1_25CollectiveMainloopFwdSm90ILi2EN4cute5tupleIJNS5_1CILi1EEES8_S8_EEENS6_IJNS7_ILi192EEENS7_ILi128EEENS7_ILi64EEEEEELi64ENS_10bfloat16_tEfNS_4arch4Sm90ELb1ELb0ELb0ELb0ELb0ELb0ELb0ELb1ELb1ELb1ELb1ELb0EEENS1_21CollectiveEpilogueFwdINS6_IJSA_SC_SB_EEES9_SE_SG_Li384ELb0ELb1ELb1ELb0EEENS1_19SingleTileSchedulerILb0ELb1ELb1ELi192EEEEEEEEEvNT_6ParamsE)
        /*0044*/ 	.word	0x00000000


	//----- nvinfo : EIATTR_REGCOUNT
	.align		4
.L_22:
        /*0048*/ 	.byte	0x04, 0x2f
        /*004a*/ 	.short	(.L_24 - .L_23)
	.align		4
.L_23:
        /*004c*/ 	.word	index@(_ZN7cutlass13device_kernelIN5flash11enable_sm90INS1_16FlashAttnFwdSm90INS1_25CollectiveMainloopFwdSm90ILi2EN4cute5tupleIJNS5_1CILi1EEES8_S8_EEENS6_IJNS7_ILi192EEENS7_ILi128EEENS7_ILi64EEEEEELi64ENS_10bfloat16_tEfNS_4arch4Sm90ELb0ELb1ELb0ELb1ELb0ELb1ELb0ELb1ELb1ELb1ELb1ELb0EEENS1_21CollectiveEpilogueFwdINS6_IJSA_SC_SB_EEES9_SE_SG_Li384ELb1ELb1ELb1ELb0EEENS1_36VarlenDynamicPersistentTileSchedulerILi192ELi128ELi384ELi128ELb1ELb1ELb1ELb1ELb0ELb1EEEEEEEEEvNT_6ParamsE)
        /*0050*/ 	.word	0x00000004


	//----- nvinfo : EIATTR_FRAME_SIZE
	.align		4
.L_24:
        /*0054*/ 	.byte	0x04, 0x11
        /*0056*/ 	.short	(.L_26 - .L_25)
	.align		4
.L_25:
        /*0058*/ 	.word	index@(_ZN7cutlass13device_kernelIN5flash11enable_sm90INS1_16FlashAttnFwdSm90INS1_25CollectiveMainloopFwdSm90ILi2EN4cute5tupleIJNS5_1CILi1EEES8_S8_EEENS6_IJNS7_ILi192EEENS7_ILi128EEENS7_ILi64EEEEEELi64ENS_10bfloat16_tEfNS_4arch4Sm90ELb0ELb1ELb0ELb1ELb0ELb1ELb0ELb1ELb1ELb1ELb1ELb0EEENS1_21CollectiveEpilogueFwdINS6_IJSA_SC_SB_EEES9_SE_SG_Li384ELb1ELb1ELb1ELb0EEENS1_36VarlenDynamicPersistentTileSchedulerILi192ELi128ELi384ELi128ELb1ELb1ELb1ELb1ELb0ELb1EEEEEEEEEvNT_6ParamsE)
        /*005c*/ 	.word	0x00000000


	//----- nvinfo : EIATTR_REGCOUNT
	.align		4
.L_26:
        /*0060*/ 	.byte	0x04, 0x2f
        /*0062*/ 	.short	(.L_28 - .L_27)
	.align		4
.L_27:
        /*0064*/ 	.word	index@(_ZN7cutlass13device_kernelIN5flash11enable_sm90INS1_16FlashAttnFwdSm90INS1_25CollectiveMainloopFwdSm90ILi2EN4cute5tupleIJNS5_1CILi1EEES8_S8_EEENS6_IJNS7_ILi192EEENS7_ILi128EEENS7_ILi64EEEEEELi64ENS_10bfloat16_tEfNS_4arch4Sm90ELb0ELb1ELb0ELb1ELb0ELb0ELb0ELb1ELb1ELb1ELb1ELb0EEENS1_21CollectiveEpilogueFwdINS6_IJSA_SC_SB_EEES9_SE_SG_Li384ELb1ELb1ELb1ELb0EEENS1_36VarlenDynamicPersistentTileSchedulerILi192ELi128ELi384ELi128ELb1ELb1ELb1ELb1ELb0ELb1EEEEEEEEEvNT_6ParamsE)
        /*0068*/ 	.word	0x00000004


	//----- nvinfo : EIATTR_FRAME_SIZE
	.align		4
.L_28:
        /*006c*/ 	.byte	0x04, 0x11
        /*006e*/ 	.short	(.L_30 - .L_29)
	.align		4
.L_29:
        /*0070*/ 	.word	index@(_ZN7cutlass13device_kernelIN5flash11enable_sm90INS1_16FlashAttnFwdSm90INS1_25CollectiveMainloopFwdSm90ILi2EN4cute5tupleIJNS5_1CILi1EEES8_S8_EEENS6_IJNS7_ILi192EEENS7_ILi128EEENS7_ILi64EEEEEELi64ENS_10bfloat16_tEfNS_4arch4Sm90ELb0ELb1ELb0ELb1ELb0ELb0ELb0ELb1ELb1ELb1ELb1ELb0EEENS1_21CollectiveEpilogueFwdINS6_IJSA_SC_SB_EEES9_SE_SG_Li384ELb1ELb1ELb1ELb0EEENS1_36VarlenDynamicPersistentTileSchedulerILi192ELi128ELi384ELi128ELb1ELb1ELb1ELb1ELb0ELb1EEEEEEEEEvNT_6ParamsE)
        /*0074*/ 	.word	0x00000000


	//----- nvinfo : EIATTR_REGCOUNT
	.align		4
.L_30:
        /*0078*/ 	.byte	0x04, 0x2f
        /*007a*/ 	.short	(.L_32 - .L_31)
	.align		4
.L_31:
        /*007c*/ 	.word	index@(_ZN7cutlass13device_kernelIN5flash11enable_sm90INS1_16FlashAttnFwdSm90INS1_25CollectiveMainloopFwdSm90ILi2EN4cute5tupleIJNS5_1CILi1EEES8_S8_EEENS6_IJNS7_ILi192EEENS7_ILi128EEENS7_ILi64EEEEEELi64ENS_10bfloat16_tEfNS_4arch4Sm90ELb0ELb1ELb0ELb0ELb0ELb0ELb0ELb1ELb1ELb1ELb1ELb0EEENS1_21CollectiveEpilogueFwdINS6_IJSA_SC_SB_EEES9_SE_SG_Li384ELb0ELb1ELb1ELb0EEENS1_19SingleTileSchedulerILb0ELb1ELb1ELi192EEEEEEEEEvNT_6ParamsE)
        /*0080*/ 	.word	0x00000004


	//----- nvinfo : EIATTR_FRAME_SIZE
	.align		4
.L_32:
        /*0084*/ 	.byte	0x04, 0x11
        /*0086*/ 	.short	(.L_34 - .L_33)
	.align		4
.L_33:
        /*0088*/ 	.word	index@(_ZN7cutlass13device_kernelIN5flash11enable_sm90INS1_16FlashAttnFwdSm90INS1_25CollectiveMainloopFwdSm90ILi2EN4cute5tupleIJNS5_1CILi1EEES8_S8_EEENS6_IJNS7_ILi192EEENS7_ILi128EEENS7_ILi64EEEEEELi64ENS_10bfloat16_tEfNS_4arch4Sm90ELb0ELb1ELb0ELb0ELb0ELb0ELb0ELb1ELb1ELb1ELb1ELb0EEENS1_21CollectiveEpilogueFwdINS6_IJSA_SC_SB_EEES9_SE_SG_Li384ELb0ELb1ELb1ELb0EEENS1_19SingleTileSchedulerILb0ELb1ELb1ELi192EEEEEEEEEvNT_6ParamsE)
        /*008c*/ 	.word	0x00000000


	//----- nvinfo : EIATTR_REGCOUNT
	.align		4
.L_34:
        /*0090*/ 	.byte	0x04, 0x2f
        /*0092*/ 	.short	(.L_36 - .L_35)
	.align		4
.L_35:
        /*0094*/ 	.word	index@(_ZN7cutlass13device_kernelIN5flash11enable_sm90INS1_16FlashAttnFwdSm90INS1_25CollectiveMainloopFwdSm90ILi2EN4cute5tupleIJNS5_1CILi1EEES8_S8_EEENS6_IJNS7_ILi192EEESA_NS7_ILi64EEEEEELi64ENS_10bfloat16_tEfNS_4arch4Sm90ELb0ELb0ELb0ELb1ELb0ELb1ELb0ELb0ELb1ELb1ELb1ELb0EEENS1_21CollectiveEpilogueFwdINS6_IJSA_SB_SA_EEES9_SD_SF_Li384ELb1ELb1ELb1ELb0EEENS1_36VarlenDynamicPersistentTileSchedulerILi192ELi192ELi384ELi128ELb1ELb1ELb1ELb0ELb1ELb1EEEEEEEEEvNT_6ParamsE)
        /*0098*/ 	.word	0x00000004


	//----- nvinfo : EIATTR_FRAME_SIZE
	.align		4
.L_36:
        /*009c*/ 	.byte	0x04, 0x11
        /*009e*/ 	.short	(.L_38 - .L_37)
	.align		4
.L_37:
        /*00a0*/ 	.word	index@(_ZN7cutlass13device_kernelIN5flash11enable_sm90INS1_16FlashAttnFwdSm90INS1_25CollectiveMainloopFwdSm90ILi2EN4cute5tupleIJNS5_1CILi1EEES8_S8_EEENS6_IJNS7_ILi192EEESA_NS7_ILi64EEEEEELi64ENS_10bfloat16_tEfNS_4arch4Sm90ELb0ELb0ELb0ELb1ELb0ELb1ELb0ELb0ELb1ELb1ELb1ELb0EEENS1_21CollectiveEpilogueFwdINS6_IJSA_SB_SA_EEES9_SD_SF_Li384ELb1ELb1ELb1ELb0EEENS1_36VarlenDynamicPersistentTileSchedulerILi192ELi192ELi384ELi128ELb1ELb1ELb1ELb0ELb1ELb1EEEEEEEEEvNT_6ParamsE)
        /*00a4*/ 	.word	0x00000000


	//----- nvinfo : EIATTR_REGCOUNT
	.align		4
.L_38:
        /*00a8*/ 	.byte	0x04, 0x2f
        /*00aa*/ 	.short	(.L_40 - .L_39)
	.align		4
.L_39:
        /*00ac*/ 	.word	index@(_ZN7cutlass13device_kernelIN5flash11enable_sm90INS1_16FlashAttnFwdSm90INS1_25CollectiveMainloopFwdSm90ILi2EN4cute5tupleIJNS5_1CILi1EEES8_S8_EEENS6_IJNS7_ILi192EEESA_NS7_ILi64EEEEEELi64ENS_10bfloat16_tEfNS_4arch4Sm90ELb0ELb0ELb0ELb1ELb0ELb0ELb0ELb0ELb1ELb1ELb1ELb0EEENS1_21CollectiveEpilogueFwdINS6_IJSA_SB_SA_EEES9_SD_SF_Li384ELb1ELb1ELb1ELb0EEENS1_36VarlenDynamicPersistentTileSchedulerILi192ELi192ELi384ELi128ELb1ELb1ELb1ELb0ELb1ELb1EEEEEEEEEvNT_6ParamsE)
        /*00b0*/ 	.word	0x00000004


	//----- nvinfo : EIATTR_FRAME_SIZE
	.align		4
.L_40:
        /*00b4*/ 	.byte	0x04, 0x11
        /*00b6*/ 	.short	(.L_42 - .L_41)
	.align		4
.L_41:
        /*00b8*/ 	.word	index@(_ZN7cutlass13device_kernelIN5flash11enable_sm90INS1_16FlashAttnFwdSm90INS1_25CollectiveMainloopFwdSm90ILi2EN4cute5tupleIJNS5_1CILi1EEES8_S8_EEENS6_IJNS7_ILi192EEESA_NS7_ILi64EEEEEELi64ENS_10bfloat16_tEfNS_4arch4Sm90ELb0ELb0ELb0ELb1ELb0ELb0ELb0ELb0ELb1ELb1ELb1ELb0EEENS1_21CollectiveEpilogueFwdINS6_IJSA_SB_SA_EEES9_SD_SF_Li384ELb1ELb1ELb1ELb0EEENS1_36VarlenDynamicPersistentTileSchedulerILi192ELi192ELi384ELi128ELb1ELb1ELb1ELb0ELb1ELb1EEEEEEEEEvNT_6ParamsE)
        /*00bc*/ 	.word	0x00000000


	//----- nvinfo : EIATTR_REGCOUNT
	.align		4
.L_42:
        /*00c0*/ 	.byte	0x04, 0x2f
        /*00c2*/ 	.short	(.L_44 - .L_43)
	.align		4
.L_43:
        /*00c4*/ 	.word	index@(_ZN7cutlass13device_kernelIN5flash11enable_sm90INS1_16FlashAttnFwdSm90INS1_25CollectiveMainloopFwdSm90ILi2EN4cute5tupleIJNS5_1CILi1EEES8_S8_EEENS6_IJNS7_ILi192EEESA_NS7_ILi64EEEEEELi64ENS_10bfloat16_tEfNS_4arch4Sm90ELb0ELb0ELb0ELb0ELb0ELb0ELb0ELb0ELb1ELb1ELb1ELb0EEENS1_21CollectiveEpilogueFwdINS6_IJSA_SB_SA_EEES9_SD_SF_Li384ELb0ELb1ELb1ELb0EEENS1_19SingleTileSchedulerILb0ELb1ELb1ELi192EEEEEEEEEvNT_6ParamsE)
        /*00c8*/ 	.word	0x00000004


	//----- nvinfo : EIATTR_FRAME_SIZE
	.align		4
.L_44:
        /*00cc*/ 	.byte	0x04, 0x11
        /*00ce*/ 	.short	(.L_46 - .L_45)
	.align		4
.L_45:
        /*00d0*/ 	.word	index@(_ZN7cutlass13device_kernelIN5flash11enable_sm90INS1_16FlashAttnFwdSm90INS1_25CollectiveMainloopFwdSm90ILi2EN4cute5tupleIJNS5_1CILi1EEES8_S8_EEENS6_IJNS7_ILi192EEESA_NS7_ILi64EEEEEELi64ENS_10bfloat16_tEfNS_4arch4Sm90ELb0ELb0ELb0ELb0ELb0ELb0ELb0ELb0ELb1ELb1ELb1ELb0EEENS1_21CollectiveEpilogueFwdINS6_IJSA_SB_SA_EEES9_SD_SF_Li384ELb0ELb1ELb1ELb0EEENS1_19SingleTileSchedulerILb0ELb1ELb1ELi192EEEEEEEEEvNT_6ParamsE)
        /*00d4*/ 	.word	0x00000000


	//----- nvinfo : EIATTR_REGCOUNT
	.align		4
.L_46:
        /*00d8*/ 	.byte	0x04, 0x2f
        /*00da*/ 	.short	(.L_48 - .L_47)
	.align		4
.L_47:
        /*00dc*/ 	.word	index@(_ZN7cutlass13device_kernelIN5flash11enable_sm90INS1_16FlashAttnFwdSm90INS1_25CollectiveMainloopFwdSm90ILi2EN4cute5tupleIJNS5_1CILi1EEES8_S8_EEENS6_IJNS7_ILi192EEENS7_ILi144EEENS7_ILi96EEEEEELi96ENS_10bfloat16_tEfNS_4arch4Sm90ELb1ELb0ELb0ELb1ELb0ELb1ELb0ELb0ELb1ELb1ELb1ELb0EEENS1_21CollectiveEpilogueFwdINS6_IJSA_SC_SB_EEES9_SE_SG_Li384ELb1ELb1ELb1ELb0EEENS1_36VarlenDynamicPersistentTileSchedulerILi192ELi144ELi384ELi128ELb1ELb1ELb1ELb1ELb1ELb1EEEEEEEEEvNT_6ParamsE)
        /*00e0*/ 	.word	0x00000004


	//----- nvinfo : EIATTR_FRAME_SIZE
	.align		4
.L_48:
        /*00e4*/ 	.byte	0x04, 0x11
        /*00e6*/ 	.short	(.L_50 - .L_49)
	.align		4
.L_49:
        /*00e8*/ 	.word	index@(_ZN7cutlass13device_kernelIN5flash11enable_sm90INS1_16FlashAttnFwdSm90INS1_25CollectiveMainloopFwdSm90ILi2EN4cute5tupleIJNS5_1CILi1EEES8_S8_EEENS6_IJNS7_ILi192EEENS7_ILi144EEENS7_ILi96EEEEEELi96ENS_10bfloat16_tEfNS_4arch4Sm90ELb1ELb0ELb0ELb1ELb0ELb1ELb0ELb0ELb1ELb1ELb1ELb0EEENS1_21CollectiveEpilogueFwdINS6_IJSA_SC_SB_EEES9_SE_SG_Li384ELb1ELb1ELb1ELb0EEENS1_36VarlenDynamicPersistentTileSchedulerILi192ELi144ELi384ELi128ELb1ELb1ELb1ELb1ELb1ELb1EEEEEEEEEvNT_6ParamsE)
        /*00ec*/ 	.word	0x00000000


	//----- nvinfo : EIATTR_REGCOUNT
	.align		4
.L_50:
        /*00f0*/ 	.byte	0x04, 0x2f
        /*00f2*/ 	.short	(.L_52 - .L_51)
	.align		4
.L_51:
        /*00f4*/ 	.word	index@(_ZN7cutlass13device_kernelIN5flash11enable_sm90INS1_16FlashAttnFwdSm90INS1_25CollectiveMainloopFwdSm90ILi2EN4cute5tupleIJNS5_1CILi1EEES8_S8_EEENS6_IJNS7_ILi192EEENS7_ILi144EEENS7_ILi96EEEEEELi96ENS_10bfloat16_tEfNS_4arch4Sm90ELb1ELb0ELb0ELb1ELb0ELb0ELb0ELb0ELb1ELb1ELb1ELb0EEENS1_21CollectiveEpilogueFwdINS6_IJSA_SC_SB_EEES9_SE_SG_Li384ELb1ELb1ELb1ELb0EEENS1_36VarlenDynamicPersistentTileSchedulerILi192ELi144ELi384ELi128ELb1ELb1ELb1ELb1ELb1ELb1EEEEEEEEEvNT_6ParamsE)
        /*00f8*/ 	.word	0x00000004


	//----- nvinfo : EIATTR_FRAME_SIZE
	.align		4
.L_52:
        /*00fc*/ 	.byte	0x04, 0x11
        /*00fe*/ 	.short	(.L_54 - .L_53)
	.align		4
.L_53:
        /*0100*/ 	.word	index@(_ZN7cutlass13device_kernelIN5flash11enable_sm90INS1_16FlashAttnFwdSm90INS1_25CollectiveMainloopFwdSm90ILi2EN4cute5tupleIJNS5_1CILi1EEES8_S8_EEENS6_IJNS7_ILi192EEENS7_ILi144EEENS7_ILi96EEEEEELi96ENS_10bfloat16_tEfNS_4arch4Sm90ELb1ELb0ELb0ELb1ELb0ELb0ELb0ELb0ELb1ELb1ELb1ELb0EEENS1_21CollectiveEpilogueFwdINS6_IJSA_SC_SB_EEES9_SE_SG_Li384ELb1ELb1ELb1ELb0EEENS1_36VarlenDynamicPersistentTileSchedulerILi192ELi144ELi384ELi128ELb1ELb1ELb1ELb1ELb1ELb1EEEEEEEEEvNT_6ParamsE)
        /*0104*/ 	.word	0x00000000


	//----- nvinfo : EIATTR_REGCOUNT
	.align		4
.L_54:
        /*0108*/ 	.byte	0x04, 0x2f
        /*010a*/ 	.short	(.L_56 - .L_55)
	.align		4
.L_55:
        /*010c*/ 	.word	index@(_ZN7cutlass13device_kernelIN5flash11enable_sm90INS1_16FlashAttnFwdSm90INS1_25CollectiveMainloopFwdSm90ILi2EN4cute5tupleIJNS5_1CILi1EEES8_S8_EEENS6_IJNS7_ILi192EEENS7_ILi144EEENS7_ILi96EEEEEELi96ENS_10bfloat16_tEfNS_4arch4Sm90ELb1ELb0ELb0ELb0ELb0ELb0ELb0ELb0ELb1ELb1ELb1ELb0EEENS1_21CollectiveEpilogueFwdINS6_IJSA_SC_SB_EEES9_SE_SG_Li384ELb0ELb1ELb1ELb0EEENS1_19SingleTileSchedulerILb0ELb1ELb1ELi192EEEEEEEEEvNT_6ParamsE)
        /*0110*/ 	.word	0x00000004


	//----- nvinfo : EIATTR_FRAME_SIZE
	.align		4
.L_56:
        /*0114*/ 	.byte	0x04, 0x11
        /*0116*/ 	.short	(.L_58 - .L_57)
	.align		4
.L_57:
        /*0118*/ 	.word	index@(_ZN7cutlass13device_kernelIN5flash11enable_sm90INS1_16FlashAttnFwdSm90INS1_25CollectiveMainloopFwdSm90ILi2EN4cute5tupleIJNS5_1CILi1EEES8_S8_EEENS6_IJNS7_ILi192EEENS7_ILi144EEENS7_ILi96EEEEEELi96ENS_10bfloat16_tEfNS_4arch4Sm90ELb1ELb0ELb0ELb0ELb0ELb0ELb0ELb0ELb1ELb1ELb1ELb0EEENS1_21CollectiveEpilogueFwdINS6_IJSA_SC_SB_EEES9_SE_SG_Li384ELb0ELb1ELb1ELb0EEENS1_19SingleTileSchedulerILb0ELb1ELb1ELi192EEEEEEEEEvNT_6ParamsE)
        /*011c*/ 	.word	0x00000000


	//----- nvinfo : EIATTR_REGCOUNT
	.align		4
.L_58:
        /*0120*/ 	.byte	0x04, 0x2f
        /*0122*/ 	.short	(.L_60 - .L_59)
	.align		4
.L_59:
        /*0124*/ 	.word	index@(_ZN7cutlass13device_kernelIN5flash11enable_sm90INS1_16FlashAttnFwdSm90INS1_25CollectiveMainloopFwdSm90ILi2EN4cute5tupleIJNS5_1CILi1EEES8_S8_EEENS6_IJNS7_ILi192EEENS7_ILi128EEENS7_ILi96EEEEEELi96ENS_10bfloat16_tEfNS_4arch4Sm90ELb0ELb1ELb0ELb1ELb0ELb1ELb0ELb0ELb1ELb1ELb1ELb0EEENS1_21CollectiveEpilogueFwdINS6_IJSA_SC_SB_EEES9_SE_SG_Li384ELb1ELb1ELb1ELb0EEENS1_36VarlenDynamicPersistentTileSchedulerILi192ELi128ELi384ELi128ELb1ELb1ELb1ELb1ELb0ELb1EEEEEEEEEvNT_6ParamsE)
        /*0128*/ 	.word	0x00000004


	//----- nvinfo : EIATTR_FRAME_SIZE
	.align		4
.L_60:
        /*012c*/ 	.byte	0x04, 0x11
        /*012e*/ 	.short	(.L_62 - .L_61)
	.align		4
.L_61:
        /*0130*/ 	.word	index@(_ZN7cutlass13device_kernelIN5flash11enable_sm90INS1_16FlashAttnFwdSm90INS1_25CollectiveMainloopFwdSm90ILi2EN4cute5tupleIJNS5_1CILi1EEES8_S8_EEENS6_IJNS7_ILi192EEENS7_ILi128EEENS7_ILi96EEEEEELi96ENS_10bfloat16_tEfNS_4arch4Sm90ELb0ELb1ELb0ELb1ELb0ELb1ELb0ELb0ELb1ELb1ELb1ELb0EEENS1_21CollectiveEpilogueFwdINS6_IJSA_SC_SB_EEES9_SE_SG_Li384ELb1ELb1ELb1ELb0EEENS1_36VarlenDynamicPersistentTileSchedulerILi192ELi128ELi384ELi128ELb1ELb1ELb1ELb1ELb0ELb1EEEEEEEEEvNT_6ParamsE)
        /*0134*/ 	.word	0x00000000


	//----- nvinfo : EIATTR_REGCOUNT
	.align		4
.L_62:
        /*0138*/ 	.byte	0x04, 0x2f
        /*013a*/ 	.short	(.L_64 - .L_63)
	.align		4
.L_63:
        /*013c*/ 	.word	index@(_ZN7cutlass13device_kernelIN5flash11enable_sm90INS1_16FlashAttnFwdSm90INS1_25CollectiveMainloopFwdSm90ILi2EN4cute5tupleIJNS5_1CILi1EEES8_S8_EEENS6_IJNS7_ILi192EEENS7_ILi128EEENS7_ILi96EEEEEELi96ENS_10bfloat16_tEfNS_4arch4Sm90ELb0ELb1ELb0ELb1ELb0ELb0ELb0ELb0ELb1ELb1ELb1ELb0EEENS1_21CollectiveEpilogueFwdINS6_IJSA_SC_SB_EEES9_SE_SG_Li384ELb1ELb1ELb1ELb0EEENS1_36VarlenDynamicPersistentTileSchedulerILi192ELi128ELi384ELi128ELb1ELb1ELb1ELb1ELb0ELb1EEEEEEEEEvNT_6ParamsE)
        /*0140*/ 	.word	0x00000004


	//----- nvinfo : EIATTR_FRAME_SIZE
	.align		4
.L_64:
        /*0144*/ 	.byte	0x04, 0x11
        /*0146*/ 	.short	(.L_66 - .L_65)
	.align		4
.L_65:
        /*0148*/ 	.word	index@(_ZN7cutlass13device_kernelIN5flash11enable_sm90INS1_16FlashAttnFwdSm90INS1_25CollectiveMainloopFwdSm90ILi2EN4cute5tupleIJNS5_1CILi1EEES8_S8_EEENS6_IJNS7_ILi192EEENS7_ILi128EEENS7_ILi96EEEEEELi96ENS_10bfloat16_tEfNS_4arch4Sm90ELb0ELb1ELb0ELb1ELb0ELb0ELb0ELb0ELb1ELb1ELb1ELb0EEENS1_21CollectiveEpilogueFwdINS6_IJSA_SC_SB_EEES9_SE_SG_Li384ELb1ELb1ELb1ELb0EEENS1_36VarlenDynamicPersistentTileSchedulerILi192ELi128ELi384ELi128ELb1ELb1ELb1ELb1ELb0ELb1EEEEEEEEEvNT_6ParamsE)
        /*014c*/ 	.word	0x00000000


	//----- nvinfo : EIATTR_REGCOUNT
	.align		4
.L_66:
        /*0150*/ 	.byte	0x04, 0x2f
        /*0152*/ 	.short	(.L_68 - .L_67)
	.align		4
.L_67:
        /*0154*/ 	.word	index@(_ZN7cutlass13device_kernelIN5flash11enable_sm90INS1_16FlashAttnFwdSm90INS1_25CollectiveMainloopFwdSm90ILi2EN4cute5tupleIJNS5_1CILi1EEES8_S8_EEENS6_IJNS7_ILi192EEENS7_ILi128EEENS7_ILi96EEEEEELi96ENS_10bfloat16_tEfNS_4arch4Sm90ELb0ELb1ELb0ELb0ELb0ELb0ELb0ELb0ELb1ELb1ELb1ELb0EEENS1_21CollectiveEpilogueFwdINS6_IJSA_SC_SB_EEES9_SE_SG_Li384ELb0ELb1ELb1ELb0EEENS1_19SingleTileSchedulerILb0ELb1ELb1ELi192EEEEEEEEEvNT_6ParamsE)
        /*0158*/ 	.word	0x00000004


	//----- nvinfo : EIATTR_FRAME_SIZE
	.align		4
.L_68:
        /*015c*/ 	.byte	0x04, 0x11
        /*015e*/ 	.short	(.L_70 - .L_69)
	.align		4
.L_69:
        /*0160*/ 	.word	index@(_ZN7cutlass13device_kernelIN5flash11enable_sm90INS1_16FlashAttnFwdSm90INS1_25CollectiveMainloopFwdSm90ILi2EN4cute5tupleIJNS5_1CILi1EEES8_S8_EEENS6_IJNS7_ILi192EEENS7_ILi128EEENS7_ILi96EEEEEELi96ENS_10bfloat16_tEfNS_4arch4Sm90ELb0ELb1ELb0ELb0ELb0ELb0ELb0ELb0ELb1ELb1ELb1ELb0EEENS1_21CollectiveEpilogueFwdINS6_IJSA_SC_SB_EEES9_SE_SG_Li384ELb0ELb1ELb1ELb0EEENS1_19SingleTileSchedulerILb0ELb1ELb1ELi192EEEEEEEEEvNT_6ParamsE)
        /*0164*/ 	.word	0x00000000


	//----- nvinfo : EIATTR_REGCOUNT
	.align		4
.L_70:
        /*0168*/ 	.byte	0x04, 0x2f
        /*016a*/ 	.short	(.L_72 - .L_71)
	.align		4
.L_71:
        /*016c*/ 	.word	index@(_ZN7cutlass13device_kernelIN5flash11enable_sm90INS1_16FlashAttnFwdSm90INS1_25CollectiveMainloopFwdSm90ILi2EN4cute5tupleIJNS5_1CILi1EEES8_S8_EEENS6_IJNS7_ILi192EEENS7_ILi144EEENS7_ILi96EEEEEELi96ENS_10bfloat16_tEfNS_4arch4Sm90ELb0ELb0ELb0ELb1ELb0ELb1ELb0ELb0ELb1ELb1ELb1ELb0EEENS1_21CollectiveEpilogueFwdINS6_IJSA_SC_SB_EEES9_SE_SG_Li384ELb1ELb1ELb1ELb0EEENS1_36VarlenDynamicPersistentTileSchedulerILi192ELi144ELi384ELi128ELb1ELb1ELb1ELb0ELb1ELb1EEEEEEEEEvNT_6ParamsE)
        /*0170*/ 	.word	0x00000004


	//----- nvinfo : EIATTR_FRAME_SIZE
	.align		4
.L_72:
        /*0174*/ 	.byte	0x04, 0x11
        /*0176*/ 	.short	(.L_74 - .L_73)
	.align		4
.L_73:
        /*0178*/ 	.word	index@(_ZN7cutlass13device_kernelIN5flash11enable_sm90INS1_16FlashAttnFwdSm90INS1_25CollectiveMainloopFwdSm90ILi2EN4cute5tupleIJNS5_1CILi1EEES8_S8_EEENS6_IJNS7_ILi192EEENS7_ILi144EEENS7_ILi96EEEEEELi96ENS_10bfloat16_tEfNS_4arch4Sm90ELb0ELb0ELb0ELb1ELb0ELb1ELb0ELb0ELb1ELb1ELb1ELb0EEENS1_21CollectiveEpilogueFwdINS6_IJSA_SC_SB_EEES9_SE_SG_Li384ELb1ELb1ELb1ELb0EEENS1_36VarlenDynamicPersistentTileSchedulerILi192ELi144ELi384ELi128ELb1ELb1ELb1ELb0ELb1ELb1EEEEEEEEEvNT_6ParamsE)
        /*017c*/ 	.word	0x00000000


	//----- nvinfo : EIATTR_REGCOUNT
	.align		4
.L_74:
        /*0180*/ 	.byte	0x04, 0x2f
        /*0182*/ 	.short	(.L_76 - .L_75)
	.align		4
.L_75:
        /*0184*/ 	.word	index@(_ZN7cutlass13device_kernelIN5flash11enable_sm90INS1_16FlashAttnFwdSm90INS1_25CollectiveMainloopFwdSm90ILi2EN4cute5tupleIJNS5_1CILi1EEES8_S8_EEENS6_IJNS7_ILi192EEENS7_ILi144EEENS7_ILi96EEEEEELi96ENS_10bfloat16_tEfNS_4arch4Sm90ELb0ELb0ELb0ELb1ELb0ELb0ELb0ELb0ELb1ELb1ELb1ELb0EEENS1_21CollectiveEpilogueFwdINS6_IJSA_SC_SB_EEES9_SE_SG_Li384ELb1ELb1ELb1ELb0EEENS1_36VarlenDynamicPersistentTileSchedulerILi192ELi144ELi384ELi128ELb1ELb1ELb1ELb0ELb1ELb1EEEEEEEEEvNT_6ParamsE)
        /*0188*/ 	.word	0x00000004


	//----- nvinfo : EIATTR_FRAME_SIZE
	.align		4
.L_76:
        /*018c*/ 	.byte	0x04, 0x11
        /*018e*/ 	.short	(.L_78 - .L_77)
	.align		4
.L_77:
        /*0190*/ 	.word	index@(_ZN7cutlass13device_kernelIN5flash11enable_sm90INS1_16FlashAttnFwdSm90INS1_25CollectiveMainloopFwdSm90ILi2EN4cute5tupleIJNS5_1CILi1EEES8_S8_EEENS6_IJNS7_ILi192EEENS7_ILi144EEENS7_ILi96EEEEEELi96ENS_10bfloat16_tEfNS_4arch4Sm90ELb0ELb0ELb0ELb1ELb0ELb0ELb0ELb0ELb1ELb1ELb1ELb0EEENS1_21CollectiveEpilogueFwdINS6_IJSA_SC_SB_EEES9_SE_SG_Li384ELb1ELb1ELb1ELb0EEENS1_36VarlenDynamicPersistentTileSchedulerILi192ELi144ELi384ELi128ELb1ELb1ELb1ELb0ELb1ELb1EEEEEEEEEvNT_6ParamsE)
        /*0194*/ 	.word	0x00000000


	//----- nvinfo : EIATTR_REGCOUNT
	.align		4
.L_78:
        /*0198*/ 	.byte	0x04, 0x2f
        /*019a*/ 	.short	(.L_80 - .L_79)
	.align		4
.L_79:
        /*019c*/ 	.word	index@(_ZN7cutlass13device_kernelIN5flash11enable_sm90INS1_16FlashAttnFwdSm90INS1_25CollectiveMainloopFwdSm90ILi2EN4cute5tupleIJNS5_1CILi1EEES8_S8_EEENS6_IJNS7_ILi192EEENS7_ILi144EEENS7_ILi96EEEEEELi96ENS_10bfloat16_tEfNS_4arch4Sm90ELb0ELb0ELb0ELb0ELb0ELb0ELb0ELb0ELb1ELb1ELb1ELb0EEENS1_21CollectiveEpilogueFwdINS6_IJSA_SC_SB_EEES9_SE_SG_Li384ELb0ELb1ELb1ELb0EEENS1_19SingleTileSchedulerILb0ELb1ELb1ELi192EEEEEEEEEvNT_6ParamsE)
        /*01a0*/ 	.word	0x00000004


	//----- nvinfo : EIATTR_FRAME_SIZE
	.align		4
.L_80:
        /*01a4*/ 	.byte	0x04, 0x11
        /*01a6*/ 	.short	(.L_82 - .L_81)
	.align		4
.L_81:
        /*01a8*/ 	.word	index@(_ZN7cutlass13device_kernelIN5flash11enable_sm90INS1_16FlashAttnFwdSm90INS1_25CollectiveMainloopFwdSm90ILi2EN4cute5tupleIJNS5_1CILi1EEES8_S8_EEENS6_IJNS7_ILi192EEENS7_ILi144EEENS7_ILi96EEEEEELi96ENS_10bfloat16_tEfNS_4arch4Sm90ELb0ELb0ELb0ELb0ELb0ELb0ELb0ELb0ELb1ELb1ELb1ELb0EEENS1_21CollectiveEpilogueFwdINS6_IJSA_SC_SB_EEES9_SE_SG_Li384ELb0ELb1ELb1ELb0EEENS1_19SingleTileSchedulerILb0ELb1ELb1ELi192EEEEEEEEEvNT_6ParamsE)
        /*01ac*/ 	.word	0x00000000


	//----- nvinfo : EIATTR_REGCOUNT
	.align		4
.L_82:
        /*01b0*/ 	.byte	0x04, 0x2f
        /*01b2*/ 	.short	(.L_84 - .L_83)
	.align		4
.L_83:
        /*01b4*/ 	.word	index@(_ZN7cutlass13device_kernelIN5flash11enable_sm90INS1_16FlashAttnFwdSm90INS1_25CollectiveMainloopFwdSm90ILi2EN4cute5tupleIJNS5_1CILi1EEES8_S8_EEENS6_IJNS7_ILi128EEESA_SA_EEELi128ENS_10bfloat16_tEfNS_4arch4Sm90ELb1ELb0ELb0ELb1ELb0ELb1ELb0ELb1ELb1ELb1ELb1ELb0EEENS1_21CollectiveEpilogueFwdISB_S9_SC_SE_Li256ELb1ELb1ELb1ELb0EEENS1_36VarlenDynamicPersistentTileSchedulerILi128ELi128ELi256ELi128ELb1ELb1ELb1ELb1ELb1ELb1EEEEEEEEEvNT_6ParamsE)
        /*01b8*/ 	.word	0x00000004


	//----- nvinfo : EIATTR_FRAME_SIZE
	.align		4
.L_84:
        /*01bc*/ 	.byte	0x04, 0x11
        /*01be*/ 	.short	(.L_86 - .L_85)
	.align		4
.L_85:
        /*01c0*/ 	.word	index@(_ZN7cutlass13device_kernelIN5flash11enable_sm90INS1_16FlashAttnFwdSm90INS1_25CollectiveMainloopFwdSm90ILi2EN4cute5tupleIJNS5_1CILi1EEES8_S8_EEENS6_IJNS7_ILi128EEESA_SA_EEELi128ENS_10bfloat16_tEfNS_4arch4Sm90ELb1ELb0ELb0ELb1ELb0ELb1ELb0ELb1ELb1ELb1ELb1ELb0EEENS1_21CollectiveEpilogueFwdISB_S9_SC_SE_Li256ELb1ELb1ELb1ELb0EEENS1_36VarlenDynamicPersistentTileSchedulerILi128ELi128ELi256ELi128ELb1ELb1ELb1ELb1ELb1ELb1EEEEEEEEEvNT_6ParamsE)
        /*01c4*/ 	.word	0x00000000


	//----- nvinfo : EIATTR_REGCOUNT
	.align		4
.L_86:
        /*01c8*/ 	.byte	0x04, 0x2f
        /*01ca*/ 	.short	(.L_88 - .L_87)
	.align		4
.L_87:
        /*01cc*/ 	.word	index@(_ZN7cutlass13device_kernelIN5flash11enable_sm90INS1_16FlashAttnFwdSm90INS1_25CollectiveMainloopFwdSm90ILi2EN4cute5tupleIJNS5_1CILi1EEES8_S8_EEENS6_IJNS7_ILi128EEESA_SA_EEELi128ENS_10bfloat16_tEfNS_4arch4Sm90ELb1ELb0ELb0ELb1ELb0ELb0ELb0ELb1ELb1ELb1ELb1ELb0EEENS1_21CollectiveEpilogueFwdISB_S9_SC_SE_Li256ELb1ELb1ELb1ELb0EEENS1_36VarlenDynamicPersistentTileSchedulerILi128ELi128ELi256ELi128ELb1ELb1ELb1ELb1ELb1ELb1EEEEEEEEEvNT_6ParamsE)
        /*01d0*/ 	.word	0x00000004


	//----- nvinfo : EIATTR_FRAME_SIZE
	.align		4
.L_88:
        /*01d4*/ 	.byte	0x04, 0x11
        /*01d6*/ 	.short	(.L_90 - .L_89)
	.align		4
.L_89:
        /*01d8*/ 	.word	index@(_ZN7cutlass13device_kernelIN5flash11enable_sm90INS1_16FlashAttnFwdSm90INS1_25CollectiveMainloopFwdSm90ILi2EN4cute5tupleIJNS5_1CILi1EEES8_S8_EEENS6_IJNS7_ILi128EEESA_SA_EEELi128ENS_10bfloat16_tEfNS_4arch4Sm90ELb1ELb0ELb0ELb1ELb0ELb0ELb0ELb1ELb1ELb1ELb1ELb0EEENS1_21CollectiveEpilogueFwdISB_S9_SC_SE_Li256ELb1ELb1ELb1ELb0EEENS1_36VarlenDynamicPersistentTileSchedulerILi128ELi128ELi256ELi128ELb1ELb1ELb1ELb1ELb1ELb1EEEEEEEEEvNT_6ParamsE)
        /*01dc*/ 	.word	0x00000000


	//----- nvinfo : EIATTR_REGCOUNT
	.align		4
.L_90:
        /*01e0*/ 	.byte	0x04, 0x2f
        /*01e2*/ 	.short	(.L_92 - .L_91)
	.align		4
.L_91:
        /*01e4*/ 	.word	index@(_ZN7cutlass13device_kernelIN5flash11enable_sm90INS1_16FlashAttnFwdSm90INS1_25CollectiveMainloopFwdSm90ILi2EN4cute5tupleIJNS5_1CILi1EEES8_S8_EEENS6_IJNS7_ILi128EEESA_SA_EEELi128ENS_10bfloat16_tEfNS_4arch4Sm90ELb1ELb0ELb0ELb0ELb0ELb0ELb0ELb1ELb1ELb1ELb1ELb0EEENS1_21CollectiveEpilogueFwdISB_S9_SC_SE_Li256ELb0ELb1ELb1ELb0EEENS1_19SingleTileSchedulerILb0ELb1ELb1ELi128EEEEEEEEEvNT_6ParamsE)
        /*01e8*/ 	.word	0x00000004


	//----- nvinfo : EIATTR_FRAME_SIZE
	.align		4
.L_92:
        /*01ec*/ 	.byte	0x04, 0x11
        /*01ee*/ 	.short	(.L_94 - .L_93)
	.align		4
.L_93:
        /*01f0*/ 	.word	index@(_ZN7cutlass13device_kernelIN5flash11enable_sm90INS1_16FlashAttnFwdSm90INS1_25CollectiveMainloopFwdSm90ILi2EN4cute5tupleIJNS5_1CILi1EEES8_S8_EEENS6_IJNS7_ILi128EEESA_SA_EEELi128ENS_10bfloat16_tEfNS_4arch4Sm90ELb1ELb0ELb0ELb0ELb0ELb0ELb0ELb1ELb1ELb1ELb1ELb0EEENS1_21CollectiveEpilogueFwdISB_S9_SC_SE_Li256ELb0ELb1ELb1ELb0EEENS1_19SingleTileSchedulerILb0ELb1ELb1ELi128EEEEEEEEEvNT_6ParamsE)
        /*01f4*/ 	.word	0x00000000


	//----- nvinfo : EIATTR_REGCOUNT
	.align		4
.L_94:
        /*01f8*/ 	.byte	0x04, 0x2f
        /*01fa*/ 	.short	(.L_96 - .L_95)
	.align		4
.L_95:
        /*01fc*/ 	.word	index@(_ZN7cutlass13device_kernelIN5flash11enable_sm90INS1_16FlashAttnFwdSm90INS1_25CollectiveMainloopFwdSm90ILi2EN4cute5tupleIJNS5_1CILi1EEES8_S8_EEENS6_IJNS7_ILi128EEESA_SA_EEELi128ENS_10bfloat16_tEfNS_4arch4Sm90ELb0ELb1ELb0ELb1ELb0ELb1ELb0ELb1ELb1ELb1ELb1ELb0EEENS1_21CollectiveEpilogueFwdISB_S9_SC_SE_Li256ELb1ELb1ELb1ELb0EEENS1_36VarlenDynamicPersistentTileSchedulerILi128ELi128ELi256ELi128ELb1ELb1ELb1ELb1ELb0ELb1EEEEEEEEEvNT_6ParamsE)
        /*0200*/ 	.word	0x00000004


	//----- nvinfo : EIATTR_FRAME_SIZE
	.align		4
.L_96:
        /*0204*/ 	.byte	0x04, 0x11
        /*0206*/ 	.short	(.L_98 - .L_97)
	.align		4
.L_97:
        /*0208*/ 	.word	index@(_ZN7cutlass13device_kernelIN5flash11enable_sm90INS1_16FlashAttnFwdSm90INS1_25CollectiveMainloopFwdSm90ILi2EN4cute5tupleIJNS5_1CILi1EEES8_S8_EEENS6_IJNS7_ILi128EEESA_SA_EEELi128ENS_10bfloat16_tEfNS_4arch4Sm90ELb0ELb1ELb0ELb1ELb0ELb1ELb0ELb1ELb1ELb1ELb1ELb0EEENS1_21CollectiveEpilogueFwdISB_S9_SC_SE_Li256ELb1ELb1ELb1ELb0EEENS1_36VarlenDynamicPersistentTileSchedulerILi128ELi128ELi256ELi128ELb1ELb1ELb1ELb1ELb0ELb1EEEEEEEEEvNT_6ParamsE)
        /*020c*/ 	.word	0x00000000


	//----- nvinfo : EIATTR_REGCOUNT
	.align		4
.L_98:
        /*0210*/ 	.byte	0x04, 0x2f
        /*0212*/ 	.short	(.L_100 - .L_99)
	.align		4
.L_99:
        /*0214*/ 	.word	index@(_ZN7cutlass13device_kernelIN5flash11enable_sm90INS1_16FlashAttnFwdSm90INS1_25CollectiveMainloopFwdSm90ILi2EN4cute5tupleIJNS5_1CILi1EEES8_S8_EEENS6_IJNS7_ILi128EEESA_SA_EEELi128ENS_10bfloat16_tEfNS_4arch4Sm90ELb0ELb1ELb0ELb1ELb0ELb0ELb0ELb1ELb1ELb1ELb1ELb0EEENS1_21CollectiveEpilogueFwdISB_S9_SC_SE_Li256ELb1ELb1ELb1ELb0EEENS1_36VarlenDynamicPersistentTileSchedulerILi128ELi128ELi256ELi128ELb1ELb1ELb1ELb1ELb0ELb1EEEEEEEEEvNT_6ParamsE)
        /*0218*/ 	.word	0x00000004


	//----- nvinfo : EIATTR_FRAME_SIZE
	.align		4
.L_100:
        /*021c*/ 	.byte	0x04, 0x11
        /*021e*/ 	.short	(.L_102 - .L_101)
	.align		4
.L_101:
        /*0220*/ 	.word	index@(_ZN7cutlass13device_kernelIN5flash11enable_sm90INS1_16FlashAttnFwdSm90INS1_25CollectiveMainloopFwdSm90ILi2EN4cute5tupleIJNS5_1CILi1EEES8_S8_EEENS6_IJNS7_ILi128EEESA_SA_EEELi128ENS_10bfloat16_tEfNS_4arch4Sm90ELb0ELb1ELb0ELb1ELb0ELb0ELb0ELb1ELb1ELb1ELb1ELb0EEENS1_21CollectiveEpilogueFwdISB_S9_SC_SE_Li256ELb1ELb1ELb1ELb0EEENS1_36VarlenDynamicPersistentTileSchedulerILi128ELi128ELi256ELi128ELb1ELb1ELb1ELb1ELb0ELb1EEEEEEEEEvNT_6ParamsE)
        /*0224*/ 	.word	0x00000000


	//----- nvinfo : EIATTR_REGCOUNT
	.align		4
.L_102:
        /*0228*/ 	.byte	0x04, 0x2f
        /*022a*/ 	.short	(.L_104 - .L_103)
	.align		4
.L_103:
        /*022c*/ 	.word	index@(_ZN7cutlass13device_kernelIN5flash11enable_sm90INS1_16FlashAttnFwdSm90INS1_25CollectiveMainloopFwdSm90ILi2EN4cute5tupleIJNS5_1CILi1EEES8_S8_EEENS6_IJNS7_ILi128EEESA_SA_EEELi128ENS_10bfloat16_tEfNS_4arch4Sm90ELb0ELb1ELb0ELb0ELb0ELb0ELb0ELb1ELb1ELb1ELb1ELb0EEENS1_21CollectiveEpilogueFwdISB_S9_SC_SE_Li256ELb0ELb1ELb1ELb0EEENS1_19SingleTileSchedulerILb0ELb1ELb1ELi128EEEEEEEEEvNT_6ParamsE)
        /*0230*/ 	.word	0x00000004


	//----- nvinfo : EIATTR_FRAME_SIZE
	.align		4
.L_104:
        /*0234*/ 	.byte	0x04, 0x11
        /*0236*/ 	.short	(.L_106 - .L_105)
	.align		4
.L_105:
        /*0238*/ 	.word	index@(_ZN7cutlass13device_kernelIN5flash11enable_sm90INS1_16FlashAttnFwdSm90INS1_25CollectiveMainloopFwdSm90ILi2EN4cute5tupleIJNS5_1CILi1EEES8_S8_EEENS6_IJNS7_ILi128EEESA_SA_EEELi128ENS_10bfloat16_tEfNS_4arch4Sm90ELb0ELb1ELb0ELb0ELb0ELb0ELb0ELb1ELb1ELb1ELb1ELb0EEENS1_21CollectiveEpilogueFwdISB_S9_SC_SE_Li256ELb0ELb1ELb1ELb0EEENS1_19SingleTileSchedulerILb0ELb1ELb1ELi128EEEEEEEEEvNT_6ParamsE)
        /*023c*/ 	.word	0x00000000


	//----- nvinfo : EIATTR_REGCOUNT
	.align		4
.L_106:
        /*0240*/ 	.byte	0x04, 0x2f
        /*0242*/ 	.short	(.L_108 - .L_107)
	.align		4
.L_107:
        /*0244*/ 	.word	index@(_ZN7cutlass13device_kernelIN5flash11enable_sm90INS1_16FlashAttnFwdSm90INS1_25CollectiveMainloopFwdSm90ILi2EN4cute5tupleIJNS5_1CILi1EEES8_S8_EEENS6_IJNS7_ILi128EEENS7_ILi176EEESA_EEELi128ENS_10bfloat16_tEfNS_4arch4Sm90ELb0ELb0ELb0ELb1ELb0ELb1ELb0ELb1ELb1ELb1ELb1ELb0EEENS1_21CollectiveEpilogueFwdINS6_IJSA_SA_SB_EEES9_SD_SF_Li256ELb1ELb1ELb1ELb0EEENS1_36VarlenDynamicPersistentTileSchedulerILi128ELi176ELi256ELi128ELb1ELb1ELb1ELb0ELb1ELb1EEEEEEEEEvNT_6ParamsE)
        /*0248*/ 	.word	0x00000004


	//----- nvinfo : EIATTR_FRAME_SIZE
	.align		4
.L_108:
        /*024c*/ 	.byte	0x04, 0x11
        /*024e*/ 	.short	(.L_110 - .L_109)
	.align		4
.L_109:
        /*0250*/ 	.word	index@(_ZN7cutlass13device_kernelIN5flash11enable_sm90INS1_16FlashAttnFwdSm90INS1_25CollectiveMainloopFwdSm90ILi2EN4cute5tupleIJNS5_1CILi1EEES8_S8_EEENS6_IJNS7_ILi128EEENS7_ILi176EEESA_EEELi128ENS_10bfloat16_tEfNS_4arch4Sm90ELb0ELb0ELb0ELb1ELb0ELb1ELb0ELb1ELb1ELb1ELb1ELb0EEENS1_21CollectiveEpilogueFwdINS6_IJSA_SA_SB_EEES9_SD_SF_Li256ELb1ELb1ELb1ELb0EEENS1_36VarlenDynamicPersistentTileSchedulerILi128ELi176ELi256ELi128ELb1ELb1ELb1ELb0ELb1ELb1EEEEEEEEEvNT_6ParamsE)
        /*0254*/ 	.word	0x00000000


	//----- nvinfo : EIATTR_REGCOUNT
	.align		4
.L_110:
        /*0258*/ 	.byte	0x04, 0x2f
        /*025a*/ 	.short	(.L_112 - .L_111)
	.align		4
.L_111:
        /*025c*/ 	.word	index@(_ZN7cutlass13device_kernelIN5flash11enable_sm90INS1_16FlashAttnFwdSm90INS1_25CollectiveMainloopFwdSm90ILi2EN4cute5tupleIJNS5_1CILi1EEES8_S8_EEENS6_IJNS7_ILi128EEENS7_ILi176EEESA_EEELi128ENS_10bfloat16_tEfNS_4arch4Sm90ELb0ELb0ELb0ELb1ELb0ELb0ELb0ELb1ELb1ELb1ELb1ELb0EEENS1_21CollectiveEpilogueFwdINS6_IJSA_SA_SB_EEES9_SD_SF_Li256ELb1ELb1ELb1ELb0EEENS1_36VarlenDynamicPersistentTileSchedulerILi128ELi176ELi256ELi128ELb1ELb1ELb1ELb0ELb1ELb1EEEEEEEEEvNT_6ParamsE)
        /*0260*/ 	.word	0x00000004


	//----- nvinfo : EIATTR_FRAME_SIZE
	.align		4
.L_112:
        /*0264*/ 	.byte	0x04, 0x11
        /*0266*/ 	.short	(.L_114 - .L_113)
	.align		4
.L_113:
        /*0268*/ 	.word	index@(_ZN7cutlass13device_kernelIN5flash11enable_sm90INS1_16FlashAttnFwdSm90INS1_25CollectiveMainloopFwdSm90ILi2EN4cute5tupleIJNS5_1CILi1EEES8_S8_EEENS6_IJNS7_ILi128EEENS7_ILi176EEESA_EEELi128ENS_10bfloat16_tEfNS_4arch4Sm90ELb0ELb0ELb0ELb1ELb0ELb0ELb0ELb1ELb1ELb1ELb1ELb0EEENS1_21CollectiveEpilogueFwdINS6_IJSA_SA_SB_EEES9_SD_SF_Li256ELb1ELb1ELb1ELb0EEENS1_36VarlenDynamicPersistentTileSchedulerILi128ELi176ELi256ELi128ELb1ELb1ELb1ELb0ELb1ELb1EEEEEEEEEvNT_6ParamsE)
        /*026c*/ 	.word	0x00000000


	//----- nvinfo : EIATTR_REGCOUNT
	.align		4
.L_114:
        /*0270*/ 	.byte	0x04, 0x2f
        /*0272*/ 	.short	(.L_116 - .L_115)
	.align		4
.L_115:
        /*0274*/ 	.word	index@(_ZN7cutlass13device_kernelIN5flash11enable_sm90INS1_16FlashAttnFwdSm90INS1_25CollectiveMainloopFwdSm90ILi2EN4cute5tupleIJNS5_1CILi1EEES8_S8_EEENS6_IJNS7_ILi128EEENS7_ILi176EEESA_EEELi128ENS_10bfloat16_tEfNS_4arch4Sm90ELb0ELb0ELb0ELb0ELb0ELb0ELb0ELb1ELb1ELb1ELb1ELb0EEENS1_21CollectiveEpilogueFwdINS6_IJSA_SA_SB_EEES9_SD_SF_Li256ELb0ELb1ELb1ELb0EEENS1_19SingleTileSchedulerILb0ELb1ELb1ELi128EEEEEEEEEvNT_6ParamsE)
        /*0278*/ 	.word	0x00000004


	//----- nvinfo : EIATTR_FRAME_SIZE
	.align		4
.L_116:
        /*027c*/ 	.byte	0x04, 0x11
        /*027e*/ 	.short	(.L_118 - .L_117)
	.align		4
.L_117:
        /*0280*/ 	.word	index@(_ZN7cutlass13device_kernelIN5flash11enable_sm90INS1_16FlashAttnFwdSm90INS1_25CollectiveMainloopFwdSm90ILi2EN4cute5tupleIJNS5_1CILi1EEES8_S8_EEENS6_IJNS7_ILi128EEENS7_ILi176EEESA_EEELi128ENS_10bfloat16_tEfNS_4arch4Sm90ELb0ELb0ELb0ELb0ELb0ELb0ELb0ELb1ELb1ELb1ELb1ELb0EEENS1_21CollectiveEpilogueFwdINS6_IJSA_SA_SB_EEES9_SD_SF_Li256ELb0ELb1ELb1ELb0EEENS1_19SingleTileSchedulerILb0ELb1ELb1ELi128EEEEEEEEEvNT_6ParamsE)
        /*0284*/ 	.word	0x00000000


	//----- nvinfo : EIATTR_REGCOUNT
	.align		4
.L_118:
        /*0288*/ 	.byte	0x04, 0x2f
        /*028a*/ 	.short	(.L_120 - .L_119)
	.align		4
.L_119:
        /*028c*/ 	.word	index@(_ZN7cutlass13device_kernelIN5flash11enable_sm90INS1_16FlashAttnFwdSm90INS1_25CollectiveMainloopFwdSm90ILi2EN4cute5tupleIJNS5_1CILi1EEES8_S8_EEENS6_IJNS7_ILi128EEENS7_ILi112EEENS7_ILi192EEEEEELi192ENS_10bfloat16_tEfNS_4arch4Sm90ELb1ELb0ELb0ELb1ELb0ELb1ELb0ELb1ELb1ELb1ELb1ELb0EEENS1_21CollectiveEpilogueFwdINS6_IJSA_SC_SB_EEES9_SE_SG_Li256ELb1ELb1ELb1ELb0EEENS1_36VarlenDynamicPersistentTileSchedulerILi128ELi112ELi256ELi128ELb1ELb1ELb1ELb1ELb1ELb1EEEEEEEEEvNT_6ParamsE)
        /*0290*/ 	.word	0x00000004


	//----- nvinfo : EIATTR_FRAME_SIZE
	.align		4
.L_120:
        /*0294*/ 	.byte	0x04, 0x11
        /*0296*/ 	.short	(.L_122 - .L_121)
	.align		4
.L_121:
        /*0298*/ 	.word	index@(_ZN7cutlass13device_kernelIN5flash11enable_sm90INS1_16FlashAttnFwdSm90INS1_25CollectiveMainloopFwdSm90ILi2EN4cute5tupleIJNS5_1CILi1EEES8_S8_EEENS6_IJNS7_ILi128EEENS7_ILi112EEENS7_ILi192EEEEEELi192ENS_10bfloat16_tEfNS_4arch4Sm90ELb1ELb0ELb0ELb1ELb0ELb1ELb0ELb1ELb1ELb1ELb1ELb0EEENS1_21CollectiveEpilogueFwdINS6_IJSA_SC_SB_EEES9_SE_SG_Li256ELb1ELb1ELb1ELb0EEENS1_36VarlenDynamicPersistentTileSchedulerILi128ELi112ELi256ELi128ELb1ELb1ELb1ELb1ELb1ELb1EEEEEEEEEvNT_6ParamsE)
        /*029c*/ 	.word	0x00000000


	//----- nvinfo : EIATTR_REGCOUNT
	.align		4
.L_122:
        /*02a0*/ 	.byte	0x04, 0x2f
        /*02a2*/ 	.short	(.L_124 - .L_123)
	.align		4
.L_123:
        /*02a4*/ 	.word	index@(_ZN7cutlass13device_kernelIN5flash11enable_sm90INS1_16FlashAttnFwdSm90INS1_25CollectiveMainloopFwdSm90ILi2EN4cute5tupleIJNS5_1CILi1EEES8_S8_EEENS6_IJNS7_ILi128EEENS7_ILi112EEENS7_ILi192EEEEEELi192ENS_10bfloat16_tEfNS_4arch4Sm90ELb1ELb0ELb0ELb1ELb0ELb0ELb0ELb1ELb1ELb1ELb1ELb0EEENS1_21CollectiveEpilogueFwdINS6_IJSA_SC_SB_EEES9_SE_SG_Li256ELb1ELb1ELb1ELb0EEENS1_36VarlenDynamicPersistentTileSchedulerILi128ELi112ELi256ELi128ELb1ELb1ELb1ELb1ELb1ELb1EEEEEEEEEvNT_6ParamsE)
        /*02a8*/ 	.word	0x00000004


	//----- nvinfo : EIATTR_FRAME_SIZE
	.align		4
.L_124:
        /*02ac*/ 	.byte	0x04, 0x11
        /*02ae*/ 	.short	(.L_126 - .L_125)
	.align		4
.L_125:
        /*02b0*/ 	.word	index@(_ZN7cutlass13device_kernelIN5flash11enable_sm90INS1_16FlashAttnFwdSm90INS1_25CollectiveMainloopFwdSm90ILi2EN4cute5tupleIJNS5_1CILi1EEES8_S8_EEENS6_IJNS7_ILi128EEENS7_ILi112EEENS7_ILi192EEEEEELi192ENS_10bfloat16_tEfNS_4arch4Sm90ELb1ELb0ELb0ELb1ELb0ELb0ELb0ELb1ELb1ELb1ELb1ELb0EEENS1_21CollectiveEpilogueFwdINS6_IJSA_SC_SB_EEES9_SE_SG_Li256ELb1ELb1ELb1ELb0EEENS1_36VarlenDynamicPersistentTileSchedulerILi128ELi112ELi256ELi128ELb1ELb1ELb1ELb1ELb1ELb1EEEEEEEEEvNT_6ParamsE)
        /*02b4*/ 	.word	0x00000000


	//----- nvinfo : EIATTR_REGCOUNT
	.align		4
.L_126:
        /*02b8*/ 	.byte	0x04, 0x2f
        /*02ba*/ 	.short	(.L_128 - .L_127)
	.align		4
.L_127:
        /*02bc*/ 	.word	index@(_ZN7cutlass13device_kernelIN5flash11enable_sm90INS1_16FlashAttnFwdSm90INS1_25CollectiveMainloopFwdSm90ILi2EN4cute5tupleIJNS5_1CILi1EEES8_S8_EEENS6_IJNS7_ILi128EEENS7_ILi112EEENS7_ILi192EEEEEELi192ENS_10bfloat16_tEfNS_4arch4Sm90ELb1ELb0ELb0ELb0ELb0ELb0ELb0ELb1ELb1ELb1ELb1ELb0EEENS1_21CollectiveEpilogueFwdINS6_IJSA_SC_SB_EEES9_SE_SG_Li256ELb0ELb1ELb1ELb0EEENS1_19SingleTileSchedulerILb0ELb1ELb1ELi128EEEEEEEEEvNT_6ParamsE)
        /*02c0*/ 	.word	0x00000004


	//----- nvinfo : EIATTR_FRAME_SIZE
	.align		4
.L_128:
        /*02c4*/ 	.byte	0x04, 0x11
        /*02c6*/ 	.short	(.L_130 - .L_129)
	.align		4
.L_129:
        /*02c8*/ 	.word	index@(_ZN7cutlass13device_kernelIN5flash11enable_sm90INS1_16FlashAttnFwdSm90INS1_25CollectiveMainloopFwdSm90ILi2EN4cute5tupleIJNS5_1CILi1EEES8_S8_EEENS6_IJNS7_ILi128EEENS7_ILi112EEENS7_ILi192EEEEEELi192ENS_10bfloat16_tEfNS_4arch4Sm90ELb1ELb0ELb0ELb0ELb0ELb0ELb0ELb1ELb1ELb1ELb1ELb0EEENS1_21CollectiveEpilogueFwdINS6_IJSA_SC_SB_EEES9_SE_SG_Li256ELb0ELb1ELb1ELb0EEENS1_19SingleTileSchedulerILb0ELb1ELb1ELi128EEEEEEEEEvNT_6ParamsE)
        /*02cc*/ 	.word	0x00000000


	//----- nvinfo : EIATTR_REGCOUNT
	.align		4
.L_130:
        /*02d0*/ 	.byte	0x04, 0x2f
        /*02d2*/ 	.short	(.L_132 - .L_131)
	.align		4
.L_131:
        /*02d4*/ 	.word	index@(_ZN7cutlass13device_kernelIN5flash11enable_sm90INS1_16FlashAttnFwdSm90INS1_25CollectiveMainloopFwdSm90ILi2EN4cute5tupleIJNS5_1CILi1EEES8_S8_EEENS6_IJNS7_ILi128EEENS7_ILi96EEENS7_ILi192EEEEEELi192ENS_10bfloat16_tEfNS_4arch4Sm90ELb0ELb1ELb0ELb1ELb0ELb1ELb0ELb1ELb1ELb1ELb1ELb0EEENS1_21CollectiveEpilogueFwdINS6_IJSA_SC_SB_EEES9_SE_SG_Li256ELb1ELb1ELb1ELb0EEENS1_36VarlenDynamicPersistentTileSchedulerILi128ELi96ELi256ELi128ELb1ELb1ELb1ELb1ELb0ELb1EEEEEEEEEvNT_6ParamsE)
        /*02d8*/ 	.word	0x00000004


	//----- nvinfo : EIATTR_FRAME_SIZE
	.align		4
.L_132:
        /*02dc*/ 	.byte	0x04, 0x11
        /*02de*/ 	.short	(.L_134 - .L_133)
	.align		4
.L_133:
        /*02e0*/ 	.word	index@(_ZN7cutlass13device_kernelIN5flash11enable_sm90INS1_16FlashAttnFwdSm90INS1_25CollectiveMainloopFwdSm90ILi2EN4cute5tupleIJNS5_1CILi1EEES8_S8_EEENS6_IJNS7_ILi128EEENS7_ILi96EEENS7_ILi192EEEEEELi192ENS_10bfloat16_tEfNS_4arch4Sm90ELb0ELb1ELb0ELb1ELb0ELb1ELb0ELb1ELb1ELb1ELb1ELb0EEENS1_21CollectiveEpilogueFwdINS6_IJSA_SC_SB_EEES9_SE_SG_Li256ELb1ELb1ELb1ELb0EEENS1_36VarlenDynamicPersistentTileSchedulerILi128ELi96ELi256ELi128ELb1ELb1ELb1ELb1ELb0ELb1EEEEEEEEEvNT_6ParamsE)
        /*02e4*/ 	.word	0x00000000


	//----- nvinfo : EIATTR_REGCOUNT
	.align		4
.L_134:
        /*02e8*/ 	.byte	0x04, 0x2f
        /*02ea*/ 	.short	(.L_136 - .L_135)
	.align		4
.L_135:
        /*02ec*/ 	.word	index@(_ZN7cutlass13device_kernelIN5flash11enable_sm90INS1_16FlashAttnFwdSm90INS1_25CollectiveMainloopFwdSm90ILi2EN4cute5tupleIJNS5_1CILi1EEES8_S8_EEENS6_IJNS7_ILi128EEENS7_ILi96EEENS7_ILi192EEEEEELi192ENS_10bfloat16_tEfNS_4arch4Sm90ELb0ELb1ELb0ELb1ELb0ELb0ELb0ELb1ELb1ELb1ELb1ELb0EEENS1_21CollectiveEpilogueFwdINS6_IJSA_SC_SB_EEES9_SE_SG_Li256ELb1ELb1ELb1ELb0EEENS1_36VarlenDynamicPersistentTileSchedulerILi128ELi96ELi256ELi128ELb1ELb1ELb1ELb1ELb0ELb1EEEEEEEEEvNT_6ParamsE)
        /*02f0*/ 	.word	0x00000004


	//----- nvinfo : EIATTR_FRAME_SIZE
	.align		4
.L_136:
        /*02f4*/ 	.byte	0x04, 0x11
        /*02f6*/ 	.short	(.L_138 - .L_137)
	.align		4
.L_137:
        /*02f8*/ 	.word	index@(_ZN7cutlass13device_kernelIN5flash11enable_sm90INS1_16FlashAttnFwdSm90INS1_25CollectiveMainloopFwdSm90ILi2EN4cute5tupleIJNS5_1CILi1EEES8_S8_EEENS6_IJNS7_ILi128EEENS7_ILi96EEENS7_ILi192EEEEEELi192ENS_10bfloat16_tEfNS_4arch4Sm90ELb0ELb1ELb0ELb1ELb0ELb0ELb0ELb1ELb1ELb1ELb1ELb0EEENS1_21CollectiveEpilogueFwdINS6_IJSA_SC_SB_EEES9_SE_SG_Li256ELb1ELb1ELb1ELb0EEENS1_36VarlenDynamicPersistentTileSchedulerILi128ELi96ELi256ELi128ELb1ELb1ELb1ELb1ELb0ELb1EEEEEEEEEvNT_6ParamsE)
        /*02fc*/ 	.word	0x00000000


	//----- nvinfo : EIATTR_REGCOUNT
	.align		4
.L_138:
        /*0300*/ 	.byte	0x04, 0x2f
        /*0302*/ 	.short	(.L_140 - .L_139)
	.align		4
.L_139:
        /*0304*/ 	.word	index@(_ZN7cutlass13device_kernelIN5flash11enable_sm90INS1_16FlashAttnFwdSm90INS1_25CollectiveMainloopFwdSm90ILi2EN4cute5tupleIJNS5_1CILi1EEES8_S8_EEENS6_IJNS7_ILi128EEENS7_ILi96EEENS7_ILi192EEEEEELi192ENS_10bfloat16_tEfNS_4arch4Sm90ELb0ELb1ELb0ELb0ELb0ELb0ELb0ELb1ELb1ELb1ELb1ELb0EEENS1_21CollectiveEpilogueFwdINS6_IJSA_SC_SB_EEES9_SE_SG_Li256ELb0ELb1ELb1ELb0EEENS1_19SingleTileSchedulerILb0ELb1ELb1ELi128EEEEEEEEEvNT_6ParamsE)
        /*0308*/ 	.word	0x00000004


	//----- nvinfo : EIATTR_FRAME_SIZE
	.align		4
.L_140:
        /*030c*/ 	.byte	0x04, 0x11
        /*030e*/ 	.short	(.L_142 - .L_141)
	.align		4
.L_141:
        /*0310*/ 	.word	index@(_ZN7cutlass13device_kernelIN5flash11enable_sm90INS1_16FlashAttnFwdSm90INS1_25CollectiveMainloopFwdSm90ILi2EN4cute5tupleIJNS5_1CILi1EEES8_S8_EEENS6_IJNS7_ILi128EEENS7_ILi96EEENS7_ILi192EEEEEELi192ENS_10bfloat16_tEfNS_4arch4Sm90ELb0ELb1ELb0ELb0ELb0ELb0ELb0ELb1ELb1ELb1ELb1ELb0EEENS1_21CollectiveEpilogueFwdINS6_IJSA_SC_SB_EEES9_SE_SG_Li256ELb0ELb1ELb1ELb0EEENS1_19SingleTileSchedulerILb0ELb1ELb1ELi128EEEEEEEEEvNT_6ParamsE)
        /*0314*/ 	.word	0x00000000


	//----- nvinfo : EIATTR_REGCOUNT
	.align		4
.L_142:
        /*0318*/ 	.byte	0x04, 0x2f
        /*031a*/ 	.short	(.L_144 - .L_143)
	.align		4
.L_143:
        /*031c*/ 	.word	index@(_ZN7cutlass13device_kernelIN5flash11enable_sm90INS1_16FlashAttnFwdSm90INS1_25CollectiveMainloopFwdSm90ILi2EN4cute5tupleIJNS5_1CILi1EEES8_S8_EEENS6_IJNS7_ILi128EEENS7_ILi112EEENS7_ILi192EEEEEELi192ENS_10bfloat16_tEfNS_4arch4Sm90ELb0ELb0ELb0ELb1ELb0ELb1ELb0ELb1ELb1ELb1ELb1ELb0EEENS1_21CollectiveEpilogueFwdINS6_IJSA_SC_SB_EEES9_SE_SG_Li256ELb1ELb1ELb1ELb0EEENS1_36VarlenDynamicPersistentTileSchedulerILi128ELi112ELi256ELi128ELb1ELb1ELb1ELb0ELb1ELb1EEEEEEEEEvNT_6ParamsE)
        /*0320*/ 	.word	0x00000004


	//----- nvinfo : EIATTR_FRAME_SIZE
	.align		4
.L_144:
        /*0324*/ 	.byte	0x04, 0x11
        /*0326*/ 	.short	(.L_146 - .L_145)
	.align		4
.L_145:
        /*0328*/ 	.word	index@(_ZN7cutlass13device_kernelIN5flash11enable_sm90INS1_16FlashAttnFwdSm90INS1_25CollectiveMainloopFwdSm90ILi2EN4cute5tupleIJNS5_1CILi1EEES8_S8_EEENS6_IJNS7_ILi128EEENS7_ILi112EEENS7_ILi192EEEEEELi192ENS_10bfloat16_tEfNS_4arch4Sm90ELb0ELb0ELb0ELb1ELb0ELb1ELb0ELb1ELb1ELb1ELb1ELb0EEENS1_21CollectiveEpilogueFwdINS6_IJSA_SC_SB_EEES9_SE_SG_Li256ELb1ELb1ELb1ELb0EEENS1_36VarlenDynamicPersistentTileSchedulerILi128ELi112ELi256ELi128ELb1ELb1ELb1ELb0ELb1ELb1EEEEEEEEEvNT_6ParamsE)
        /*032c*/ 	.word	0x00000000


	//----- nvinfo : EIATTR_REGCOUNT
	.align		4
.L_146:
        /*0330*/ 	.byte	0x04, 0x2f
        /*0332*/ 	.short	(.L_148 - .L_147)
	.align		4
.L_147:
        /*0334*/ 	.word	index@(_ZN7cutlass13device_kernelIN5flash11enable_sm90INS1_16FlashAttnFwdSm90INS1_25CollectiveMainloopFwdSm90ILi2EN4cute5tupleIJNS5_1CILi1EEES8_S8_EEENS6_IJNS7_ILi128EEENS7_ILi112EEENS7_ILi192EEEEEELi192ENS_10bfloat16_tEfNS_4arch4Sm90ELb0ELb0ELb0ELb1ELb0ELb0ELb0ELb1ELb1ELb1ELb1ELb0EEENS1_21CollectiveEpilogueFwdINS6_IJSA_SC_SB_EEES9_SE_SG_Li256ELb1ELb1ELb1ELb0EEENS1_36VarlenDynamicPersistentTileSchedulerILi128ELi112ELi256ELi128ELb1ELb1ELb1ELb0ELb1ELb1EEEEEEEEEvNT_6ParamsE)
        /*0338*/ 	.word	0x00000004


	//----- nvinfo : EIATTR_FRAME_SIZE
	.align		4
.L_148:
        /*033c*/ 	.byte	0x04, 0x11
        /*033e*/ 	.short	(.L_150 - .L_149)
	.align		4
.L_149:
        /*0340*/ 	.word	index@(_ZN7cutlass13device_kernelIN5flash11enable_sm90INS1_16FlashAttnFwdSm90INS1_25CollectiveMainloopFwdSm90ILi2EN4cute5tupleIJNS5_1CILi1EEES8_S8_EEENS6_IJNS7_ILi128EEENS7_ILi112EEENS7_ILi192EEEEEELi192ENS_10bfloat16_tEfNS_4arch4Sm90ELb0ELb0ELb0ELb1ELb0ELb0ELb0ELb1ELb1ELb1ELb1ELb0EEENS1_21CollectiveEpilogueFwdINS6_IJSA_SC_SB_EEES9_SE_SG_Li256ELb1ELb1ELb1ELb0EEENS1_36VarlenDynamicPersistentTileSchedulerILi128ELi112ELi256ELi128ELb1ELb1ELb1ELb0ELb1ELb1EEEEEEEEEvNT_6ParamsE)
        /*0344*/ 	.word	0x00000000


	//----- nvinfo : EIATTR_REGCOUNT
	.align		4
.L_150:
        /*0348*/ 	.byte	0x04, 0x2f
        /*034a*/ 	.short	(.L_152 - .L_151)
	.align		4
.L_151:
        /*034c*/ 	.word	index@(_ZN7cutlass13device_kernelIN5flash11enable_sm90INS1_16FlashAttnFwdSm90INS1_25CollectiveMainloopFwdSm90ILi2EN4cute5tupleIJNS5_1CILi1EEES8_S8_EEENS6_IJNS7_ILi128EEENS7_ILi112EEENS7_ILi192EEEEEELi192ENS_10bfloat16_tEfNS_4arch4Sm90ELb0ELb0ELb0ELb0ELb0ELb0ELb0ELb1ELb1ELb1ELb1ELb0EEENS1_21CollectiveEpilogueFwdINS6_IJSA_SC_SB_EEES9_SE_SG_Li256ELb0ELb1ELb1ELb0EEENS1_19SingleTileSchedulerILb0ELb1ELb1ELi128EEEEEEEEEvNT_6ParamsE)
        /*0350*/ 	.word	0x00000004


	//----- nvinfo : EIATTR_FRAME_SIZE
	.align		4
.L_152:
        /*0354*/ 	.byte	0x04, 0x11
        /*0356*/ 	.short	(.L_154 - .L_153)
	.align		4
.L_153:
        /*0358*/ 	.word	index@(_ZN7cutlass13device_kernelIN5flash11enable_sm90INS1_16FlashAttnFwdSm90INS1_25CollectiveMainloopFwdSm90ILi2EN4cute5tupleIJNS5_1CILi1EEES8_S8_EEENS6_IJNS7_ILi128EEENS7_ILi112EEENS7_ILi192EEEEEELi192ENS_10bfloat16_tEfNS_4arch4Sm90ELb0ELb0ELb0ELb0ELb0ELb0ELb0ELb1ELb1ELb1ELb1ELb0EEENS1_21CollectiveEpilogueFwdINS6_IJSA_SC_SB_EEES9_SE_SG_Li256ELb0ELb1ELb1ELb0EEENS1_19SingleTileSchedulerILb0ELb1ELb1ELi128EEEEEEEEEvNT_6ParamsE)
        /*035c*/ 	.word	0x00000000


	//----- nvinfo : EIATTR_REGCOUNT
	.align		4
.L_154:
        /*0360*/ 	.byte	0x04, 0x2f
        /*0362*/ 	.short	(.L_156 - .L_155)
	.align		4
.L_155:
        /*0364*/ 	.word	index@(_ZN7cutlass13device_kernelIN5flash11enable_sm90INS1_16FlashAttnFwdSm90INS1_25CollectiveMainloopFwdSm90ILi2EN4cute5tupleIJNS5_1CILi1EEES8_S8_EEENS6_IJNS7_ILi128EEENS7_ILi80EEENS7_ILi256EEEEEELi256ENS_10bfloat16_tEfNS_4arch4Sm90ELb1ELb0ELb0ELb1ELb0ELb1ELb0ELb1ELb1ELb1ELb1ELb0EEENS1_21CollectiveEpilogueFwdINS6_IJSA_SC_SB_EEES9_SE_SG_Li256ELb1ELb1ELb1ELb0EEENS1_36VarlenDynamicPersistentTileSchedulerILi128ELi80ELi256ELi128ELb1ELb1ELb1ELb1ELb1ELb1EEEEEEEEEvNT_6ParamsE)
        /*0368*/ 	.word	0x00000004


	//----- nvinfo : EIATTR_FRAME_SIZE
	.align		4
.L_156:
        /*036c*/ 	.byte	0x04, 0x11
        /*036e*/ 	.short	(.L_158 - .L_157)
	.align		4
.L_157:
        /*0370*/ 	.word	index@(_ZN7cutlass13device_kernelIN5flash11enable_sm90INS1_16FlashAttnFwdSm90INS1_25CollectiveMainloopFwdSm90ILi2EN4cute5tupleIJNS5_1CILi1EEES8_S8_EEENS6_IJNS7_ILi128EEENS7_ILi80EEENS7_ILi256EEEEEELi256ENS_10bfloat16_tEfNS_4arch4Sm90ELb1ELb0ELb0ELb1ELb0ELb1ELb0ELb1ELb1ELb1ELb1ELb0EEENS1_21CollectiveEpilogueFwdINS6_IJSA_SC_SB_EEES9_SE_SG_Li256ELb1ELb1ELb1ELb0EEENS1_36VarlenDynamicPersistentTileSchedulerILi128ELi80ELi256ELi128ELb1ELb1ELb1ELb1ELb1ELb1EEEEEEEEEvNT_6ParamsE)
        /*0374*/ 	.word	0x00000000


	//----- nvinfo : EIATTR_REGCOUNT
	.align		4
.L_158:
        /*0378*/ 	.byte	0x04, 0x2f
        /*037a*/ 	.short	(.L_160 - .L_159)
	.align		4
.L_159:
        /*037c*/ 	.word	index@(_ZN7cutlass13device_kernelIN5flash11enable_sm90INS1_16FlashAttnFwdSm90INS1_25CollectiveMainloopFwdSm90ILi2EN4cute5tupleIJNS5_1CILi1EEES8_S8_EEENS6_IJNS7_ILi128EEENS7_ILi80EEENS7_ILi256EEEEEELi256ENS_10bfloat16_tEfNS_4arch4Sm90ELb1ELb0ELb0ELb1ELb0ELb0ELb0ELb1ELb1ELb1ELb1ELb0EEENS1_21CollectiveEpilogueFwdINS6_IJSA_SC_SB_EEES9_SE_SG_Li256ELb1ELb1ELb1ELb0EEENS1_36VarlenDynamicPersistentTileSchedulerILi128ELi80ELi256ELi128ELb1ELb1ELb1ELb1ELb1ELb1EEEEEEEEEvNT_6ParamsE)
        /*0380*/ 	.word	0x00000004


	//----- nvinfo : EIATTR_FRAME_SIZE
	.align		4
.L_160:
        /*0384*/ 	.byte	0x04, 0x11
        /*0386*/ 	.short	(.L_162 - .L_161)
	.align		4
.L_161:
        /*0388*/ 	.word	index@(_ZN7cutlass13device_kernelIN5flash11enable_sm90INS1_16FlashAttnFwdSm90INS1_25CollectiveMainloopFwdSm90ILi2EN4cute5tupleIJNS5_1CILi1EEES8_S8_EEENS6_IJNS7_ILi128EEENS7_ILi80EEENS7_ILi256EEEEEELi256ENS_10bfloat16_tEfNS_4arch4Sm90ELb1ELb0ELb0ELb1ELb0ELb0ELb0ELb1ELb1ELb1ELb1ELb0EEENS1_21CollectiveEpilogueFwdINS6_IJSA_SC_SB_EEES9_SE_SG_Li256ELb1ELb1ELb1ELb0EEENS1_36VarlenDynamicPersistentTileSchedulerILi128ELi80ELi256ELi128ELb1ELb1ELb1ELb1ELb1ELb1EEEEEEEEEvNT_6ParamsE)
        /*038c*/ 	.word	0x00000000


	//----- nvinfo : EIATTR_REGCOUNT
	.align		4
.L_162:
        /*0390*/ 	.byte	0x04, 0x2f
        /*0392*/ 	.short	(.L_164 - .L_163)
	.align		4
.L_163:
        /*0394*/ 	.word	index@(_ZN7cutlass13device_kernelIN5flash11enable_sm90INS1_16FlashAttnFwdSm90INS1_25CollectiveMainloopFwdSm90ILi2EN4cute5tupleIJNS5_1CILi1EEES8_S8_EEENS6_IJNS7_ILi128EEENS7_ILi80EEENS7_ILi256EEEEEELi256ENS_10bfloat16_tEfNS_4arch4Sm90ELb1ELb0ELb0ELb0ELb0ELb0ELb0ELb1ELb1ELb1ELb1ELb0EEENS1_21CollectiveEpilogueFwdINS6_IJSA_SC_SB_EEES9_SE_SG_Li256ELb0ELb1ELb1ELb0EEENS1_19SingleTileSchedulerILb0ELb1ELb1ELi128EEEEEEEEEvNT_6ParamsE)
        /*0398*/ 	.word	0x00000004


	//----- nvinfo : EIATTR_FRAME_SIZE
	.align		4
.L_164:
        /*039c*/ 	.byte	0x04, 0x11
        /*039e*/ 	.short	(.L_166 - .L_165)
	.align		4
.L_165:
        /*03a0*/ 	.word	index@(_ZN7cutlass13device_kernelIN5flash11enable_sm90INS1_16FlashAttnFwdSm90INS1_25CollectiveMainloopFwdSm90ILi2EN4cute5tupleIJNS5_1CILi1EEES8_S8_EEENS6_IJNS7_ILi128EEENS7_ILi80EEENS7_ILi256EEEEEELi256ENS_10bfloat16_tEfNS_4arch4Sm90ELb1ELb0ELb0ELb0ELb0ELb0ELb0ELb1ELb1ELb1ELb1ELb0EEENS1_21CollectiveEpilogueFwdINS6_IJSA_SC_SB_EEES9_SE_SG_Li256ELb0ELb1ELb1ELb0EEENS1_19SingleTileSchedulerILb0ELb1ELb1ELi128EEEEEEEEEvNT_6ParamsE)
        /*03a4*/ 	.word	0x00000000


	//----- nvinfo : EIATTR_REGCOUNT
	.align		4
.L_166:
        /*03a8*/ 	.byte	0x04, 0x2f
        /*03aa*/ 	.short	(.L_168 - .L_167)
	.align		4
.L_167:
        /*03ac*/ 	.word	index@(_ZN7cutlass13device_kernelIN5flash11enable_sm90INS1_16FlashAttnFwdSm90INS1_25CollectiveMainloopFwdSm90ILi2EN4cute5tupleIJNS5_1CILi1EEES8_S8_EEENS6_IJNS7_ILi128EEENS7_ILi64EEENS7_ILi256EEEEEELi256ENS_10bfloat16_tEfNS_4arch4Sm90ELb0ELb1ELb0ELb1ELb0ELb1ELb0ELb1ELb1ELb1ELb1ELb0EEENS1_21CollectiveEpilogueFwdINS6_IJSA_SC_SB_EEES9_SE_SG_Li256ELb1ELb1ELb1ELb0EEENS1_36VarlenDynamicPersistentTileSchedulerILi128ELi64ELi256ELi128ELb1ELb1ELb1ELb1ELb0ELb1EEEEEEEEEvNT_6ParamsE)
        /*03b0*/ 	.word	0x00000004


	//----- nvinfo : EIATTR_FRAME_SIZE
	.align		4
.L_168:
        /*03b4*/ 	.byte	0x04, 0x11
        /*03b6*/ 	.short	(.L_170 - .L_169)
	.align		4
.L_169:
        /*03b8*/ 	.word	index@(_ZN7cutlass13device_kernelIN5flash11enable_sm90INS1_16FlashAttnFwdSm90INS1_25CollectiveMainloopFwdSm90ILi2EN4cute5tupleIJNS5_1CILi1EEES8_S8_EEENS6_IJNS7_ILi128EEENS7_ILi64EEENS7_ILi256EEEEEELi256ENS_10bfloat16_tEfNS_4arch4Sm90ELb0ELb1ELb0ELb1ELb0ELb1ELb0ELb1ELb1ELb1ELb1ELb0EEENS1_21CollectiveEpilogueFwdINS6_IJSA_SC_SB_EEES9_SE_SG_Li256ELb1ELb1ELb1ELb0EEENS1_36VarlenDynamicPersistentTileSchedulerILi128ELi64ELi256ELi128ELb1ELb1ELb1ELb1ELb0ELb1EEEEEEEEEvNT_6ParamsE)
        /*03bc*/ 	.word	0x00000000


	//----- nvinfo : EIATTR_REGCOUNT
	.align		4
.L_170:
        /*03c0*/ 	.byte	0x04, 0x2f
        /*03c2*/ 	.short	(.L_172 - .L_171)
	.align		4
.L_171:
        /*03c4*/ 	.word	index@(_ZN7cutlass13device_kernelIN5flash11enable_sm90INS1_16FlashAttnFwdSm90INS1_25CollectiveMainloopFwdSm90ILi2EN4cute5tupleIJNS5_1CILi1EEES8_S8_EEENS6_IJNS7_ILi128EEENS7_ILi64EEENS7_ILi256EEEEEELi256ENS_10bfloat16_tEfNS_4arch4Sm90ELb0ELb1ELb0ELb1ELb0ELb0ELb0ELb1ELb1ELb1ELb1ELb0EEENS1_21CollectiveEpilogueFwdINS6_IJSA_SC_SB_EEES9_SE_SG_Li256ELb1ELb1ELb1ELb0EEENS1_36VarlenDynamicPersistentTileSchedulerILi128ELi64ELi256ELi128ELb1ELb1ELb1ELb1ELb0ELb1EEEEEEEEEvNT_6ParamsE)
        /*03c8*/ 	.word	0x00000004


	//----- nvinfo : EIATTR_FRAME_SIZE
	.align		4
.L_172:
        /*03cc*/ 	.byte	0x04, 0x11
        /*03ce*/ 	.short	(.L_174 - .L_173)
	.align		4
.L_173:
        /*03d0*/ 	.word	index@(_ZN7cutlass13device_kernelIN5flash11enable_sm90INS1_16FlashAttnFwdSm90INS1_25CollectiveMainloopFwdSm90ILi2EN4cute5tupleIJNS5_1CILi1EEES8_S8_EEENS6_IJNS7_ILi128EEENS7_ILi64EEENS7_ILi256EEEEEELi256ENS_10bfloat16_tEfNS_4arch4Sm90ELb0ELb1ELb0ELb1ELb0ELb0ELb0ELb1ELb1ELb1ELb1ELb0EEENS1_21CollectiveEpilogueFwdINS6_IJSA_SC_SB_EEES9_SE_SG_Li256ELb1ELb1ELb1ELb0EEENS1_36VarlenDynamicPersistentTileSchedulerILi128ELi64ELi256ELi128ELb1ELb1ELb1ELb1ELb0ELb1EEEEEEEEEvNT_6ParamsE)
        /*03d4*/ 	.word	0x00000000


	//----- nvinfo : EIATTR_REGCOUNT
	.align		4
.L_174:
        /*03d8*/ 	.byte	0x04, 0x2f
        /*03da*/ 	.short	(.L_176 - .L_175)
	.align		4
.L_175:
        /*03dc*/ 	.word	index@(_ZN7cutlass13device_kernelIN5flash11enable_sm90INS1_16FlashAttnFwdSm90INS1_25CollectiveMainloopFwdSm90ILi2EN4cute5tupleIJNS5_1CILi1EEES8_S8_EEENS6_IJNS7_ILi128EEENS7_ILi64EEENS7_ILi256EEEEEELi256ENS_10bfloat16_tEfNS_4arch4Sm90ELb0ELb1ELb0ELb0ELb0ELb0ELb0ELb1ELb1ELb1ELb1ELb0EEENS1_21CollectiveEpilogueFwdINS6_IJSA_SC_SB_EEES9_SE_SG_Li256ELb0ELb1ELb1ELb0EEENS1_19SingleTileSchedulerILb0ELb1ELb1ELi128EEEEEEEEEvNT_6ParamsE)
        /*03e0*/ 	.word	0x00000004


	//----- nvinfo : EIATTR_FRAME_SIZE
	.align		4
.L_176:
        /*03e4*/ 	.byte	0x04, 0x11
        /*03e6*/ 	.short	(.L_178 - .L_177)
	.align		4
.L_177:
        /*03e8*/ 	.word	index@(_ZN7cutlass13device_kernelIN5flash11enable_sm90INS1_16FlashAttnFwdSm90INS1_25CollectiveMainloopFwdSm90ILi2EN4cute5tupleIJNS5_1CILi1EEES8_S8_EEENS6_IJNS7_ILi128EEENS7_ILi64EEENS7_ILi256EEEEEELi256ENS_10bfloat16_tEfNS_4arch4Sm90ELb0ELb1ELb0ELb0ELb0ELb0ELb0ELb1ELb1ELb1ELb1ELb0EEENS1_21CollectiveEpilogueFwdINS6_IJSA_SC_SB_EEES9_SE_SG_Li256ELb0ELb1ELb1ELb0EEENS1_19SingleTileSchedulerILb0ELb1ELb1ELi128EEEEEEEEEvNT_6ParamsE)
        /*03ec*/ 	.word	0x00000000


	//----- nvinfo : EIATTR_REGCOUNT
	.align		4
.L_178:
        /*03f0*/ 	.byte	0x04, 0x2f
        /*03f2*/ 	.short	(.L_180 - .L_179)
	.align		4
.L_179:
        /*03f4*/ 	.word	index@(_ZN7cutlass13device_kernelIN5flash11enable_sm90INS1_16FlashAttnFwdSm90INS1_25CollectiveMainloopFwdSm90ILi2EN4cute5tupleIJNS5_1CILi1EEES8_S8_EEENS6_IJNS7_ILi128EEENS7_ILi80EEENS7_ILi256EEEEEELi256ENS_10bfloat16_tEfNS_4arch4Sm90ELb0ELb0ELb0ELb1ELb0ELb1ELb0ELb1ELb1ELb1ELb1ELb0EEENS1_21CollectiveEpilogueFwdINS6_IJSA_SC_SB_EEES9_SE_SG_Li256ELb1ELb1ELb1ELb0EEENS1_36VarlenDynamicPersistentTileSchedulerILi128ELi80ELi256ELi128ELb1ELb1ELb1ELb0ELb1ELb1EEEEEEEEEvNT_6ParamsE)
        /*03f8*/ 	.word	0x00000004


	//----- nvinfo : EIATTR_FRAME_SIZE
	.align		4
.L_180:
        /*03fc*/ 	.byte	0x04, 0x11
        /*03fe*/ 	.short	(.L_182 - .L_181)
	.align		4
.L_181:
        /*0400*/ 	.word	index@(_ZN7cutlass13device_kernelIN5flash11enable_sm90INS1_16FlashAttnFwdSm90INS1_25CollectiveMainloopFwdSm90ILi2EN4cute5tupleIJNS5_1CILi1EEES8_S8_EEENS6_IJNS7_ILi128EEENS7_ILi80EEENS7_ILi256EEEEEELi256ENS_10bfloat16_tEfNS_4arch4Sm90ELb0ELb0ELb0ELb1ELb0ELb1ELb0ELb1ELb1ELb1ELb1ELb0EEENS1_21CollectiveEpilogueFwdINS6_IJSA_SC_SB_EEES9_SE_SG_Li256ELb1ELb1ELb1ELb0EEENS1_36VarlenDynamicPersistentTileSchedulerILi128ELi80ELi256ELi128ELb1ELb1ELb1ELb0ELb1ELb1EEEEEEEEEvNT_6ParamsE)
        /*0404*/ 	.word	0x00000000


	//----- nvinfo : EIATTR_REGCOUNT
	.align		4
.L_182:
        /*0408*/ 	.byte	0x04, 0x2f
        /*040a*/ 	.short	(.L_184 - .L_183)
	.align		4
.L_183:
        /*040c*/ 	.word	index@(_ZN7cutlass13device_kernelIN5flash11enable_sm90INS1_16FlashAttnFwdSm90INS1_25CollectiveMainloopFwdSm90ILi2EN4cute5tupleIJNS5_1CILi1EEES8_S8_EEENS6_IJNS7_ILi128EEENS7_ILi80EEENS7_ILi256EEEEEELi256ENS_10bfloat16_tEfNS_4arch4Sm90ELb0ELb0ELb0ELb1ELb0ELb0ELb0ELb1ELb1ELb1ELb1ELb0EEENS1_21CollectiveEpilogueFwdINS6_IJSA_SC_SB_EEES9_SE_SG_Li256ELb1ELb1ELb1ELb0EEENS1_36VarlenDynamicPersistentTileSchedulerILi128ELi80ELi256ELi128ELb1ELb1ELb1ELb0ELb1ELb1EEEEEEEEEvNT_6ParamsE)
        /*0410*/ 	.word	0x00000004


	//----- nvinfo : EIATTR_FRAME_SIZE
	.align		4
.L_184:
        /*0414*/ 	.byte	0x04, 0x11
        /*0416*/ 	.short	(.L_186 - .L_185)
	.align		4
.L_185:
        /*0418*/ 	.word	index@(_ZN7cutlass13device_kernelIN5flash11enable_sm90INS1_16FlashAttnFwdSm90INS1_25CollectiveMainloopFwdSm90ILi2EN4cute5tupleIJNS5_1CILi1EEES8_S8_EEENS6_IJNS7_ILi128EEENS7_ILi80EEENS7_ILi256EEEEEELi256ENS_10bfloat16_tEfNS_4arch4Sm90ELb0ELb0ELb0ELb1ELb0ELb0ELb0ELb1ELb1ELb1ELb1ELb0EEENS1_21CollectiveEpilogueFwdINS6_IJSA_SC_SB_EEES9_SE_SG_Li256ELb1ELb1ELb1ELb0EEENS1_36VarlenDynamicPersistentTileSchedulerILi128ELi80ELi256ELi128ELb1ELb1ELb1ELb0ELb1ELb1EEEEEEEEEvNT_6ParamsE)
        /*041c*/ 	.word	0x00000000


	//----- nvinfo : EIATTR_REGCOUNT
	.align		4
.L_186:
        /*0420*/ 	.byte	0x04, 0x2f
        /*0422*/ 	.short	(.L_188 - .L_187)
	.align		4
.L_187:
        /*0424*/ 	.word	index@(_ZN7cutlass13device_kernelIN5flash11enable_sm90INS1_16FlashAttnFwdSm90INS1_25CollectiveMainloopFwdSm90ILi2EN4cute5tupleIJNS5_1CILi1EEES8_S8_EEENS6_IJNS7_ILi128EEENS7_ILi80EEENS7_ILi256EEEEEELi256ENS_10bfloat16_tEfNS_4arch4Sm90ELb0ELb0ELb0ELb0ELb0ELb0ELb0ELb1ELb1ELb1ELb1ELb0EEENS1_21CollectiveEpilogueFwdINS6_IJSA_SC_SB_EEES9_SE_SG_Li256ELb0ELb1ELb1ELb0EEENS1_19SingleTileSchedulerILb0ELb1ELb1ELi128EEEEEEEEEvNT_6ParamsE)
        /*0428*/ 	.word	0x00000004


	//----- nvinfo : EIATTR_FRAME_SIZE
	.align		4
.L_188:
        /*042c*/ 	.byte	0x04, 0x11
        /*042e*/ 	.short	(.L_190 - .L_189)
	.align		4
.L_189:
        /*0430*/ 	.word	index@(_ZN7cutlass13device_kernelIN5flash11enable_sm90INS1_16FlashAttnFwdSm90INS1_25CollectiveMainloopFwdSm90ILi2EN4cute5tupleIJNS5_1CILi1EEES8_S8_EEENS6_IJNS7_ILi128EEENS7_ILi80EEENS7_ILi256EEEEEELi256ENS_10bfloat16_tEfNS_4arch4Sm90ELb0ELb0ELb0ELb0ELb0ELb0ELb0ELb1ELb1ELb1ELb1ELb0EEENS1_21CollectiveEpilogueFwdINS6_IJSA_SC_SB_EEES9_SE_SG_Li256ELb0ELb1ELb1ELb0EEENS1_19SingleTileSchedulerILb0ELb1ELb1ELi128EEEEEEEEEvNT_6ParamsE)
        /*0434*/ 	.word	0x00000000


	//----- nvinfo : EIATTR_MIN_STACK_SIZE
	.align		4
.L_190:
        /*0438*/ 	.byte	0x04, 0x12
        /*043a*/ 	.short	(.L_192 - .L_191)
	.align		4
.L_191:
        /*043c*/ 	.word	index@(_ZN7cutlass13device_kernelIN5flash11enable_sm90INS1_16FlashAttnFwdSm90INS1_25CollectiveMainloopFwdSm90ILi2EN4cute5tupleIJNS5_1CILi1EEES8_S8_EEENS6_IJNS7_ILi128EEENS7_ILi80EEENS7_ILi256EEEEEELi256ENS_10bfloat16_tEfNS_4arch4Sm90ELb0ELb0ELb0ELb0ELb0ELb0ELb0ELb1ELb1ELb1ELb1ELb0EEENS1_21CollectiveEpilogueFwdINS6_IJSA_SC_SB_EEES9_SE_SG_Li256ELb0ELb1ELb1ELb0EEENS1_19SingleTileSchedulerILb0ELb1ELb1ELi128EEEEEEEEEvNT_6ParamsE)
        /*0440*/ 	.word	0x00000000


	//----- nvinfo : EIATTR_MIN_STACK_SIZE
	.align		4
.L_192:
        /*0444*/ 	.byte	0x04, 0x12
        /*0446*/ 	.short	(.L_194 - .L_193)
	.align		4
.L_193:
        /*0448*/ 	.word	index@(_ZN7cutlass13device_kernelIN5flash11enable_sm90INS1_16FlashAttnFwdSm90INS1_25CollectiveMainloopFwdSm90ILi2EN4cute5tupleIJNS5_1CILi1EEES8_S8_EEENS6_IJNS7_ILi128EEENS7_ILi80EEENS7_ILi256EEEEEELi256ENS_10bfloat16_tEfNS_4arch4Sm90ELb0ELb0ELb0ELb1ELb0ELb0ELb0ELb1ELb1ELb1ELb1ELb0EEENS1_21CollectiveEpilogueFwdINS6_IJSA_SC_SB_EEES9_SE_SG_Li256ELb1ELb1ELb1ELb0EEENS1_36VarlenDynamicPersistentTileSchedulerILi128ELi80ELi256ELi128ELb1ELb1ELb1ELb0ELb1ELb1EEEEEEEEEvNT_6ParamsE)
        /*044c*/ 	.word	0x00000000


	//----- nvinfo : EIATTR_MIN_STACK_SIZE
	.align		4
.L_194:
        /*0450*/ 	.byte	0x04, 0x12
        /*0452*/ 	.short	(.L_196 - .L_195)
	.align		4
.L_195:
        /*0454*/ 	.word	index@(_ZN7cutlass13device_kernelIN5flash11enable_sm90INS1_16FlashAttnFwdSm90INS1_25CollectiveMainloopFwdSm90ILi2EN4cute5tupleIJNS5_1CILi1EEES8_S8_EEENS6_IJNS7_ILi128EEENS7_ILi80EEENS7_ILi256EEEEEELi256ENS_10bfloat16_tEfNS_4arch4Sm90ELb0ELb0ELb0ELb1ELb0ELb1ELb0ELb1ELb1ELb1ELb1ELb0EEENS1_21CollectiveEpilogueFwdINS6_IJSA_SC_SB_EEES9_SE_SG_Li256ELb1ELb1ELb1ELb0EEENS1_36VarlenDynamicPersistentTileSchedulerILi128ELi80ELi256ELi128ELb1ELb1ELb1ELb0ELb1ELb1EEEEEEEEEvNT_6ParamsE)
        /*0458*/ 	.word	0x00000000


	//----- nvinfo : EIATTR_MIN_STACK_SIZE
	.align		4
.L_196:
        /*045c*/ 	.byte	0x04, 0x12
        /*045e*/ 	.short	(.L_198 - .L_197)
	.align		4
.L_197:
        /*0460*/ 	.word	index@(_ZN7cutlass13device_kernelIN5flash11enable_sm90INS1_16FlashAttnFwdSm90INS1_25CollectiveMainloopFwdSm90ILi2EN4cute5tupleIJNS5_1CILi1EEES8_S8_EEENS6_IJNS7_ILi128EEENS7_ILi64EEENS7_ILi256EEEEEELi256ENS_10bfloat16_tEfNS_4arch4Sm90ELb0ELb1ELb0ELb0ELb0ELb0ELb0ELb1ELb1ELb1ELb1ELb0EEENS1_21CollectiveEpilogueFwdINS6_IJSA_SC_SB_EEES9_SE_SG_Li256ELb0ELb1ELb1ELb0EEENS1_19SingleTileSchedulerILb0ELb1ELb1ELi128EEEEEEEEEvNT_6ParamsE)
        /*0464*/ 	.word	0x00000000


	//----- nvinfo : EIATTR_MIN_STACK_SIZE
	.align		4
.L_198:
        /*0468*/ 	.byte	0x04, 0x12
        /*046a*/ 	.short	(.L_200 - .L_199)
	.align		4
.L_199:
        /*046c*/ 	.word	index@(_ZN7cutlass13device_kernelIN5flash11enable_sm90INS1_16FlashAttnFwdSm90INS1_25CollectiveMainloopFwdSm90ILi2EN4cute5tupleIJNS5_1CILi1EEES8_S8_EEENS6_IJNS7_ILi128EEENS7_ILi64EEENS7_ILi256EEEEEELi256ENS_10bfloat16_tEfNS_4arch4Sm90ELb0ELb1ELb0ELb1ELb0ELb0ELb0ELb1ELb1ELb1ELb1ELb0EEENS1_21CollectiveEpilogueFwdINS6_IJSA_SC_SB_EEES9_SE_SG_Li256ELb1ELb1ELb1ELb0EEENS1_36VarlenDynamicPersistentTileSchedulerILi128ELi64ELi256ELi128ELb1ELb1ELb1ELb1ELb0ELb1EEEEEEEEEvNT_6ParamsE)
        /*0470*/ 	.word	0x00000000


	//----- nvinfo : EIATTR_MIN_STACK_SIZE
	.align		4
.L_200:
        /*0474*/ 	.byte	0x04, 0x12
        /*0476*/ 	.short	(.L_202 - .L_201)
	.align		4
.L_201:
        /*0478*/ 	.word	index@(_ZN7cutlass13device_kernelIN5flash11enable_sm90INS1_16FlashAttnFwdSm90INS1_25CollectiveMainloopFwdSm90ILi2EN4cute5tupleIJNS5_1CILi1EEES8_S8_EEENS6_IJNS7_ILi128EEENS7_ILi64EEENS7_ILi256EEEEEELi256ENS_10bfloat16_tEfNS_4arch4Sm90ELb0ELb1ELb0ELb1ELb0ELb1ELb0ELb1ELb1ELb1ELb1ELb0EEENS1_21CollectiveEpilogueFwdINS6_IJSA_SC_SB_EEES9_SE_SG_Li256ELb1ELb1ELb1ELb0EEENS1_36VarlenDynamicPersistentTileSchedulerILi128ELi64ELi256ELi128ELb1ELb1ELb1ELb1ELb0ELb1EEEEEEEEEvNT_6ParamsE)
        /*047c*/ 	.word	0x00000000


	//----- nvinfo : EIATTR_MIN_STACK_SIZE
	.align		4
.L_202:
        /*0480*/ 	.byte	0x04, 0x12
        /*0482*/ 	.short	(.L_204 - .L_203)
	.align		4
.L_203:
        /*0484*/ 	.word	index@(_ZN7cutlass13device_kernelIN5flash11enable_sm90INS1_16FlashAttnFwdSm90INS1_25CollectiveMainloopFwdSm90ILi2EN4cute5tupleIJNS5_1CILi1EEES8_S8_EEENS6_IJNS7_ILi128EEENS7_ILi80EEENS7_ILi256EEEEEELi256ENS_10bfloat16_tEfNS_4arch4Sm90ELb1ELb0ELb0ELb0ELb0ELb0ELb0ELb1ELb1ELb1ELb1ELb0EEENS1_21CollectiveEpilogueFwdINS6_IJSA_SC_SB_EEES9_SE_SG_Li256ELb0ELb1ELb1ELb0EEENS1_19SingleTileSchedulerILb0ELb1ELb1ELi128EEEEEEEEEvNT_6ParamsE)
        /*0488*/ 	.word	0x00000000


	//----- nvinfo : EIATTR_MIN_STACK_SIZE
	.align		4
.L_204:
        /*048c*/ 	.byte	0x04, 0x12
        /*048e*/ 	.short	(.L_206 - .L_205)
	.align		4
.L_205:
        /*0490*/ 	.word	index@(_ZN7cutlass13device_kernelIN5flash11enable_sm90INS1_16FlashAttnFwdSm90INS1_25CollectiveMainloopFwdSm90ILi2EN4cute5tupleIJNS5_1CILi1EEES8_S8_EEENS6_IJNS7_ILi128EEENS7_ILi80EEENS7_ILi256EEEEEELi256ENS_10bfloat16_tEfNS_4arch4Sm90ELb1ELb0ELb0ELb1ELb0ELb0ELb0ELb1ELb1ELb1ELb1ELb0EEENS1_21CollectiveEpilogueFwdINS6_IJSA_SC_SB_EEES9_SE_SG_Li256ELb1ELb1ELb1ELb0EEENS1_36VarlenDynamicPersistentTileSchedulerILi128ELi80ELi256ELi128ELb1ELb1ELb1ELb1ELb1ELb1EEEEEEEEEvNT_6ParamsE)
        /*0494*/ 	.word	0x00000000


	//----- nvinfo : EIATTR_MIN_STACK_SIZE
	.align		4
.L_206:
        /*0498*/ 	.byte	0x04, 0x12
        /*049a*/ 	.short	(.L_208 - .L_207)
	.align		4
.L_207:
        /*049c*/ 	.word	index@(_ZN7cutlass13device_kernelIN5flash11enable_sm90INS1_16FlashAttnFwdSm90INS1_25CollectiveMainloopFwdSm90ILi2EN4cute5tupleIJNS5_1CILi1EEES8_S8_EEENS6_IJNS7_ILi128EEENS7_ILi80EEENS7_ILi256EEEEEELi256ENS_10bfloat16_tEfNS_4arch4Sm90ELb1ELb0ELb0ELb1ELb0ELb1ELb0ELb1ELb1ELb1ELb1ELb0EEENS1_21CollectiveEpilogueFwdINS6_IJSA_SC_SB_EEES9_SE_SG_Li256ELb1ELb1ELb1ELb0EEENS1_36VarlenDynamicPersistentTileSchedulerILi128ELi80ELi256ELi128ELb1ELb1ELb1ELb1ELb1ELb1EEEEEEEEEvNT_6ParamsE)
        /*04a0*/ 	.word	0x00000000


	//----- nvinfo : EIATTR_MIN_STACK_SIZE
	.align		4
.L_208:
        /*04a4*/ 	.byte	0x04, 0x12
        /*04a6*/ 	.short	(.L_210 - .L_209)
	.align		4
.L_209:
        /*04a8*/ 	.word	index@(_ZN7cutlass13device_kernelIN5flash11enable_sm90INS1_16FlashAttnFwdSm90INS1_25CollectiveMainloopFwdSm90ILi2EN4cute5tupleIJNS5_1CILi1EEES8_S8_EEENS6_IJNS7_ILi128EEENS7_ILi112EEENS7_ILi192EEEEEELi192ENS_10bfloat16_tEfNS_4arch4Sm90ELb0ELb0ELb0ELb0ELb0ELb0ELb0ELb1ELb1ELb1ELb1ELb0EEENS1_21CollectiveEpilogueFwdINS6_IJSA_SC_SB_EEES9_SE_SG_Li256ELb0ELb1ELb1ELb0EEENS1_19SingleTileSchedulerILb0ELb1ELb1ELi128EEEEEEEEEvNT_6ParamsE)
        /*04ac*/ 	.word	0x00000000


	//----- nvinfo : EIATTR_MIN_STACK_SIZE
	.align		4
.L_210:
        /*04b0*/ 	.byte	0x04, 0x12
        /*04b2*/ 	.short	(.L_212 - .L_211)
	.align		4
.L_211:
        /*04b4*/ 	.word	index@(_ZN7cutlass13device_kernelIN5flash11enable_sm90INS1_16FlashAttnFwdSm90INS1_25CollectiveMainloopFwdSm90ILi2EN4cute5tupleIJNS5_1CILi1EEES8_S8_EEENS6_IJNS7_ILi128EEENS7_ILi112EEENS7_ILi192EEEEEELi192ENS_10bfloat16_tEfNS_4arch4Sm90ELb0ELb0ELb0ELb1ELb0ELb0ELb0ELb1ELb1ELb1ELb1ELb0EEENS1_21CollectiveEpilogueFwdINS6_IJSA_SC_SB_EEES9_SE_SG_Li256ELb1ELb1ELb1ELb0EEENS1_36VarlenDynamicPersistentTileSchedulerILi128ELi112ELi256ELi128ELb1ELb1ELb1ELb0ELb1ELb1EEEEEEEEEvNT_6ParamsE)
        /*04b8*/ 	.word	0x00000000


	//----- nvinfo : EIATTR_MIN_STACK_SIZE
	.align		4
.L_212:
        /*04bc*/ 	.byte	0x04, 0x12
        /*04be*/ 	.short	(.L_214 - .L_213)
	.align		4
.L_213:
        /*04c0*/ 	.word	index@(_ZN7cutlass13device_kernelIN5flash11enable_sm90INS1_16FlashAttnFwdSm90INS1_25CollectiveMainloopFwdSm90ILi2EN4cute5tupleIJNS5_1CILi1EEES8_S8_EEENS6_IJNS7_ILi128EEENS7_ILi112EEENS7_ILi192EEEEEELi192ENS_10bfloat16_tEfNS_4arch4Sm90ELb0ELb0ELb0ELb1ELb0ELb1ELb0ELb1ELb1ELb1ELb1ELb0EEENS1_21CollectiveEpilogueFwdINS6_IJSA_SC_SB_EEES9_SE_SG_Li256ELb1ELb1ELb1ELb0EEENS1_36VarlenDynamicPersistentTileSchedulerILi128ELi112ELi256ELi128ELb1ELb1ELb1ELb0ELb1ELb1EEEEEEEEEvNT_6ParamsE)
        /*04c4*/ 	.word	0x00000000


	//----- nvinfo : EIATTR_MIN_STACK_SIZE
	.align		4
.L_214:
        /*04c8*/ 	.byte	0x04, 0x12
        /*04ca*/ 	.short	(.L_216 - .L_215)
	.align		4
.L_215:
        /*04cc*/ 	.word	index@(_ZN7cutlass13device_kernelIN5flash11enable_sm90INS1_16FlashAttnFwdSm90INS1_25CollectiveMainloopFwdSm90ILi2EN4cute5tupleIJNS5_1CILi1EEES8_S8_EEENS6_IJNS7_ILi128EEENS7_ILi96EEENS7_ILi192EEEEEELi192ENS_10bfloat16_tEfNS_4arch4Sm90ELb0ELb1ELb0ELb0ELb0ELb0ELb0ELb1ELb1ELb1ELb1ELb0EEENS1_21CollectiveEpilogueFwdINS6_IJSA_SC_SB_EEES9_SE_SG_Li256ELb0ELb1ELb1ELb0EEENS1_19SingleTileSchedulerILb0ELb1ELb1ELi128EEEEEEEEEvNT_6ParamsE)
        /*04d0*/ 	.word	0x00000000


	//----- nvinfo : EIATTR_MIN_STACK_SIZE
	.align		4
.L_216:
        /*04d4*/ 	.byte	0x04, 0x12
        /*04d6*/ 	.short	(.L_218 - .L_217)
	.align		4
.L_217:
        /*04d8*/ 	.word	index@(_ZN7cutlass13device_kernelIN5flash11enable_sm90INS1_16FlashAttnFwdSm90INS1_25CollectiveMainloopFwdSm90ILi2EN4cute5tupleIJNS5_1CILi1EEES8_S8_EEENS6_IJNS7_ILi128EEENS7_ILi96EEENS7_ILi192EEEEEELi192ENS_10bfloat16_tEfNS_4arch4Sm90ELb0ELb1ELb0ELb1ELb0ELb0ELb0ELb1ELb1ELb1ELb1ELb0EEENS1_21CollectiveEpilogueFwdINS6_IJSA_SC_SB_EEES9_SE_SG_Li256ELb1ELb1ELb1ELb0EEENS1_36VarlenDynamicPersistentTileSchedulerILi128ELi96ELi256ELi128ELb1ELb1ELb1ELb1ELb0ELb1EEEEEEEEEvNT_6ParamsE)
        /*04dc*/ 	.word	0x00000000


	//----- nvinfo : EIATTR_MIN_STACK_SIZE
	.align		4
.L_218:
        /*04e0*/ 	.byte	0x04, 0x12
        /*04e2*/ 	.short	(.L_220 - .L_219)
	.align		4
.L_219:
        /*04e4*/ 	.word	index@(_ZN7cutlass13device_kernelIN5flash11enable_sm90INS1_16FlashAttnFwdSm90INS1_25CollectiveMainloopFwdSm90ILi2EN4cute5tupleIJNS5_1CILi1EEES8_S8_EEENS6_IJNS7_ILi128EEENS7_ILi96EEENS7_ILi192EEEEEELi192ENS_10bfloat16_tEfNS_4arch4Sm90ELb0ELb1ELb0ELb1ELb0ELb1ELb0ELb1ELb1ELb1ELb1ELb0EEENS1_21CollectiveEpilogueFwdINS6_IJSA_SC_SB_EEES9_SE_SG_Li256ELb1ELb1ELb1ELb0EEENS1_36VarlenDynamicPersistentTileSchedulerILi128ELi96ELi256ELi128ELb1ELb1ELb1ELb1ELb0ELb1EEEEEEEEEvNT_6ParamsE)
        /*04e8*/ 	.word	0x00000000


	//----- nvinfo : EIATTR_MIN_STACK_SIZE
	.align		4
.L_220:
        /*04ec*/ 	.byte	0x04, 0x12
        /*04ee*/ 	.short	(.L_222 - .L_221)
	.align		4
.L_221:
        /*04f0*/ 	.word	index@(_ZN7cutlass13device_kernelIN5flash11enable_sm90INS1_16FlashAttnFwdSm90INS1_25CollectiveMainloopFwdSm90ILi2EN4cute5tupleIJNS5_1CILi1EEES8_S8_EEENS6_IJNS7_ILi128EEENS7_ILi112EEENS7_ILi192EEEEEELi192ENS_10bfloat16_tEfNS_4arch4Sm90ELb1ELb0ELb0ELb0ELb0ELb0ELb0ELb1ELb1ELb1ELb1ELb0EEENS1_21CollectiveEpilogueFwdINS6_IJSA_SC_SB_EEES9_SE_SG_Li256ELb0ELb1ELb1ELb0EEENS1_19SingleTileSchedulerILb0ELb1ELb1ELi128EEEEEEEEEvNT_6ParamsE)
        /*04f4*/ 	.word	0x00000000


	//----- nvinfo : EIATTR_MIN_STACK_SIZE
	.align		4
.L_222:
        /*04f8*/ 	.byte	0x04, 0x12
        /*04fa*/ 	.short	(.L_224 - .L_223)
	.align		4
.L_223:
        /*04fc*/ 	.word	index@(_ZN7cutlass13device_kernelIN5flash11enable_sm90INS1_16FlashAttnFwdSm90INS1_25CollectiveMainloopFwdSm90ILi2EN4cute5tupleIJNS5_1CILi1EEES8_S8_EEENS6_IJNS7_ILi128EEENS7_ILi112EEENS7_ILi192EEEEEELi192ENS_10bfloat16_tEfNS_4arch4Sm90ELb1ELb0ELb0ELb1ELb0ELb0ELb0ELb1ELb1ELb1ELb1ELb0EEENS1_21CollectiveEpilogueFwdINS6_IJSA_SC_SB_EEES9_SE_SG_Li256ELb1ELb1ELb1ELb0EEENS1_36VarlenDynamicPersistentTileSchedulerILi128ELi112ELi256ELi128ELb1ELb1ELb1ELb1ELb1ELb1EEEEEEEEEvNT_6ParamsE)
        /*0500*/ 	.word	0x00000000


	//----- nvinfo : EIATTR_MIN_STACK_SIZE
	.align		4
.L_224:
        /*0504*/ 	.byte	0x04, 0x12
        /*0506*/ 	.short	(.L_226 - .L_225)
	.align		4
.L_225:
        /*0508*/ 	.word	index@(_ZN7cutlass13device_kernelIN5flash11enable_sm90INS1_16FlashAttnFwdSm90INS1_25CollectiveMainloopFwdSm90ILi2EN4cute5tupleIJNS5_1CILi1EEES8_S8_EEENS6_IJNS7_ILi128EEENS7_ILi112EEENS7_ILi192EEEEEELi192ENS_10bfloat16_tEfNS_4arch4Sm90ELb1ELb0ELb0ELb1ELb0ELb1ELb0ELb1ELb1ELb1ELb1ELb0EEENS1_21CollectiveEpilogueFwdINS6_IJSA_SC_SB_EEES9_SE_SG_Li256ELb1ELb1ELb1ELb0EEENS1_36VarlenDynamicPersistentTileSchedulerILi128ELi112ELi256ELi128ELb1ELb1ELb1ELb1ELb1ELb1EEEEEEEEEvNT_6ParamsE)
        /*050c*/ 	.word	0x00000000


	//----- nvinfo : EIATTR_MIN_STACK_SIZE
	.align		4
.L_226:
        /*0510*/ 	.byte	0x04, 0x12
        /*0512*/ 	.short	(.L_228 - .L_227)
	.align		4
.L_227:
        /*0514*/ 	.word	index@(_ZN7cutlass13device_kernelIN5flash11enable_sm90INS1_16FlashAttnFwdSm90INS1_25CollectiveMainloopFwdSm90ILi2EN4cute5tupleIJNS5_1CILi1EEES8_S8_EEENS6_IJNS7_ILi128EEENS7_ILi176EEESA_EEELi128ENS_10bfloat16_tEfNS_4arch4Sm90ELb0ELb0ELb0ELb0ELb0ELb0ELb0ELb1ELb1ELb1ELb1ELb0EEENS1_21CollectiveEpilogueFwdINS6_IJSA_SA_SB_EEES9_SD_SF_Li256ELb0ELb1ELb1ELb0EEENS1_19SingleTileSchedulerILb0ELb1ELb1ELi128EEEEEEEEEvNT_6ParamsE)
        /*0518*/ 	.word	0x00000000


	//----- nvinfo : EIATTR_MIN_STACK_SIZE
	.align		4
.L_228:
        /*051c*/ 	.byte	0x04, 0x12
        /*051e*/ 	.short	(.L_230 - .L_229)
	.align		4
.L_229:
        /*0520*/ 	.word	index@(_ZN7cutlass13device_kernelIN5flash11enable_sm90INS1_16FlashAttnFwdSm90INS1_25CollectiveMainloopFwdSm90ILi2EN4cute5tupleIJNS5_1CILi1EEES8_S8_EEENS6_IJNS7_ILi128EEENS7_ILi176EEESA_EEELi128ENS_10bfloat16_tEfNS_4arch4Sm90ELb0ELb0ELb0ELb1ELb0ELb0ELb0ELb1ELb1ELb1ELb1ELb0EEENS1_21CollectiveEpilogueFwdINS6_IJSA_SA_SB_EEES9_SD_SF_Li256ELb1ELb1ELb1ELb0EEENS1_36VarlenDynamicPersistentTileSchedulerILi128ELi176ELi256ELi128ELb1ELb1ELb1ELb0ELb1ELb1EEEEEEEEEvNT_6ParamsE)
        /*0524*/ 	.word	0x00000000


	//----- nvinfo : EIATTR_MIN_STACK_SIZE
	.align		4
.L_230:
        /*0528*/ 	.byte	0x04, 0x12
        /*052a*/ 	.short	(.L_232 - .L_231)
	.align		4
.L_231:
        /*052c*/ 	.word	index@(_ZN7cutlass13device_kernelIN5flash11enable_sm90INS1_16FlashAttnFwdSm90INS1_25CollectiveMainloopFwdSm90ILi2EN4cute5tupleIJNS5_1CILi1EEES8_S8_EEENS6_IJNS7_ILi128EEENS7_ILi176EEESA_EEELi128ENS_10bfloat16_tEfNS_4arch4Sm90ELb0ELb0ELb0ELb1ELb0ELb1ELb0ELb1ELb1ELb1ELb1ELb0EEENS1_21CollectiveEpilogueFwdINS6_IJSA_SA_SB_EEES9_SD_SF_Li256ELb1ELb1ELb1ELb0EEENS1_36VarlenDynamicPersistentTileSchedulerILi128ELi176ELi256ELi128ELb1ELb1ELb1ELb0ELb1ELb1EEEEEEEEEvNT_6ParamsE)
        /*0530*/ 	.word	0x00000000


	//----- nvinfo : EIATTR_MIN_STACK_SIZE
	.align		4
.L_232:
        /*0534*/ 	.byte	0x04, 0x12
        /*0536*/ 	.short	(.L_234 - .L_233)
	.align		4
.L_233:
        /*0538*/ 	.word	index@(_ZN7cutlass13device_kernelIN5flash11enable_sm90INS1_16FlashAttnFwdSm90INS1_25CollectiveMainloopFwdSm90ILi2EN4cute5tupleIJNS5_1CILi1EEES8_S8_EEENS6_IJNS7_ILi128EEESA_SA_EEELi128ENS_10bfloat16_tEfNS_4arch4Sm90ELb0ELb1ELb0ELb0ELb0ELb0ELb0ELb1ELb1ELb1ELb1ELb0EEENS1_21CollectiveEpilogueFwdISB_S9_SC_SE_Li256ELb0ELb1ELb1ELb0EEENS1_19SingleTileSchedulerILb0ELb1ELb1ELi128EEEEEEEEEvNT_6ParamsE)
        /*053c*/ 	.word	0x00000000


	//----- nvinfo : EIATTR_MIN_STACK_SIZE
	.align		4
.L_234:
        /*0540*/ 	.byte	0x04, 0x12
        /*0542*/ 	.short	(.L_236 - .L_235)
	.align		4
.L_235:
        /*0544*/ 	.word	index@(_ZN7cutlass13device_kernelIN5flash11enable_sm90INS1_16FlashAttnFwdSm90INS1_25CollectiveMainloopFwdSm90ILi2EN4cute5tupleIJNS5_1CILi1EEES8_S8_EEENS6_IJNS7_ILi128EEESA_SA_EEELi128ENS_10bfloat16_tEfNS_4arch4Sm90ELb0ELb1ELb0ELb1ELb0ELb0ELb0ELb1ELb1ELb1ELb1ELb0EEENS1_21CollectiveEpilogueFwdISB_S9_SC_SE_Li256ELb1ELb1ELb1ELb0EEENS1_36VarlenDynamicPersistentTileSchedulerILi128ELi128ELi256ELi128ELb1ELb1ELb1ELb1ELb0ELb1EEEEEEEEEvNT_6ParamsE)
        /*0548*/ 	.word	0x00000000


	//----- nvinfo : EIATTR_MIN_STACK_SIZE
	.align		4
.L_236:
        /*054c*/ 	.byte	0x04, 0x12
        /*054e*/ 	.short	(.L_238 - .L_237)
	.align		4
.L_237:
        /*0550*/ 	.word	index@(_ZN7cutlass13device_kernelIN5flash11enable_sm90INS1_16FlashAttnFwdSm90INS1_25CollectiveMainloopFwdSm90ILi2EN4cute5tupleIJNS5_1CILi1EEES8_S8_EEENS6_IJNS7_ILi128EEESA_SA_EEELi128ENS_10bfloat16_tEfNS_4arch4Sm90ELb0ELb1ELb0ELb1ELb0ELb1ELb0ELb1ELb1ELb1ELb1ELb0EEENS1_21CollectiveEpilogueFwdISB_S9_SC_SE_Li256ELb1ELb1ELb1ELb0EEENS1_36VarlenDynamicPersistentTileSchedulerILi128ELi128ELi256ELi128ELb1ELb1ELb1ELb1ELb0ELb1EEEEEEEEEvNT_6ParamsE)
        /*0554*/ 	.word	0x00000000


	//----- nvinfo : EIATTR_MIN_STACK_SIZE
	.align		4
.L_238:
        /*0558*/ 	.byte	0x04, 0x12
        /*055a*/ 	.short	(.L_240 - .L_239)
	.align		4
.L_239:
        /*055c*/ 	.word	index@(_ZN7cutlass13device_kernelIN5flash11enable_sm90INS1_16FlashAttnFwdSm90INS1_25CollectiveMainloopFwdSm90ILi2EN4cute5tupleIJNS5_1CILi1EEES8_S8_EEENS6_IJNS7_ILi128EEESA_SA_EEELi128ENS_10bfloat16_tEfNS_4arch4Sm90ELb1ELb0ELb0ELb0ELb0ELb0ELb0ELb1ELb1ELb1ELb1ELb0EEENS1_21CollectiveEpilogueFwdISB_S9_SC_SE_Li256ELb0ELb1ELb1ELb0EEENS1_19SingleTileSchedulerILb0ELb1ELb1ELi128EEEEEEEEEvNT_6ParamsE)
        /*0560*/ 	.word	0x00000000


	//----- nvinfo : EIATTR_MIN_STACK_SIZE
	.align		4
.L_240:
        /*0564*/ 	.byte	0x04, 0x12
        /*0566*/ 	.short	(.L_242 - .L_241)
	.align		4
.L_241:
        /*0568*/ 	.word	index@(_ZN7cutlass13device_kernelIN5flash11enable_sm90INS1_16FlashAttnFwdSm90INS1_25CollectiveMainloopFwdSm90ILi2EN4cute5tupleIJNS5_1CILi1EEES8_S8_EEENS6_IJNS7_ILi128EEESA_SA_EEELi128ENS_10bfloat16_tEfNS_4arch4Sm90ELb1ELb0ELb0ELb1ELb0ELb0ELb0ELb1ELb1ELb1ELb1ELb0EEENS1_21CollectiveEpilogueFwdISB_S9_SC_SE_Li256ELb1ELb1ELb1ELb0EEENS1_36VarlenDynamicPersistentTileSchedulerILi128ELi128ELi256ELi128ELb1ELb1ELb1ELb1ELb1ELb1EEEEEEEEEvNT_6ParamsE)
        /*056c*/ 	.word	0x00000000


	//----- nvinfo : EIATTR_MIN_STACK_SIZE
	.align		4
.L_242:
        /*0570*/ 	.byte	0x04, 0x12
        /*0572*/ 	.short	(.L_244 - .L_243)
	.align		4
.L_243:
        /*0574*/ 	.word	index@(_ZN7cutlass13device_kernelIN5flash11enable_sm90INS1_16FlashAttnFwdSm90INS1_25CollectiveMainloopFwdSm90ILi2EN4cute5tupleIJNS5_1CILi1EEES8_S8_EEENS6_IJNS7_ILi128EEESA_SA_EEELi128ENS_10bfloat16_tEfNS_4arch4Sm90ELb1ELb0ELb0ELb1ELb0ELb1ELb0ELb1ELb1ELb1ELb1ELb0EEENS1_21CollectiveEpilogueFwdISB_S9_SC_SE_Li256ELb1ELb1ELb1ELb0EEENS1_36VarlenDynamicPersistentTileSchedulerILi128ELi128ELi256ELi128ELb1ELb1ELb1ELb1ELb1ELb1EEEEEEEEEvNT_6ParamsE)
        /*0578*/ 	.word	0x00000000


	//----- nvinfo : EIATTR_MIN_STACK_SIZE
	.align		4
.L_244:
        /*057c*/ 	.byte	0x04, 0x12
        /*057e*/ 	.short	(.L_246 - .L_245)
	.align		4
.L_245:
        /*0580*/ 	.word	index@(_ZN7cutlass13device_kernelIN5flash11enable_sm90INS1_16FlashAttnFwdSm90INS1_25CollectiveMainloopFwdSm90ILi2EN4cute5tupleIJNS5_1CILi1EEES8_S8_EEENS6_IJNS7_ILi192EEENS7_ILi144EEENS7_ILi96EEEEEELi96ENS_10bfloat16_tEfNS_4arch4Sm90ELb0ELb0ELb0ELb0ELb0ELb0ELb0ELb0ELb1ELb1ELb1ELb0EEENS1_21CollectiveEpilogueFwdINS6_IJSA_SC_SB_EEES9_SE_SG_Li384ELb0ELb1ELb1ELb0EEENS1_19SingleTileSchedulerILb0ELb1ELb1ELi192EEEEEEEEEvNT_6ParamsE)
        /*0584*/ 	.word	0x00000000


	//----- nvinfo : EIATTR_MIN_STACK_SIZE
	.align		4
.L_246:
        /*0588*/ 	.byte	0x04, 0x12
        /*058a*/ 	.short	(.L_248 - .L_247)
	.align		4
.L_247:
        /*058c*/ 	.word	index@(_ZN7cutlass13device_kernelIN5flash11enable_sm90INS1_16FlashAttnFwdSm90INS1_25CollectiveMainloopFwdSm90ILi2EN4cute5tupleIJNS5_1CILi1EEES8_S8_EEENS6_IJNS7_ILi192EEENS7_ILi144EEENS7_ILi96EEEEEELi96ENS_10bfloat16_tEfNS_4arch4Sm90ELb0ELb0ELb0ELb1ELb0ELb0ELb0ELb0ELb1ELb1ELb1ELb0EEENS1_21CollectiveEpilogueFwdINS6_IJSA_SC_SB_EEES9_SE_SG_Li384ELb1ELb1ELb1ELb0EEENS1_36VarlenDynamicPersistentTileSchedulerILi192ELi144ELi384ELi128ELb1ELb1ELb1ELb0ELb1ELb1EEEEEEEEEvNT_6ParamsE)
        /*0590*/ 	.word	0x00000000


	//----- nvinfo : EIATTR_MIN_STACK_SIZE
	.align		4
.L_248:
        /*0594*/ 	.byte	0x04, 0x12
        /*0596*/ 	.short	(.L_250 - .L_249)
	.align		4
.L_249:
        /*0598*/ 	.word	index@(_ZN7cutlass13device_kernelIN5flash11enable_sm90INS1_16FlashAttnFwdSm90INS1_25CollectiveMainloopFwdSm90ILi2EN4cute5tupleIJNS5_1CILi1EEES8_S8_EEENS6_IJNS7_ILi192EEENS7_ILi144EEENS7_ILi96EEEEEELi96ENS_10bfloat16_tEfNS_4arch4Sm90ELb0ELb0ELb0ELb1ELb0ELb1ELb0ELb0ELb1ELb1ELb1ELb0EEENS1_21CollectiveEpilogueFwdINS6_IJSA_SC_SB_EEES9_SE_SG_Li384ELb1ELb1ELb1ELb0EEENS1_36VarlenDynamicPersistentTileSchedulerILi192ELi144ELi384ELi128ELb1ELb1ELb1ELb0ELb1ELb1EEEEEEEEEvNT_6ParamsE)
        /*059c*/ 	.word	0x00000000


	//----- nvinfo : EIATTR_MIN_STACK_SIZE
	.align		4
.L_250:
        /*05a0*/ 	.byte	0x04, 0x12
        /*05a2*/ 	.short	(.L_252 - .L_251)
	.align		4
.L_251:
        /*05a4*/ 	.word	index@(_ZN7cutlass13device_kernelIN5flash11enable_sm90INS1_16FlashAttnFwdSm90INS1_25CollectiveMainloopFwdSm90ILi2EN4cute5tupleIJNS5_1CILi1EEES8_S8_EEENS6_IJNS7_ILi192EEENS7_ILi128EEENS7_ILi96EEEEEELi96ENS_10bfloat16_tEfNS_4arch4Sm90ELb0ELb1ELb0ELb0ELb0ELb0ELb0ELb0ELb1ELb1ELb1ELb0EEENS1_21CollectiveEpilogueFwdINS6_IJSA_SC_SB_EEES9_SE_SG_Li384ELb0ELb1ELb1ELb0EEENS1_19SingleTileSchedulerILb0ELb1ELb1ELi192EEEEEEEEEvNT_6ParamsE)
        /*05a8*/ 	.word	0x00000000


	//----- nvinfo : EIATTR_MIN_STACK_SIZE
	.align		4
.L_252:
        /*05ac*/ 	.byte	0x04, 0x12
        /*05ae*/ 	.short	(.L_254 - .L_253)
	.align		4
.L_253:
        /*05b0*/ 	.word	index@(_ZN7cutlass13device_kernelIN5flash11enable_sm90INS1_16FlashAttnFwdSm90INS1_25CollectiveMainloopFwdSm90ILi2EN4cute5tupleIJNS5_1CILi1EEES8_S8_EEENS6_IJNS7_ILi192EEENS7_ILi128EEENS7_ILi96EEEEEELi96ENS_10bfloat16_tEfNS_4arch4Sm90ELb0ELb1ELb0ELb1ELb0ELb0ELb0ELb0ELb1ELb1ELb1ELb0EEENS1_21CollectiveEpilogueFwdINS6_IJSA_SC_SB_EEES9_SE_SG_Li384ELb1ELb1ELb1ELb0EEENS1_36VarlenDynamicPersistentTileSchedulerILi192ELi128ELi384ELi128ELb1ELb1ELb1ELb1ELb0ELb1EEEEEEEEEvNT_6ParamsE)
        /*05b4*/ 	.word	0x00000000


	//----- nvinfo : EIATTR_MIN_STACK_SIZE
	.align		4
.L_254:
        /*05b8*/ 	.byte	0x04, 0x12
        /*05ba*/ 	.short	(.L_256 - .L_255)
	.align		4
.L_255:
        /*05bc*/ 	.word	index@(_ZN7cutlass13device_kernelIN5flash11enable_sm90INS1_16FlashAttnFwdSm90INS1_25CollectiveMainloopFwdSm90ILi2EN4cute5tupleIJNS5_1CILi1EEES8_S8_EEENS6_IJNS7_ILi192EEENS7_ILi128EEENS7_ILi96EEEEEELi96ENS_10bfloat16_tEfNS_4arch4Sm90ELb0ELb1ELb0ELb1ELb0ELb1ELb0ELb0ELb1ELb1ELb1ELb0EEENS1_21CollectiveEpilogueFwdINS6_IJSA_SC_SB_EEES9_SE_SG_Li384ELb1ELb1ELb1ELb0EEENS1_36VarlenDynamicPersistentTileSchedulerILi192ELi128ELi384ELi128ELb1ELb1ELb1ELb1ELb0ELb1EEEEEEEEEvNT_6ParamsE)
        /*05c0*/ 	.word	0x00000000


	//----- nvinfo : EIATTR_MIN_STACK_SIZE
	.align		4
.L_256:
        /*05c4*/ 	.byte	0x04, 0x12
        /*05c6*/ 	.short	(.L_258 - .L_257)
	.align		4
.L_257:
        /*05c8*/ 	.word	index@(_ZN7cutlass13device_kernelIN5flash11enable_sm90INS1_16FlashAttnFwdSm90INS1_25CollectiveMainloopFwdSm90ILi2EN4cute5tupleIJNS5_1CILi1EEES8_S8_EEENS6_IJNS7_ILi192EEENS7_ILi144EEENS7_ILi96EEEEEELi96ENS_10bfloat16_tEfNS_4arch4Sm90ELb1ELb0ELb0ELb0ELb0ELb0ELb0ELb0ELb1ELb1ELb1ELb0EEENS1_21CollectiveEpilogueFwdINS6_IJSA_SC_SB_EEES9_SE_SG_Li384ELb0ELb1ELb1ELb0EEENS1_19SingleTileSchedulerILb0ELb1ELb1ELi192EEEEEEEEEvNT_6ParamsE)
        /*05cc*/ 	.word	0x00000000


	//----- nvinfo : EIATTR_MIN_STACK_SIZE
	.align		4
.L_258:
        /*05d0*/ 	.byte	0x04, 0x12
        /*05d2*/ 	.short	(.L_260 - .L_259)
	.align		4
.L_259:
        /*05d4*/ 	.word	index@(_ZN7cutlass13device_kernelIN5flash11enable_sm90INS1_16FlashAttnFwdSm90INS1_25CollectiveMainloopFwdSm90ILi2EN4cute5tupleIJNS5_1CILi1EEES8_S8_EEENS6_IJNS7_ILi192EEENS7_ILi144EEENS7_ILi96EEEEEELi96ENS_10bfloat16_tEfNS_4arch4Sm90ELb1ELb0ELb0ELb1ELb0ELb0ELb0ELb0ELb1ELb1ELb1ELb0EEENS1_21CollectiveEpilogueFwdINS6_IJSA_SC_SB_EEES9_SE_SG_Li384ELb1ELb1ELb1ELb0EEENS1_36VarlenDynamicPersistentTileSchedulerILi192ELi144ELi384ELi128ELb1ELb1ELb1ELb1ELb1ELb1EEEEEEEEEvNT_6ParamsE)
        /*05d8*/ 	.word	0x00000000


	//----- nvinfo : EIATTR_MIN_STACK_SIZE
	.align		4
.L_260:
        /*05dc*/ 	.byte	0x04, 0x12
        /*05de*/ 	.short	(.L_262 - .L_261)
	.align		4
.L_261:
        /*05e0*/ 	.word	index@(_ZN7cutlass13device_kernelIN5flash11enable_sm90INS1_16FlashAttnFwdSm90INS1_25CollectiveMainloopFwdSm90ILi2EN4cute5tupleIJNS5_1CILi1EEES8_S8_EEENS6_IJNS7_ILi192EEENS7_ILi144EEENS7_ILi96EEEEEELi96ENS_10bfloat16_tEfNS_4arch4Sm90ELb1ELb0ELb0ELb1ELb0ELb1ELb0ELb0ELb1ELb1ELb1ELb0EEENS1_21CollectiveEpilogueFwdINS6_IJSA_SC_SB_EEES9_SE_SG_Li384ELb1ELb1ELb1ELb0EEENS1_36VarlenDynamicPersistentTileSchedulerILi192ELi144ELi384ELi128ELb1ELb1ELb1ELb1ELb1ELb1EEEEEEEEEvNT_6ParamsE)
        /*05e4*/ 	.word	0x00000000


	//----- nvinfo : EIATTR_MIN_STACK_SIZE
	.align		4
.L_262:
        /*05e8*/ 	.byte	0x04, 0x12
        /*05ea*/ 	.short	(.L_264 - .L_263)
	.align		4
.L_263:
        /*05ec*/ 	.word	index@(_ZN7cutlass13device_kernelIN5flash11enable_sm90INS1_16FlashAttnFwdSm90INS1_25CollectiveMainloopFwdSm90ILi2EN4cute5tupleIJNS5_1CILi1EEES8_S8_EEENS6_IJNS7_ILi192EEESA_NS7_ILi64EEEEEELi64ENS_10bfloat16_tEfNS_4arch4Sm90ELb0ELb0ELb0ELb0ELb0ELb0ELb0ELb0ELb1ELb1ELb1ELb0EEENS1_21CollectiveEpilogueFwdINS6_IJSA_SB_SA_EEES9_SD_SF_Li384ELb0ELb1ELb1ELb0EEENS1_19SingleTileSchedulerILb0ELb1ELb1ELi192EEEEEEEEEvNT_6ParamsE)
        /*05f0*/ 	.word	0x00000000


	//----- nvinfo : EIATTR_MIN_STACK_SIZE
	.align		4
.L_264:
        /*05f4*/ 	.byte	0x04, 0x12
        /*05f6*/ 	.short	(.L_266 - .L_265)
	.align		4
.L_265:
        /*05f8*/ 	.word	index@(_ZN7cutlass13device_kernelIN5flash11enable_sm90INS1_16FlashAttnFwdSm90INS1_25CollectiveMainloopFwdSm90ILi2EN4cute5tupleIJNS5_1CILi1EEES8_S8_EEENS6_IJNS7_ILi192EEESA_NS7_ILi64EEEEEELi64ENS_10bfloat16_tEfNS_4arch4Sm90ELb0ELb0ELb0ELb1ELb0ELb0ELb0ELb0ELb1ELb1ELb1ELb0EEENS1_21CollectiveEpilogueFwdINS6_IJSA_SB_SA_EEES9_SD_SF_Li384ELb1ELb1ELb1ELb0EEENS1_36VarlenDynamicPersistentTileSchedulerILi192ELi192ELi384ELi128ELb1ELb1ELb1ELb0ELb1ELb1EEEEEEEEEvNT_6ParamsE)
        /*05fc*/ 	.word	0x00000000


	//----- nvinfo : EIATTR_MIN_STACK_SIZE
	.align		4
.L_266:
        /*0600*/ 	.byte	0x04, 0x12
        /*0602*/ 	.short	(.L_268 - .L_267)
	.align		4
.L_267:
        /*0604*/ 	.word	index@(_ZN7cutlass13device_kernelIN5flash11enable_sm90INS1_16FlashAttnFwdSm90INS1_25CollectiveMainloopFwdSm90ILi2EN4cute5tupleIJNS5_1CILi1EEES8_S8_EEENS6_IJNS7_ILi192EEESA_NS7_ILi64EEEEEELi64ENS_10bfloat16_tEfNS_4arch4Sm90ELb0ELb0ELb0ELb1ELb0ELb1ELb0ELb0ELb1ELb1ELb1ELb0EEENS1_21CollectiveEpilogueFwdINS6_IJSA_SB_SA_EEES9_SD_SF_Li384ELb1ELb1ELb1ELb0EEENS1_36VarlenDynamicPersistentTileSchedulerILi192ELi192ELi384ELi128ELb1ELb1ELb1ELb0ELb1ELb1EEEEEEEEEvNT_6ParamsE)
        /*0608*/ 	.word	0x00000000


	//----- nvinfo : EIATTR_MIN_STACK_SIZE
	.align		4
.L_268:
        /*060c*/ 	.byte	0x04, 0x12
        /*060e*/ 	.short	(.L_270 - .L_269)
	.align		4
.L_269:
        /*0610*/ 	.word	index@(_ZN7cutlass13device_kernelIN5flash11enable_sm90INS1_16FlashAttnFwdSm90INS1_25CollectiveMainloopFwdSm90ILi2EN4cute5tupleIJNS5_1CILi1EEES8_S8_EEENS6_IJNS7_ILi192EEENS7_ILi128EEENS7_ILi64EEEEEELi64ENS_10bfloat16_tEfNS_4arch4Sm90ELb0ELb1ELb0ELb0ELb0ELb0ELb0ELb1ELb1ELb1ELb1ELb0EEENS1_21CollectiveEpilogueFwdINS6_IJSA_SC_SB_EEES9_SE_SG_Li384ELb0ELb1ELb1ELb0EEENS1_19SingleTileSchedulerILb0ELb1ELb1ELi192EEEEEEEEEvNT_6ParamsE)
        /*0614*/ 	.word	0x00000000


	//----- nvinfo : EIATTR_MIN_STACK_SIZE
	.align		4
.L_270:
        /*0618*/ 	.byte	0x04, 0x12
        /*061a*/ 	.short	(.L_272 - .L_271)
	.align		4
.L_271:
        /*061c*/ 	.word	index@(_ZN7cutlass13device_kernelIN5flash11enable_sm90INS1_16FlashAttnFwdSm90INS1_25CollectiveMainloopFwdSm90ILi2EN4cute5tupleIJNS5_1CILi1EEES8_S8_EEENS6_IJNS7_ILi192EEENS7_ILi128EEENS7_ILi64EEEEEELi64ENS_10bfloat16_tEfNS_4arch4Sm90ELb0ELb1ELb0ELb1ELb0ELb0ELb0ELb1ELb1ELb1ELb1ELb0EEENS1_21CollectiveEpilogueFwdINS6_IJSA_SC_SB_EEES9_SE_SG_Li384ELb1ELb1ELb1ELb0EEENS1_36VarlenDynamicPersistentTileSchedulerILi192ELi128ELi384ELi128ELb1ELb1ELb1ELb1ELb0ELb1EEEEEEEEEvNT_6ParamsE)
        /*0620*/ 	.word	0x00000000


	//----- nvinfo : EIATTR_MIN_STACK_SIZE
	.align		4
.L_272:
        /*0624*/ 	.byte	0x04, 0x12
        /*0626*/ 	.short	(.L_274 - .L_273)
	.align		4
.L_273:
        /*0628*/ 	.word	index@(_ZN7cutlass13device_kernelIN5flash11enable_sm90INS1_16FlashAttnFwdSm90INS1_25CollectiveMainloopFwdSm90ILi2EN4cute5tupleIJNS5_1CILi1EEES8_S8_EEENS6_IJNS7_ILi192EEENS7_ILi128EEENS7_ILi64EEEEEELi64ENS_10bfloat16_tEfNS_4arch4Sm90ELb0ELb1ELb0ELb1ELb0ELb1ELb0ELb1ELb1ELb1ELb1ELb0EEENS1_21CollectiveEpilogueFwdINS6_IJSA_SC_SB_EEES9_SE_SG_Li384ELb1ELb1ELb1ELb0EEENS1_36VarlenDynamicPersistentTileSchedulerILi192ELi128ELi384ELi128ELb1ELb1ELb1ELb1ELb0ELb1EEEEEEEEEvNT_6ParamsE)
        /*062c*/ 	.word	0x00000000


	//----- nvinfo : EIATTR_MIN_STACK_SIZE
	.align		4
.L_274:
        /*0630*/ 	.byte	0x04, 0x12
        /*0632*/ 	.short	(.L_276 - .L_275)
	.align		4
.L_275:
        /*0634*/ 	.word	index@(_ZN7cutlass13device_kernelIN5flash11enable_sm90INS1_16FlashAttnFwdSm90INS1_25CollectiveMainloopFwdSm90ILi2EN4cute5tupleIJNS5_1CILi1EEES8_S8_EEENS6_IJNS7_ILi192EEENS7_ILi128EEENS7_ILi64EEEEEELi64ENS_10bfloat16_tEfNS_4arch4Sm90ELb1ELb0ELb0ELb0ELb0ELb0ELb0ELb1ELb1ELb1ELb1ELb0EEENS1_21CollectiveEpilogueFwdINS6_IJSA_SC_SB_EEES9_SE_SG_Li384ELb0ELb1ELb1ELb0EEENS1_19SingleTileSchedulerILb0ELb1ELb1ELi192EEEEEEEEEvNT_6ParamsE)
        /*0638*/ 	.word	0x00000000


	//----- nvinfo : EIATTR_MIN_STACK_SIZE
	.align		4
.L_276:
        /*063c*/ 	.byte	0x04, 0x12
        /*063e*/ 	.short	(.L_278 - .L_277)
	.align		4
.L_277:
        /*0640*/ 	.word	index@(_ZN7cutlass13device_kernelIN5flash11enable_sm90INS1_16FlashAttnFwdSm90INS1_25CollectiveMainloopFwdSm90ILi2EN4cute5tupleIJNS5_1CILi1EEES8_S8_EEENS6_IJNS7_ILi192EEENS7_ILi128EEENS7_ILi64EEEEEELi64ENS_10bfloat16_tEfNS_4arch4Sm90ELb1ELb0ELb0ELb1ELb0ELb0ELb0ELb1ELb1ELb1ELb1ELb0EEENS1_21CollectiveEpilogueFwdINS6_IJSA_SC_SB_EEES9_SE_SG_Li384ELb1ELb1ELb1ELb0EEENS1_36VarlenDynamicPersistentTileSchedulerILi192ELi128ELi384ELi128ELb1ELb1ELb1ELb1ELb1ELb1EEEEEEEEEvNT_6ParamsE)
        /*0644*/ 	.word	0x00000000


	//----- nvinfo : EIATTR_MIN_STACK_SIZE
	.align		4
.L_278:
        /*0648*/ 	.byte	0x04, 0x12
        /*064a*/ 	.short	(.L_280 - .L_279)
	.align		4
.L_279:
        /*064c*/ 	.word	index@(_ZN7cutlass13device_kernelIN5flash11enable_sm90INS1_16FlashAttnFwdSm90INS1_25CollectiveMainloopFwdSm90ILi2EN4cute5tupleIJNS5_1CILi1EEES8_S8_EEENS6_IJNS7_ILi192EEENS7_ILi128EEENS7_ILi64EEEEEELi64ENS_10bfloat16_tEfNS_4arch4Sm90ELb1ELb0ELb0ELb1ELb0ELb1ELb0ELb1ELb1ELb1ELb1ELb0EEENS1_21CollectiveEpilogueFwdINS6_IJSA_SC_SB_EEES9_SE_SG_Li384ELb1ELb1ELb1ELb0EEENS1_36VarlenDynamicPersistentTileSchedulerILi192ELi128ELi384ELi128ELb1ELb1ELb1ELb1ELb1ELb1EEEEEEEEEvNT_6ParamsE)
        /*0650*/ 	.word	0x00000000
.L_280:


//--------------------- .nv.compat                --------------------------
	.section	.nv.compat,"",@"SHT_CUDA_COMPAT_INFO"
	.align	4
        /*0000*/ 	.byte	0x02, 0x09, 0x01, 0x00, 0x02, 0x02, 0x01, 0x00, 0x02, 0x05, 0x05, 0x00, 0x03, 0x07, 0x01, 0x01
        /*0010*/ 	.byte	0x02, 0x03, 0x00, 0x00, 0x02, 0x06, 0x01, 0x00, 0x04, 0x0b, 0x08, 0x00, 0x00, 0x00, 0x00, 0x00
        /*0020*/ 	.byte	0x00, 0x00, 0x00, 0x00


//--------------------- .nv.info._ZN7cutlass13device_kernelIN5flash11enable_sm90INS1_16FlashAttnFwdSm90INS1_25CollectiveMainloopFwdSm90ILi2EN4cute5tupleIJNS5_1CILi1EEES8_S8_EEENS6_IJNS7_ILi128EEENS7_ILi80EEENS7_ILi256EEEEEELi256ENS_10bfloat16_tEfNS_4arch4Sm90ELb0ELb0ELb0ELb0ELb0ELb0ELb0ELb1ELb1ELb1ELb1ELb0EEENS1_21CollectiveEpilogueFwdINS6_IJSA_SC_SB_EEES9_SE_SG_Li256ELb0ELb1ELb1ELb0EEENS1_19SingleTileSchedulerILb0ELb1ELb1ELi128EEEEEEEEEvNT_6ParamsE --------------------------
	.section	.nv.info._ZN7cutlass13device_kernelIN5flash11enable_sm90INS1_16FlashAttnFwdSm90INS1_25CollectiveMainloopFwdSm90ILi2EN4cute5tupleIJNS5_1CILi1EEES8_S8_EEENS6_IJNS7_ILi128EEENS7_ILi80EEENS7_ILi256EEEEEELi256ENS_10bfloat16_tEfNS_4arch4Sm90ELb0ELb0ELb0ELb0ELb0ELb0ELb0ELb1ELb1ELb1ELb1ELb0EEENS1_21CollectiveEpilogueFwdINS6_IJSA_SC_SB_EEES9_SE_SG_Li256ELb0ELb1ELb1ELb0EEENS1_19SingleTileSchedulerILb0ELb1ELb1ELi128EEEEEEEEEvNT_6ParamsE,"",@"SHT_CUDA_INFO"
	.sectionflags	@""
	.align	4


	//----- nvinfo : EIATTR_CUDA_API_VERSION
	.align		4
        /*0000*/ 	.byte	0x04, 0x37
        /*0002*/ 	.short	(.L_282 - .L_281)
.L_281:
        /*0004*/ 	.word	0x00000082


	//----- nvinfo : EIATTR_KPARAM_INFO
	.align		4
.L_282:
        /*0008*/ 	.byte	0x04, 0x17
        /*000a*/ 	.short	(.L_284 - .L_283)
.L_283:
        /*000c*/ 	.word	0x00000000
        /*0010*/ 	.short	0x0000
        /*0012*/ 	.short	0x0000
        /*0014*/ 	.byte	0x00, 0xf0, 0x01, 0x28


	//----- nvinfo : EIATTR_SPARSE_MMA_MASK
	.align		4
.L_284:
        /*0018*/ 	.byte	0x03, 0x50
        /*001a*/ 	.short	0x0000


	//----- nvinfo : EIATTR_MAXREG_COUNT
	.align		4
        /*001c*/ 	.byte	0x03, 0x1b
        /*001e*/ 	.short	0x00a8


	//----- nvinfo : EIATTR_MERCURY_ISA_VERSION
	.align		4
        /*0020*/ 	.byte	0x03, 0x5f
        /*0022*/ 	.short	0x0101


	//----- nvinfo : EIATTR_VRC_CTA_INIT_COUNT
	.align		4
        /*0024*/ 	.byte	0x02, 0x4a
	.zero		1
	.zero		1


	//----- nvinfo : EIATTR_EXIT_INSTR_OFFSETS
	.align		4
        /*0028*/ 	.byte	0x04, 0x1c
        /*002a*/ 	.short	(.L_286 - .L_285)


	//   ....[0]....
.L_285:
        /*002c*/ 	.word	0x00000010


	//----- nvinfo : EIATTR_MAX_THREADS
	.align		4
.L_286:
        /*0030*/ 	.byte	0x04, 0x05
        /*0032*/ 	.short	(.L_288 - .L_287)
.L_287:
        /*0034*/ 	.word	0x00000180
        /*0038*/ 	.word	0x00000001
        /*003c*/ 	.word	0x00000001


	//----- nvinfo : EIATTR_CBANK_PARAM_SIZE
	.align		4
.L_288:
        /*0040*/ 	.byte	0x03, 0x19
        /*0042*/ 	.short	0x0a00


	//----- nvinfo : EIATTR_PARAM_CBANK
	.align		4
        /*0044*/ 	.byte	0x04, 0x0a
        /*0046*/ 	.short	(.L_290 - .L_289)
	.align		4
.L_289:
        /*0048*/ 	.word	index@(.nv.constant0._ZN7cutlass13device_kernelIN5flash11enable_sm90INS1_16FlashAttnFwdSm90INS1_25CollectiveMainloopFwdSm90ILi2EN4cute5tupleIJNS5_1CILi1EEES8_S8_EEENS6_IJNS7_ILi128EEENS7_ILi80EEENS7_ILi256EEEEEELi256ENS_10bfloat16_tEfNS_4arch4Sm90ELb0ELb0ELb0ELb0ELb0ELb0ELb0ELb1ELb1ELb1ELb1ELb0EEENS1_21CollectiveEpilogueFwdINS6_IJSA_SC_SB_EEES9_SE_SG_Li256ELb0ELb1ELb1ELb0EEENS1_19SingleTileSchedulerILb0ELb1ELb1ELi128EEEEEEEEEvNT_6ParamsE)
        /*004c*/ 	.short	0x0380
        /*004e*/ 	.short	0x0a00


	//----- nvinfo : EIATTR_SW_WAR
	.align		4
.L_290:
        /*0050*/ 	.byte	0x04, 0x36
        /*0052*/ 	.short	(.L_292 - .L_291)
.L_291:
        /*0054*/ 	.word	0x00000008
.L_292:


//--------------------- .nv.info._ZN7cutlass13device_kernelIN5flash11enable_sm90INS1_16FlashAttnFwdSm90INS1_25CollectiveMainloopFwdSm90ILi2EN4cute5tupleIJNS5_1CILi1EEES8_S8_EEENS6_IJNS7_ILi128EEENS7_ILi80EEENS7_ILi256EEEEEELi256ENS_10bfloat16_tEfNS_4arch4Sm90ELb0ELb0ELb0ELb1ELb0ELb0ELb0ELb1ELb1ELb1ELb1ELb0EEENS1_21CollectiveEpilogueFwdINS6_IJSA_SC_SB_EEES9_SE_SG_Li256ELb1ELb1ELb1ELb0EEENS1_36VarlenDynamicPersistentTileSchedulerILi128ELi80ELi256ELi128ELb1ELb1ELb1ELb0ELb1ELb1EEEEEEEEEvNT_6ParamsE --------------------------
	.section	.nv.info._ZN7cutlass13device_kernelIN5flash11enable_sm90INS1_16FlashAttnFwdSm90INS1_25CollectiveMainloopFwdSm90ILi2EN4cute5tupleIJNS5_1CILi1EEES8_S8_EEENS6_IJNS7_ILi128EEENS7_ILi80EEENS7_ILi256EEEEEELi256ENS_10bfloat16_tEfNS_4arch4Sm90ELb0ELb0ELb0ELb1ELb0ELb0ELb0ELb1ELb1ELb1ELb1ELb0EEENS1_21CollectiveEpilogueFwdINS6_IJSA_SC_SB_EEES9_SE_SG_Li256ELb1ELb1ELb1ELb0EEENS1_36VarlenDynamicPersistentTileSchedulerILi128ELi80ELi256ELi128ELb1ELb1ELb1ELb0ELb1ELb1EEEEEEEEEvNT_6ParamsE,"",@"SHT_CUDA_INFO"
	.sectionflags	@""
	.align	4


	//----- nvinfo : EIATTR_CUDA_API_VERSION
	.align		4
        /*0000*/ 	.byte	0x04, 0x37
        /*0002*/ 	.short	(.L_294 - .L_293)
.L_293:
        /*0004*/ 	.word	0x00000082


	//----- nvinfo : EIATTR_KPARAM_INFO
	.align		4
.L_294:
        /*0008*/ 	.byte	0x04, 0x17
        /*000a*/ 	.short	(.L_296 - .L_295)
.L_295:
        /*000c*/ 	.word	0x00000000
        /*0010*/ 	.short	0x0000
        /*0012*/ 	.short	0x0000
        /*0014*/ 	.byte	0x00, 0xf0, 0x01, 0x2a


	//----- nvinfo : EIATTR_SPARSE_MMA_MASK
	.align		4
.L_296:
        /*0018*/ 	.byte	0x03, 0x50
        /*001a*/ 	.short	0x0000


	//----- nvinfo : EIATTR_MAXREG_COUNT
	.align		4
        /*001c*/ 	.byte	0x03, 0x1b
        /*001e*/ 	.short	0x00a8


	//----- nvinfo : EIATTR_MERCURY_ISA_VERSION
	.align		4
        /*0020*/ 	.byte	0x03, 0x5f
        /*0022*/ 	.short	0x0101


	//----- nvinfo : EIATTR_VRC_CTA_INIT_COUNT
	.align		4
        /*0024*/ 	.byte	0x02, 0x4a
	.zero		1
	.zero		1


	//----- nvinfo : EIATTR_EXIT_INSTR_OFFSETS
	.align		4
        /*0028*/ 	.byte	0x04, 0x1c
        /*002a*/ 	.short	(.L_298 - .L_297)


	//   ....[0]....
.L_297:
        /*002c*/ 	.word	0x00000010


	//----- nvinfo : EIATTR_MAX_THREADS
	.align		4
.L_298:
        /*0030*/ 	.byte	0x04, 0x05
        /*0032*/ 	.short	(.L_300 - .L_299)
.L_299:
        /*0034*/ 	.word	0x00000180
        /*0038*/ 	.word	0x00000001
        /*003c*/ 	.word	0x00000001


	//----- nvinfo : EIATTR_CBANK_PARAM_SIZE
	.align		4
.L_300:
        /*0040*/ 	.byte	0x03, 0x19
        /*0042*/ 	.short	0x0a80


	//----- nvinfo : EIATTR_PARAM_CBANK
	.align		4
        /*0044*/ 	.byte	0x04, 0x0a
        /*0046*/ 	.short	(.L_302 - .L_301)
	.align		4
.L_301:
        /*0048*/ 	.word	index@(.nv.constant0._ZN7cutlass13device_kernelIN5flash11enable_sm90INS1_16FlashAttnFwdSm90INS1_25CollectiveMainloopFwdSm90ILi2EN4cute5tupleIJNS5_1CILi1EEES8_S8_EEENS6_IJNS7_ILi128EEENS7_ILi80EEENS7_ILi256EEEEEELi256ENS_10bfloat16_tEfNS_4arch4Sm90ELb0ELb0ELb0ELb1ELb0ELb0ELb0ELb1ELb1ELb1ELb1ELb0EEENS1_21CollectiveEpilogueFwdINS6_IJSA_SC_SB_EEES9_SE_SG_Li256ELb1ELb1ELb1ELb0EEENS1_36VarlenDynamicPersistentTileSchedulerILi128ELi80ELi256ELi128ELb1ELb1ELb1ELb0ELb1ELb1EEEEEEEEEvNT_6ParamsE)
        /*004c*/ 	.short	0x0380
        /*004e*/ 	.short	0x0a80


	//----- nvinfo : EIATTR_SW_WAR
	.align		4
.L_302:
        /*0050*/ 	.byte	0x04, 0x36
        /*0052*/ 	.short	(.L_304 - .L_303)
.L_303:
        /*0054*/ 	.word	0x00000008
.L_304:


//--------------------- .nv.info._ZN7cutlass13device_kernelIN5flash11enable_sm90INS1_16FlashAttnFwdSm90INS1_25CollectiveMainloopFwdSm90ILi2EN4cute5tupleIJNS5_1CILi1EEES8_S8_EEENS6_IJNS7_ILi128EEENS7_ILi80EEENS7_ILi256EEEEEELi256ENS_10bfloat16_tEfNS_4arch4Sm90ELb0ELb0ELb0ELb1ELb0ELb1ELb0ELb1ELb1ELb1ELb1ELb0EEENS1_21CollectiveEpilogueFwdINS6_IJSA_SC_SB_EEES9_SE_SG_Li256ELb1ELb1ELb1ELb0EEENS1_36VarlenDynamicPersistentTileSchedulerILi128ELi80ELi256ELi128ELb1ELb1ELb1ELb0ELb1ELb1EEEEEEEEEvNT_6ParamsE --------------------------
	.section	.nv.info._ZN7cutlass13device_kernelIN5flash11enable_sm90INS1_16FlashAttnFwdSm90INS1_25CollectiveMainloopFwdSm90ILi2EN4cute5tupleIJNS5_1CILi1EEES8_S8_EEENS6_IJNS7_ILi128EEENS7_ILi80EEENS7_ILi256EEEEEELi256ENS_10bfloat16_tEfNS_4arch4Sm90ELb0ELb0ELb0ELb1ELb0ELb1ELb0ELb1ELb1ELb1ELb1ELb0EEENS1_21CollectiveEpilogueFwdINS6_IJSA_SC_SB_EEES9_SE_SG_Li256ELb1ELb1ELb1ELb0EEENS1_36VarlenDynamicPersistentTileSchedulerILi128ELi80ELi256ELi128ELb1ELb1ELb1ELb0ELb1ELb1EEEEEEEEEvNT_6ParamsE,"",@"SHT_CUDA_INFO"
	.sectionflags	@""
	.align	4


	//----- nvinfo : EIATTR_CUDA_API_VERSION
	.align		4
        /*0000*/ 	.byte	0x04, 0x37
        /*0002*/ 	.short	(.L_306 - .L_305)
.L_305:
        /*0004*/ 	.word	0x00000082


	//----- nvinfo : EIATTR_KPARAM_INFO
	.align		4
.L_306:
        /*0008*/ 	.byte	0x04, 0x17
        /*000a*/ 	.short	(.L_308 - .L_307)
.L_307:
        /*000c*/ 	.word	0x00000000
        /*0010*/ 	.short	0x0000
        /*0012*/ 	.short	0x0000
        /*0014*/ 	.byte	0x00, 0xf0, 0x01, 0x2a


	//----- nvinfo : EIATTR_SPARSE_MMA_MASK
	.align		4
.L_308:
        /*0018*/ 	.byte	0x03, 0x50
        /*001a*/ 	.short	0x0000


	//----- nvinfo : EIATTR_MAXREG_COUNT
	.align		4
        /*001c*/ 	.byte	0x03, 0x1b
        /*001e*/ 	.short	0x00a8


	//----- nvinfo : EIATTR_MERCURY_ISA_VERSION
	.align		4
        /*0020*/ 	.byte	0x03, 0x5f
        /*0022*/ 	.short	0x0101


	//----- nvinfo : EIATTR_VRC_CTA_INIT_COUNT
	.align		4
        /*0024*/ 	.byte	0x02, 0x4a
	.zero		1
	.zero		1


	//----- nvinfo : EIATTR_EXIT_INSTR_OFFSETS
	.align		4
        /*0028*/ 	.byte	0x04, 0x1c
        /*002a*/ 	.short	(.L_310 - .L_309)


	//   ....[0]....
.L_309:
        /*002c*/ 	.word	0x00000010


	//----- nvinfo : EIATTR_MAX_THREADS
	.align		4
.L_310:
        /*0030*/ 	.byte	0x04, 0x05
        /*0032*/ 	.short	(.L_312 - .L_311)
.L_311:
        /*0034*/ 	.word	0x00000180
        /*0038*/ 	.word	0x00000001
        /*003c*/ 	.word	0x00000001


	//----- nvinfo : EIATTR_CBANK_PARAM_SIZE
	.align		4
.L_312:
        /*0040*/ 	.byte	0x03, 0x19
        /*0042*/ 	.short	0x0a80


	//----- nvinfo : EIATTR_PARAM_CBANK
	.align		4
        /*0044*/ 	.byte	0x04, 0x0a
        /*0046*/ 	.short	(.L_314 - .L_313)
	.align		4
.L_313:
        /*0048*/ 	.word	index@(.nv.constant0._ZN7cutlass13device_kernelIN5flash11enable_sm90INS1_16FlashAttnFwdSm90INS1_25CollectiveMainloopFwdSm90ILi2EN4cute5tupleIJNS5_1CILi1EEES8_S8_EEENS6_IJNS7_ILi128EEENS7_ILi80EEENS7_ILi256EEEEEELi256ENS_10bfloat16_tEfNS_4arch4Sm90ELb0ELb0ELb0ELb1ELb0ELb1ELb0ELb1ELb1ELb1ELb1ELb0EEENS1_21CollectiveEpilogueFwdINS6_IJSA_SC_SB_EEES9_SE_SG_Li256ELb1ELb1ELb1ELb0EEENS1_36VarlenDynamicPersistentTileSchedulerILi128ELi80ELi256ELi128ELb1ELb1ELb1ELb0ELb1ELb1EEEEEEEEEvNT_6ParamsE)
        /*004c*/ 	.short	0x0380
        /*004e*/ 	.short	0x0a80


	//----- nvinfo : EIATTR_SW_WAR
	.align		4
.L_314:
        /*0050*/ 	.byte	0x04, 0x36
        /*0052*/ 	.short	(.L_316 - .L_315)
.L_315:
        /*0054*/ 	.word	0x00000008
.L_316:


//--------------------- .nv.info._ZN7cutlass13device_kernelIN5flash11enable_sm90INS1_16FlashAttnFwdSm90INS1_25CollectiveMainloopFwdSm90ILi2EN4cute5tupleIJNS5_1CILi1EEES8_S8_EEENS6_IJNS7_ILi128EEENS7_ILi64EEENS7_ILi256EEEEEELi256ENS_10bfloat16_tEfNS_4arch4Sm90ELb0ELb1ELb0ELb0ELb0ELb0ELb0ELb1ELb1ELb1ELb1ELb0EEENS1_21CollectiveEpilogueFwdINS6_IJSA_SC_SB_EEES9_SE_SG_Li256ELb0ELb1ELb1ELb0EEENS1_19SingleTileSchedulerILb0ELb1ELb1ELi128EEEEEEEEEvNT_6ParamsE --------------------------
	.section	.nv.info._ZN7cutlass13device_kernelIN5flash11enable_sm90INS1_16FlashAttnFwdSm90INS1_25CollectiveMainloopFwdSm90ILi2EN4cute5tupleIJNS5_1CILi1EEES8_S8_EEENS6_IJNS7_ILi128EEENS7_ILi64EEENS7_ILi256EEEEEELi256ENS_10bfloat16_tEfNS_4arch4Sm90ELb0ELb1ELb0ELb0ELb0ELb0ELb0ELb1ELb1ELb1ELb1ELb0EEENS1_21CollectiveEpilogueFwdINS6_IJSA_SC_SB_EEES9_SE_SG_Li256ELb0ELb1ELb1ELb0EEENS1_19SingleTileSchedulerILb0ELb1ELb1ELi128EEEEEEEEEvNT_6ParamsE,"",@"SHT_CUDA_INFO"
	.sectionflags	@""
	.align	4


	//----- nvinfo : EIATTR_CUDA_API_VERSION
	.align		4
        /*0000*/ 	.byte	0x04, 0x37
        /*0002*/ 	.short	(.L_318 - .L_317)
.L_317:
        /*0004*/ 	.word	0x00000082


	//----- nvinfo : EIATTR_KPARAM_INFO
	.align		4
.L_318:
        /*0008*/ 	.byte	0x04, 0x17
        /*000a*/ 	.short	(.L_320 - .L_319)
.L_319:
        /*000c*/ 	.word	0x00000000
        /*0010*/ 	.short	0x0000
        /*0012*/ 	.short	0x0000
        /*0014*/ 	.byte	0x00, 0xf0, 0x01, 0x28


	//----- nvinfo : EIATTR_SPARSE_MMA_MASK
	.align		4
.L_320:
        /*0018*/ 	.byte	0x03, 0x50
        /*001a*/ 	.short	0x0000


	//----- nvinfo : EIATTR_MAXREG_COUNT
	.align		4
        /*001c*/ 	.byte	0x03, 0x1b
        /*001e*/ 	.short	0x00a8


	//----- nvinfo : EIATTR_MERCURY_ISA_VERSION
	.align		4
        /*0020*/ 	.byte	0x03, 0x5f
        /*0022*/ 	.short	0x0101


	//----- nvinfo : EIATTR_VRC_CTA_INIT_COUNT
	.align		4
        /*0024*/ 	.byte	0x02, 0x4a
	.zero		1
	.zero		1


	//----- nvinfo : EIATTR_EXIT_INSTR_OFFSETS
	.align		4
        /*0028*/ 	.byte	0x04, 0x1c
        /*002a*/ 	.short	(.L_322 - .L_321)


	//   ....[0]....
.L_321:
        /*002c*/ 	.word	0x00000010


	//----- nvinfo : EIATTR_MAX_THREADS
	.align		4
.L_322:
        /*0030*/ 	.byte	0x04, 0x05
        /*0032*/ 	.short	(.L_324 - .L_323)
.L_323:
        /*0034*/ 	.word	0x00000180
        /*0038*/ 	.word	0x00000001
        /*003c*/ 	.word	0x00000001


	//----- nvinfo : EIATTR_CBANK_PARAM_SIZE
	.align		4
.L_324:
        /*0040*/ 	.byte	0x03, 0x19
        /*0042*/ 	.short	0x0a00


	//----- nvinfo : EIATTR_PARAM_CBANK
	.align		4
        /*0044*/ 	.byte	0x04, 0x0a
        /*0046*/ 	.short	(.L_326 - .L_325)
	.align		4
.L_325:
        /*0048*/ 	.word	index@(.nv.constant0._ZN7cutlass13device_kernelIN5flash11enable_sm90INS1_16FlashAttnFwdSm90INS1_25CollectiveMainloopFwdSm90ILi2EN4cute5tupleIJNS5_1CILi1EEES8_S8_EEENS6_IJNS7_ILi128EEENS7_ILi64EEENS7_ILi256EEEEEELi256ENS_10bfloat16_tEfNS_4arch4Sm90ELb0ELb1ELb0ELb0ELb0ELb0ELb0ELb1ELb1ELb1ELb1ELb0EEENS1_21CollectiveEpilogueFwdINS6_IJSA_SC_SB_EEES9_SE_SG_Li256ELb0ELb1ELb1ELb0EEENS1_19SingleTileSchedulerILb0ELb1ELb1ELi128EEEEEEEEEvNT_6ParamsE)
        /*004c*/ 	.short	0x0380
        /*004e*/ 	.short	0x0a00


	//----- nvinfo : EIATTR_SW_WAR
	.align		4
.L_326:
        /*0050*/ 	.byte	0x04, 0x36
        /*0052*/ 	.short	(.L_328 - .L_327)
.L_327:
        /*0054*/ 	.word	0x00000008
.L_328:


//--------------------- .nv.info._ZN7cutlass13device_kernelIN5flash11enable_sm90INS1_16FlashAttnFwdSm90INS1_25CollectiveMainloopFwdSm90ILi2EN4cute5tupleIJNS5_1CILi1EEES8_S8_EEENS6_IJNS7_ILi128EEENS7_ILi64EEENS7_ILi256EEEEEELi256ENS_10bfloat16_tEfNS_4arch4Sm90ELb0ELb1ELb0ELb1ELb0ELb0ELb0ELb1ELb1ELb1ELb1ELb0EEENS1_21CollectiveEpilogueFwdINS6_IJSA_SC_SB_EEES9_SE_SG_Li256ELb1ELb1ELb1ELb0EEENS1_36VarlenDynamicPersistentTileSchedulerILi128ELi64ELi256ELi128ELb1ELb1ELb1ELb1ELb0ELb1EEEEEEEEEvNT_6ParamsE --------------------------
	.section	.nv.info._ZN7cutlass13device_kernelIN5flash11enable_sm90INS1_16FlashAttnFwdSm90INS1_25CollectiveMainloopFwdSm90ILi2EN4cute5tupleIJNS5_1CILi1EEES8_S8_EEENS6_IJNS7_ILi128EEENS7_ILi64EEENS7_ILi256EEEEEELi256ENS_10bfloat16_tEfNS_4arch4Sm90ELb0ELb1ELb0ELb1ELb0ELb0ELb0ELb1ELb1ELb1ELb1ELb0EEENS1_21CollectiveEpilogueFwdINS6_IJSA_SC_SB_EEES9_SE_SG_Li256ELb1ELb1ELb1ELb0EEENS1_36VarlenDynamicPersistentTileSchedulerILi128ELi64ELi256ELi128ELb1ELb1ELb1ELb1ELb0ELb1EEEEEEEEEvNT_6ParamsE,"",@"SHT_CUDA_INFO"
	.sectionflags	@""
	.align	4


	//----- nvinfo : EIATTR_CUDA_API_VERSION
	.align		4
        /*0000*/ 	.byte	0x04, 0x37
        /*0002*/ 	.short	(.L_330 - .L_329)
.L_329:
        /*0004*/ 	.word	0x00000082


	//----- nvinfo : EIATTR_KPARAM_INFO
	.align		4
.L_330:
        /*0008*/ 	.byte	0x04, 0x17
        /*000a*/ 	.short	(.L_332 - .L_331)
.L_331:
        /*000c*/ 	.word	0x00000000
        /*0010*/ 	.short	0x0000
        /*0012*/ 	.short	0x0000
        /*0014*/ 	.byte	0x00, 0xf0, 0x01, 0x2a


	//----- nvinfo : EIATTR_SPARSE_MMA_MASK
	.align		4
.L_332:
        /*0018*/ 	.byte	0x03, 0x50
        /*001a*/ 	.short	0x0000


	//----- nvinfo : EIATTR_MAXREG_COUNT
	.align		4
        /*001c*/ 	.byte	0x03, 0x1b
        /*001e*/ 	.short	0x00a8


	//----- nvinfo : EIATTR_MERCURY_ISA_VERSION
	.align		4
        /*0020*/ 	.byte	0x03, 0x5f
        /*0022*/ 	.short	0x0101


	//----- nvinfo : EIATTR_VRC_CTA_INIT_COUNT
	.align		4
        /*0024*/ 	.byte	0x02, 0x4a
	.zero		1
	.zero		1


	//----- nvinfo : EIATTR_EXIT_INSTR_OFFSETS
	.align		4
        /*0028*/ 	.byte	0x04, 0x1c
        /*002a*/ 	.short	(.L_334 - .L_333)


	//   ....[0]....
.L_333:
        /*002c*/ 	.word	0x00000010


	//----- nvinfo : EIATTR_MAX_THREADS
	.align		4
.L_334:
        /*0030*/ 	.byte	0x04, 0x05
        /*0032*/ 	.short	(.L_336 - .L_335)
.L_335:
        /*0034*/ 	.word	0x00000180
        /*0038*/ 	.word	0x00000001
        /*003c*/ 	.word	0x00000001


	//----- nvinfo : EIATTR_CBANK_PARAM_SIZE
	.align		4
.L_336:
        /*0040*/ 	.byte	0x03, 0x19
        /*0042*/ 	.short	0x0a80


	//----- nvinfo : EIATTR_PARAM_CBANK
	.align		4
        /*0044*/ 	.byte	0x04, 0x0a
        /*0046*/ 	.short	(.L_338 - .L_337)
	.align		4
.L_337:
        /*0048*/ 	.word	index@(.nv.constant0._ZN7cutlass13device_kernelIN5flash11enable_sm90INS1_16FlashAttnFwdSm90INS1_25CollectiveMainloopFwdSm90ILi2EN4cute5tupleIJNS5_1CILi1EEES8_S8_EEENS6_IJNS7_ILi128EEENS7_ILi64EEENS7_ILi256EEEEEELi256ENS_10bfloat16_tEfNS_4arch4Sm90ELb0ELb1ELb0ELb1ELb0ELb0ELb0ELb1ELb1ELb1ELb1ELb0EEENS1_21CollectiveEpilogueFwdINS6_IJSA_SC_SB_EEES9_SE_SG_Li256ELb1ELb1ELb1ELb0EEENS1_36VarlenDynamicPersistentTileSchedulerILi128ELi64ELi256ELi128ELb1ELb1ELb1ELb1ELb0ELb1EEEEEEEEEvNT_6ParamsE)
        /*004c*/ 	.short	0x0380
        /*004e*/ 	.short	0x0a80


	//----- nvinfo : EIATTR_SW_WAR
	.align		4
.L_338:
        /*0050*/ 	.byte	0x04, 0x36
        /*0052*/ 	.short	(.L_340 - .L_339)
.L_339:
        /*0054*/ 	.word	0x00000008
.L_340:


//--------------------- .nv.info._ZN7cutlass13device_kernelIN5flash11enable_sm90INS1_16FlashAttnFwdSm90INS1_25CollectiveMainloopFwdSm90ILi2EN4cute5tupleIJNS5_1CILi1EEES8_S8_EEENS6_IJNS7_ILi128EEENS7_ILi64EEENS7_ILi256EEEEEELi256ENS_10bfloat16_tEfNS_4arch4Sm90ELb0ELb1ELb0ELb1ELb0ELb1ELb0ELb1ELb1ELb1ELb1ELb0EEENS1_21CollectiveEpilogueFwdINS6_IJSA_SC_SB_EEES9_SE_SG_Li256ELb1ELb1ELb1ELb0EEENS1_36VarlenDynamicPersistentTileSchedulerILi128ELi64ELi256ELi128ELb1ELb1ELb1ELb1ELb0ELb1EEEEEEEEEvNT_6ParamsE --------------------------
	.section	.nv.info._ZN7cutlass13device_kernelIN5flash11enable_sm90INS1_16FlashAttnFwdSm90INS1_25CollectiveMainloopFwdSm90ILi2EN4cute5tupleIJNS5_1CILi1EEES8_S8_EEENS6_IJNS7_ILi128EEENS7_ILi64EEENS7_ILi256EEEEEELi256ENS_10bfloat16_tEfNS_4arch4Sm90ELb0ELb1ELb0ELb1ELb0ELb1ELb0ELb1ELb1ELb1ELb1ELb0EEENS1_21CollectiveEpilogueFwdINS6_IJSA_SC_SB_EEES9_SE_SG_Li256ELb1ELb1ELb1ELb0EEENS1_36VarlenDynamicPersistentTileSchedulerILi128ELi64ELi256ELi128ELb1ELb1ELb1ELb1ELb0ELb1EEEEEEEEEvNT_6ParamsE,"",@"SHT_CUDA_INFO"
	.sectionflags	@""
	.align	4


	//----- nvinfo : EIATTR_CUDA_API_VERSION
	.align		4
        /*0000*/ 	.byte	0x04, 0x37
        /*0002*/ 	.short	(.L_342 - .L_341)
.L_341:
        /*0004*/ 	.word	0x00000082


	//----- nvinfo : EIATTR_KPARAM_INFO
	.align		4
.L_342:
        /*0008*/ 	.byte	0x04, 0x17
        /*000a*/ 	.short	(.L_344 - .L_343)
.L_343:
        /*000c*/ 	.word	0x00000000
        /*0010*/ 	.short	0x0000
        /*0012*/ 	.short	0x0000
        /*0014*/ 	.byte	0x00, 0xf0, 0x01, 0x2a


	//----- nvinfo : EIATTR_SPARSE_MMA_MASK
	.align		4
.L_344:
        /*0018*/ 	.byte	0x03, 0x50
        /*001a*/ 	.short	0x0000


	//----- nvinfo : EIATTR_MAXREG_COUNT
	.align		4
        /*001c*/ 	.byte	0x03, 0x1b
        /*001e*/ 	.short	0x00a8


	//----- nvinfo : EIATTR_MERCURY_ISA_VERSION
	.align		4
        /*0020*/ 	.byte	0x03, 0x5f
        /*0022*/ 	.short	0x0101


	//----- nvinfo : EIATTR_VRC_CTA_INIT_COUNT
	.align		4
        /*0024*/ 	.byte	0x02, 0x4a
	.zero		1
	.zero		1


	//----- nvinfo : EIATTR_EXIT_INSTR_OFFSETS
	.align		4
        /*0028*/ 	.byte	0x04, 0x1c
        /*002a*/ 	.short	(.L_346 - .L_345)


	//   ....[0]....
.L_345:
        /*002c*/ 	.word	0x00000010


	//----- nvinfo : EIATTR_MAX_THREADS
	.align		4
.L_346:
        /*0030*/ 	.byte	0x04, 0x05
        /*0032*/ 	.short	(.L_348 - .L_347)
.L_347:
        /*0034*/ 	.word	0x00000180
        /*0038*/ 	.word	0x00000001
        /*003c*/ 	.word	0x00000001


	//----- nvinfo : EIATTR_CBANK_PARAM_SIZE
	.align		4
.L_348:
        /*0040*/ 	.byte	0x03, 0x19
        /*0042*/ 	.short	0x0a80


	//----- nvinfo : EIATTR_PARAM_CBANK
	.align		4
        /*0044*/ 	.byte	0x04, 0x0a
        /*0046*/ 	.short	(.L_350 - .L_349)
	.align		4
.L_349:
        /*0048*/ 	.word	index@(.nv.constant0._ZN7cutlass13device_kernelIN5flash11enable_sm90INS1_16FlashAttnFwdSm90INS1_25CollectiveMainloopFwdSm90ILi2EN4cute5tupleIJNS5_1CILi1EEES8_S8_EEENS6_IJNS7_ILi128EEENS7_ILi64EEENS7_ILi256EEEEEELi256ENS_10bfloat16_tEfNS_4arch4Sm90ELb0ELb1ELb0ELb1ELb0ELb1ELb0ELb1ELb1ELb1ELb1ELb0EEENS1_21CollectiveEpilogueFwdINS6_IJSA_SC_SB_EEES9_SE_SG_Li256ELb1ELb1ELb1ELb0EEENS1_36VarlenDynamicPersistentTileSchedulerILi128ELi64ELi256ELi128ELb1ELb1ELb1ELb1ELb0ELb1EEEEEEEEEvNT_6ParamsE)
        /*004c*/ 	.short	0x0380
        /*004e*/ 	.short	0x0a80


	//----- nvinfo : EIATTR_SW_WAR
	.align		4
.L_350:
        /*0050*/ 	.byte	0x04, 0x36
        /*0052*/ 	.short	(.L_352 - .L_351)
.L_351:
        /*0054*/ 	.word	0x00000008
.L_352:


//--------------------- .nv.info._ZN7cutlass13device_kernelIN5flash11enable_sm90INS1_16FlashAttnFwdSm90INS1_25CollectiveMainloopFwdSm90ILi2EN4cute5tupleIJNS5_1CILi1EEES8_S8_EEENS6_IJNS7_ILi128EEENS7_ILi80EEENS7_ILi256EEEEEELi256ENS_10bfloat16_tEfNS_4arch4Sm90ELb1ELb0ELb0ELb0ELb0ELb0ELb0ELb1ELb1ELb1ELb1ELb0EEENS1_21CollectiveEpilogueFwdINS6_IJSA_SC_SB_EEES9_SE_SG_Li256ELb0ELb1ELb1ELb0EEENS1_19SingleTileSchedulerILb0ELb1ELb1ELi128EEEEEEEEEvNT_6ParamsE --------------------------
	.section	.nv.info._ZN7cutlass13device_kernelIN5flash11enable_sm90INS1_16FlashAttnFwdSm90INS1_25CollectiveMainloopFwdSm90ILi2EN4cute5tupleIJNS5_1CILi1EEES8_S8_EEENS6_IJNS7_ILi128EEENS7_ILi80EEENS7_ILi256EEEEEELi256ENS_10bfloat16_tEfNS_4arch4Sm90ELb1ELb0ELb0ELb0ELb0ELb0ELb0ELb1ELb1ELb1ELb1ELb0EEENS1_21CollectiveEpilogueFwdINS6_IJSA_SC_SB_EEES9_SE_SG_Li256ELb0ELb1ELb1ELb0EEENS1_19SingleTileSchedulerILb0ELb1ELb1ELi128EEEEEEEEEvNT_6ParamsE,"",@"SHT_CUDA_INFO"
	.sectionflags	@""
	.align	4


	//----- nvinfo : EIATTR_CUDA_API_VERSION
	.align		4
        /*0000*/ 	.byte	0x04, 0x37
        /*0002*/ 	.short	(.L_354 - .L_353)
.L_353:
        /*0004*/ 	.word	0x00000082


	//----- nvinfo : EIATTR_KPARAM_INFO
	.align		4
.L_354:
        /*0008*/ 	.byte	0x04, 0x17
        /*000a*/ 	.short	(.L_356 - .L_355)
.L_355:
        /*000c*/ 	.word	0x00000000
        /*0010*/ 	.short	0x0000
        /*0012*/ 	.short	0x0000
        /*0014*/ 	.byte	0x00, 0xf0, 0x01, 0x28


	//----- nvinfo : EIATTR_SPARSE_MMA_MASK
	.align		4
.L_356:
        /*0018*/ 	.byte	0x03, 0x50
        /*001a*/ 	.short	0x0000


	//----- nvinfo : EIATTR_MAXREG_COUNT
	.align		4
        /*001c*/ 	.byte	0x03, 0x1b
        /*001e*/ 	.short	0x00a8


	//----- nvinfo : EIATTR_MERCURY_ISA_VERSION
	.align		4
        /*0020*/ 	.byte	0x03, 0x5f
        /*0022*/ 	.short	0x0101


	//----- nvinfo : EIATTR_VRC_CTA_INIT_COUNT
	.align		4
        /*0024*/ 	.byte	0x02, 0x4a
	.zero		1
	.zero		1


	//----- nvinfo : EIATTR_EXIT_INSTR_OFFSETS
	.align		4
        /*0028*/ 	.byte	0x04, 0x1c
        /*002a*/ 	.short	(.L_358 - .L_357)


	//   ....[0]....
.L_357:
        /*002c*/ 	.word	0x00000010


	//----- nvinfo : EIATTR_MAX_THREADS
	.align		4
.L_358:
        /*0030*/ 	.byte	0x04, 0x05
        /*0032*/ 	.short	(.L_360 - .L_359)
.L_359:
        /*0034*/ 	.word	0x00000180
        /*0038*/ 	.word	0x00000001
        /*003c*/ 	.word	0x00000001


	//----- nvinfo : EIATTR_CBANK_PARAM_SIZE
	.align		4
.L_360:
        /*0040*/ 	.byte	0x03, 0x19
        /*0042*/ 	.short	0x0a00


	//----- nvinfo : EIATTR_PARAM_CBANK
	.align		4
        /*0044*/ 	.byte	0x04, 0x0a
        /*0046*/ 	.short	(.L_362 - .L_361)
	.align		4
.L_361:
        /*0048*/ 	.word	index@(.nv.constant0._ZN7cutlass13device_kernelIN5flash11enable_sm90INS1_16FlashAttnFwdSm90INS1_25CollectiveMainloopFwdSm90ILi2EN4cute5tupleIJNS5_1CILi1EEES8_S8_EEENS6_IJNS7_ILi128EEENS7_ILi80EEENS7_ILi256EEEEEELi256ENS_10bfloat16_tEfNS_4arch4Sm90ELb1ELb0ELb0ELb0ELb0ELb0ELb0ELb1ELb1ELb1ELb1ELb0EEENS1_21CollectiveEpilogueFwdINS6_IJSA_SC_SB_EEES9_SE_SG_Li256ELb0ELb1ELb1ELb0EEENS1_19SingleTileSchedulerILb0ELb1ELb1ELi128EEEEEEEEEvNT_6ParamsE)
        /*004c*/ 	.short	0x0380
        /*004e*/ 	.short	0x0a00


	//----- nvinfo : EIATTR_SW_WAR
	.align		4
.L_362:
        /*0050*/ 	.byte	0x04, 0x36
        /*0052*/ 	.short	(.L_364 - .L_363)
.L_363:
        /*0054*/ 	.word	0x00000008
.L_364:


//--------------------- .nv.info._ZN7cutlass13device_kernelIN5flash11enable_sm90INS1_16FlashAttnFwdSm90INS1_25CollectiveMainloopFwdSm90ILi2EN4cute5tupleIJNS5_1CILi1EEES8_S8_EEENS6_IJNS7_ILi128EEENS7_ILi80EEENS7_ILi256EEEEEELi256ENS_10bfloat16_tEfNS_4arch4Sm90ELb1ELb0ELb0ELb1ELb0ELb0ELb0ELb1ELb1ELb1ELb1ELb0EEENS1_21CollectiveEpilogueFwdINS6_IJSA_SC_SB_EEES9_SE_SG_Li256ELb1ELb1ELb1ELb0EEENS1_36VarlenDynamicPersistentTileSchedulerILi128ELi80ELi256ELi128ELb1ELb1ELb1ELb1ELb1ELb1EEEEEEEEEvNT_6ParamsE --------------------------
	.section	.nv.info._ZN7cutlass13device_kernelIN5flash11enable_sm90INS1_16FlashAttnFwdSm90INS1_25CollectiveMainloopFwdSm90ILi2EN4cute5tupleIJNS5_1CILi1EEES8_S8_EEENS6_IJNS7_ILi128EEENS7_ILi80EEENS7_ILi256EEEEEELi256ENS_10bfloat16_tEfNS_4arch4Sm90ELb1ELb0ELb0ELb1ELb0ELb0ELb0ELb1ELb1ELb1ELb1ELb0EEENS1_21CollectiveEpilogueFwdINS6_IJSA_SC_SB_EEES9_SE_SG_Li256ELb1ELb1ELb1ELb0EEENS1_36VarlenDynamicPersistentTileSchedulerILi128ELi80ELi256ELi128ELb1ELb1ELb1ELb1ELb1ELb1EEEEEEEEEvNT_6ParamsE,"",@"SHT_CUDA_INFO"
	.sectionflags	@""
	.align	4


	//----- nvinfo : EIATTR_CUDA_API_VERSION
	.align		4
        /*0000*/ 	.byte	0x04, 0x37
        /*0002*/ 	.short	(.L_366 - .L_365)
.L_365:
        /*0004*/ 	.word	0x00000082


	//----- nvinfo : EIATTR_KPARAM_INFO
	.align		4
.L_366:
        /*0008*/ 	.byte	0x04, 0x17
        /*000a*/ 	.short	(.L_368 - .L_367)
.L_367:
        /*000c*/ 	.word	0x00000000
        /*0010*/ 	.short	0x0000
        /*0012*/ 	.short	0x0000
        /*0014*/ 	.byte	0x00, 0xf0, 0x01, 0x2a


	//----- nvinfo : EIATTR_SPARSE_MMA_MASK
	.align		4
.L_368:
        /*0018*/ 	.byte	0x03, 0x50
        /*001a*/ 	.short	0x0000


	//----- nvinfo : EIATTR_MAXREG_COUNT
	.align		4
        /*001c*/ 	.byte	0x03, 0x1b
        /*001e*/ 	.short	0x00a8


	//----- nvinfo : EIATTR_MERCURY_ISA_VERSION
	.align		4
        /*0020*/ 	.byte	0x03, 0x5f
        /*0022*/ 	.short	0x0101


	//----- nvinfo : EIATTR_VRC_CTA_INIT_COUNT
	.align		4
        /*0024*/ 	.byte	0x02, 0x4a
	.zero		1
	.zero		1


	//----- nvinfo : EIATTR_EXIT_INSTR_OFFSETS
	.align		4
        /*0028*/ 	.byte	0x04, 0x1c
        /*002a*/ 	.short	(.L_370 - .L_369)


	//   ....[0]....
.L_369:
        /*002c*/ 	.word	0x00000010


	//----- nvinfo : EIATTR_MAX_THREADS
	.align		4
.L_370:
        /*0030*/ 	.byte	0x04, 0x05
        /*0032*/ 	.short	(.L_372 - .L_371)
.L_371:
        /*0034*/ 	.word	0x00000180
        /*0038*/ 	.word	0x00000001
        /*003c*/ 	.word	0x00000001


	//----- nvinfo : EIATTR_CBANK_PARAM_SIZE
	.align		4
.L_372:
        /*0040*/ 	.byte	0x03, 0x19
        /*0042*/ 	.short	0x0a80


	//----- nvinfo : EIATTR_PARAM_CBANK
	.align		4
        /*0044*/ 	.byte	0x04, 0x0a
        /*0046*/ 	.short	(.L_374 - .L_373)
	.align		4
.L_373:
        /*0048*/ 	.word	index@(.nv.constant0._ZN7cutlass13device_kernelIN5flash11enable_sm90INS1_16FlashAttnFwdSm90INS1_25CollectiveMainloopFwdSm90ILi2EN4cute5tupleIJNS5_1CILi1EEES8_S8_EEENS6_IJNS7_ILi128EEENS7_ILi80EEENS7_ILi256EEEEEELi256ENS_10bfloat16_tEfNS_4arch4Sm90ELb1ELb0ELb0ELb1ELb0ELb0ELb0ELb1ELb1ELb1ELb1ELb0EEENS1_21CollectiveEpilogueFwdINS6_IJSA_SC_SB_EEES9_SE_SG_Li256ELb1ELb1ELb1ELb0EEENS1_36VarlenDynamicPersistentTileSchedulerILi128ELi80ELi256ELi128ELb1ELb1ELb1ELb1ELb1ELb1EEEEEEEEEvNT_6ParamsE)
        /*004c*/ 	.short	0x0380
        /*004e*/ 	.short	0x0a80


	//----- nvinfo : EIATTR_SW_WAR
	.align		4
.L_374:
        /*0050*/ 	.byte	0x04, 0x36
        /*0052*/ 	.short	(.L_376 - .L_375)
.L_375:
        /*0054*/ 	.word	0x00000008
.L_376:


//--------------------- .nv.info._ZN7cutlass13device_kernelIN5flash11enable_sm90INS1_16FlashAttnFwdSm90INS1_25CollectiveMainloopFwdSm90ILi2EN4cute5tupleIJNS5_1CILi1EEES8_S8_EEENS6_IJNS7_ILi128EEENS7_ILi80EEENS7_ILi256EEEEEELi256ENS_10bfloat16_tEfNS_4arch4Sm90ELb1ELb0ELb0ELb1ELb0ELb1ELb0ELb1ELb1ELb1ELb1ELb0EEENS1_21CollectiveEpilogueFwdINS6_IJSA_SC_SB_EEES9_SE_SG_Li256ELb1ELb1ELb1ELb0EEENS1_36VarlenDynamicPersistentTileSchedulerILi128ELi80ELi256ELi128ELb1ELb1ELb1ELb1ELb1ELb1EEEEEEEEEvNT_6ParamsE --------------------------
	.section	.nv.info._ZN7cutlass13device_kernelIN5flash11enable_sm90INS1_16FlashAttnFwdSm90INS1_25CollectiveMainloopFwdSm90ILi2EN4cute5tupleIJNS5_1CILi1EEES8_S8_EEENS6_IJNS7_ILi128EEENS7_ILi80EEENS7_ILi256EEEEEELi256ENS_10bfloat16_tEfNS_4arch4Sm90ELb1ELb0ELb0ELb1ELb0ELb1ELb0ELb1ELb1ELb1ELb1ELb0EEENS1_21CollectiveEpilogueFwdINS6_IJSA_SC_SB_EEES9_SE_SG_Li256ELb1ELb1ELb1ELb0EEENS1_36VarlenDynamicPersistentTileSchedulerILi128ELi80ELi256ELi128ELb1ELb1ELb1ELb1ELb1ELb1EEEEEEEEEvNT_6ParamsE,"",@"SHT_CUDA_INFO"
	.sectionflags	@""
	.align	4


	//----- nvinfo : EIATTR_CUDA_API_VERSION
	.align		4
        /*0000*/ 	.byte	0x04, 0x37
        /*0002*/ 	.short	(.L_378 - .L_377)
.L_377:
        /*0004*/ 	.word	0x00000082


	//----- nvinfo : EIATTR_KPARAM_INFO
	.align		4
.L_378:
        /*0008*/ 	.byte	0x04, 0x17
        /*000a*/ 	.short	(.L_380 - .L_379)
.L_379:
        /*000c*/ 	.word	0x00000000
        /*0010*/ 	.short	0x0000
        /*0012*/ 	.short	0x0000
        /*0014*/ 	.byte	0x00, 0xf0, 0x01, 0x2a


	//----- nvinfo : EIATTR_SPARSE_MMA_MASK
	.align		4
.L_380:
        /*0018*/ 	.byte	0x03, 0x50
        /*001a*/ 	.short	0x0000


	//----- nvinfo : EIATTR_MAXREG_COUNT
	.align		4
        /*001c*/ 	.byte	0x03, 0x1b
        /*001e*/ 	.short	0x00a8


	//----- nvinfo : EIATTR_MERCURY_ISA_VERSION
	.align		4
        /*0020*/ 	.byte	0x03, 0x5f
        /*0022*/ 	.short	0x0101


	//----- nvinfo : EIATTR_VRC_CTA_INIT_COUNT
	.align		4
        /*0024*/ 	.byte	0x02, 0x4a
	.zero		1
	.zero		1


	//----- nvinfo : EIATTR_EXIT_INSTR_OFFSETS
	.align		4
        /*0028*/ 	.byte	0x04, 0x1c
        /*002a*/ 	.short	(.L_382 - .L_381)


	//   ....[0]....
.L_381:
        /*002c*/ 	.word	0x00000010


	//----- nvinfo : EIATTR_MAX_THREADS
	.align		4
.L_382:
        /*0030*/ 	.byte	0x04, 0x05
        /*0032*/ 	.short	(.L_384 - .L_383)
.L_383:
        /*0034*/ 	.word	0x00000180
        /*0038*/ 	.word	0x00000001
        /*003c*/ 	.word	0x00000001


	//----- nvinfo : EIATTR_CBANK_PARAM_SIZE
	.align		4
.L_384:
        /*0040*/ 	.byte	0x03, 0x19
        /*0042*/ 	.short	0x0a80


	//----- nvinfo : EIATTR_PARAM_CBANK
	.align		4
        /*0044*/ 	.byte	0x04, 0x0a
        /*0046*/ 	.short	(.L_386 - .L_385)
	.align		4
.L_385:
        /*0048*/ 	.word	index@(.nv.constant0._ZN7cutlass13device_kernelIN5flash11enable_sm90INS1_16FlashAttnFwdSm90INS1_25CollectiveMainloopFwdSm90ILi2EN4cute5tupleIJNS5_1CILi1EEES8_S8_EEENS6_IJNS7_ILi128EEENS7_ILi80EEENS7_ILi256EEEEEELi256ENS_10bfloat16_tEfNS_4arch4Sm90ELb1ELb0ELb0ELb1ELb0ELb1ELb0ELb1ELb1ELb1ELb1ELb0EEENS1_21CollectiveEpilogueFwdINS6_IJSA_SC_SB_EEES9_SE_SG_Li256ELb1ELb1ELb1ELb0EEENS1_36VarlenDynamicPersistentTileSchedulerILi128ELi80ELi256ELi128ELb1ELb1ELb1ELb1ELb1ELb1EEEEEEEEEvNT_6ParamsE)
        /*004c*/ 	.short	0x0380
        /*004e*/ 	.short	0x0a80


	//----- nvinfo : EIATTR_SW_WAR
	.align		4
.L_386:
        /*0050*/ 	.byte	0x04, 0x36
        /*0052*/ 	.short	(.L_388 - .L_387)
.L_387:
        /*0054*/ 	.word	0x00000008
.L_388:


//--------------------- .nv.info._ZN7cutlass13device_kernelIN5flash11enable_sm90INS1_16FlashAttnFwdSm90INS1_25CollectiveMainloopFwdSm90ILi2EN4cute5tupleIJNS5_1CILi1EEES8_S8_EEENS6_IJNS7_ILi128EEENS7_ILi112EEENS7_ILi192EEEEEELi192ENS_10bfloat16_tEfNS_4arch4Sm90ELb0ELb0ELb0ELb0ELb0ELb0ELb0ELb1ELb1ELb1ELb1ELb0EEENS1_21CollectiveEpilogueFwdINS6_IJSA_SC_SB_EEES9_SE_SG_Li256ELb0ELb1ELb1ELb0EEENS1_19SingleTileSchedulerILb0ELb1ELb1ELi128EEEEEEEEEvNT_6ParamsE --------------------------
	.section	.nv.info._ZN7cutlass13device_kernelIN5flash11enable_sm90INS1_16FlashAttnFwdSm90INS1_25CollectiveMainloopFwdSm90ILi2EN4cute5tupleIJNS5_1CILi1EEES8_S8_EEENS6_IJNS7_ILi128EEENS7_ILi112EEENS7_ILi192EEEEEELi192ENS_10bfloat16_tEfNS_4arch4Sm90ELb0ELb0ELb0ELb0ELb0ELb0ELb0ELb1ELb1ELb1ELb1ELb0EEENS1_21CollectiveEpilogueFwdINS6_IJSA_SC_SB_EEES9_SE_SG_Li256ELb0ELb1ELb1ELb0EEENS1_19SingleTileSchedulerILb0ELb1ELb1ELi128EEEEEEEEEvNT_6ParamsE,"",@"SHT_CUDA_INFO"
	.sectionflags	@""
	.align	4


	//----- nvinfo : EIATTR_CUDA_API_VERSION
	.align		4
        /*0000*/ 	.byte	0x04, 0x37
        /*0002*/ 	.short	(.L_390 - .L_389)
.L_389:
        /*0004*/ 	.word	0x00000082


	//----- nvinfo : EIATTR_KPARAM_INFO
	.align		4
.L_390:
        /*0008*/ 	.byte	0x04, 0x17
        /*000a*/ 	.short	(.L_392 - .L_391)
.L_391:
        /*000c*/ 	.word	0x00000000
        /*0010*/ 	.short	0x0000
        /*0012*/ 	.short	0x0000
        /*0014*/ 	.byte	0x00, 0xf0, 0x01, 0x28


	//----- nvinfo : EIATTR_SPARSE_MMA_MASK
	.align		4
.L_392:
        /*0018*/ 	.byte	0x03, 0x50
        /*001a*/ 	.short	0x0000


	//----- nvinfo : EIATTR_MAXREG_COUNT
	.align		4
        /*001c*/ 	.byte	0x03, 0x1b
        /*001e*/ 	.short	0x00a8


	//----- nvinfo : EIATTR_MERCURY_ISA_VERSION
	.align		4
        /*0020*/ 	.byte	0x03, 0x5f
        /*0022*/ 	.short	0x0101


	//----- nvinfo : EIATTR_VRC_CTA_INIT_COUNT
	.align		4
        /*0024*/ 	.byte	0x02, 0x4a
	.zero		1
	.zero		1


	//----- nvinfo : EIATTR_EXIT_INSTR_OFFSETS
	.align		4
        /*0028*/ 	.byte	0x04, 0x1c
        /*002a*/ 	.short	(.L_394 - .L_393)


	//   ....[0]....
.L_393:
        /*002c*/ 	.word	0x00000010


	//----- nvinfo : EIATTR_MAX_THREADS
	.align		4
.L_394:
        /*0030*/ 	.byte	0x04, 0x05
        /*0032*/ 	.short	(.L_396 - .L_395)
.L_395:
        /*0034*/ 	.word	0x00000180
        /*0038*/ 	.word	0x00000001
        /*003c*/ 	.word	0x00000001


	//----- nvinfo : EIATTR_CBANK_PARAM_SIZE
	.align		4
.L_396:
        /*0040*/ 	.byte	0x03, 0x19
        /*0042*/ 	.short	0x0a00


	//----- nvinfo : EIATTR_PARAM_CBANK
	.align		4
        /*0044*/ 	.byte	0x04, 0x0a
        /*0046*/ 	.short	(.L_398 - .L_397)
	.align		4
.L_397:
        /*0048*/ 	.word	index@(.nv.constant0._ZN7cutlass13device_kernelIN5flash11enable_sm90INS1_16FlashAttnFwdSm90INS1_25CollectiveMainloopFwdSm90ILi2EN4cute5tupleIJNS5_1CILi1EEES8_S8_EEENS6_IJNS7_ILi128EEENS7_ILi112EEENS7_ILi192EEEEEELi192ENS_10bfloat16_tEfNS_4arch4Sm90ELb0ELb0ELb0ELb0ELb0ELb0ELb0ELb1ELb1ELb1ELb1ELb0EEENS1_21CollectiveEpilogueFwdINS6_IJSA_SC_SB_EEES9_SE_SG_Li256ELb0ELb1ELb1ELb0EEENS1_19SingleTileSchedulerILb0ELb1ELb1ELi128EEEEEEEEEvNT_6ParamsE)
        /*004c*/ 	.short	0x0380
        /*004e*/ 	.short	0x0a00


	//----- nvinfo : EIATTR_SW_WAR
	.align		4
.L_398:
        /*0050*/ 	.byte	0x04, 0x36
        /*0052*/ 	.short	(.L_400 - .L_399)
.L_399:
        /*0054*/ 	.word	0x00000008
.L_400:


//--------------------- .nv.info._ZN7cutlass13device_kernelIN5flash11enable_sm90INS1_16FlashAttnFwdSm90INS1_25CollectiveMainloopFwdSm90ILi2EN4cute5tupleIJNS5_1CILi1EEES8_S8_EEENS6_IJNS7_ILi128EEENS7_ILi112EEENS7_ILi192EEEEEELi192ENS_10bfloat16_tEfNS_4arch4Sm90ELb0ELb0ELb0ELb1ELb0ELb0ELb0ELb1ELb1ELb1ELb1ELb0EEENS1_21CollectiveEpilogueFwdINS6_IJSA_SC_SB_EEES9_SE_SG_Li256ELb1ELb1ELb1ELb0EEENS1_36VarlenDynamicPersistentTileSchedulerILi128ELi112ELi256ELi128ELb1ELb1ELb1ELb0ELb1ELb1EEEEEEEEEvNT_6ParamsE --------------------------
	.section	.nv.info._ZN7cutlass13device_kernelIN5flash11enable_sm90INS1_16FlashAttnFwdSm90INS1_25CollectiveMainloopFwdSm90ILi2EN4cute5tupleIJNS5_1CILi1EEES8_S8_EEENS6_IJNS7_ILi128EEENS7_ILi112EEENS7_ILi192EEEEEELi192ENS_10bfloat16_tEfNS_4arch4Sm90ELb0ELb0ELb0ELb1ELb0ELb0ELb0ELb1ELb1ELb1ELb1ELb0EEENS1_21CollectiveEpilogueFwdINS6_IJSA_SC_SB_EEES9_SE_SG_Li256ELb1ELb1ELb1ELb0EEENS1_36VarlenDynamicPersistentTileSchedulerILi128ELi112ELi256ELi128ELb1ELb1ELb1ELb0ELb1ELb1EEEEEEEEEvNT_6ParamsE,"",@"SHT_CUDA_INFO"
	.sectionflags	@""
	.align	4


	//----- nvinfo : EIATTR_CUDA_API_VERSION
	.align		4
        /*0000*/ 	.byte	0x04, 0x37
        /*0002*/ 	.short	(.L_402 - .L_401)
.L_401:
        /*0004*/ 	.word	0x00000082


	//----- nvinfo : EIATTR_KPARAM_INFO
	.align		4
.L_402:
        /*0008*/ 	.byte	0x04, 0x17
        /*000a*/ 	.short	(.L_404 - .L_403)
.L_403:
        /*000c*/ 	.word	0x00000000
        /*0010*/ 	.short	0x0000
        /*0012*/ 	.short	0x0000
        /*0014*/ 	.byte	0x00, 0xf0, 0x01, 0x2a


	//----- nvinfo : EIATTR_SPARSE_MMA_MASK
	.align		4
.L_404:
        /*0018*/ 	.byte	0x03, 0x50
        /*001a*/ 	.short	0x0000


	//----- nvinfo : EIATTR_MAXREG_COUNT
	.align		4
        /*001c*/ 	.byte	0x03, 0x1b
        /*001e*/ 	.short	0x00a8


	//----- nvinfo : EIATTR_MERCURY_ISA_VERSION
	.align		4
        /*0020*/ 	.byte	0x03, 0x5f
        /*0022*/ 	.short	0x0101


	//----- nvinfo : EIATTR_VRC_CTA_INIT_COUNT
	.align		4
        /*0024*/ 	.byte	0x02, 0x4a
	.zero		1
	.zero		1


	//----- nvinfo : EIATTR_EXIT_INSTR_OFFSETS
	.align		4
        /*0028*/ 	.byte	0x04, 0x1c
        /*002a*/ 	.short	(.L_406 - .L_405)


	//   ....[0]....
.L_405:
        /*002c*/ 	.word	0x00000010


	//----- nvinfo : EIATTR_MAX_THREADS
	.align		4
.L_406:
        /*0030*/ 	.byte	0x04, 0x05
        /*0032*/ 	.short	(.L_408 - .L_407)
.L_407:
        /*0034*/ 	.word	0x00000180
        /*0038*/ 	.word	0x00000001
        /*003c*/ 	.word	0x00000001


	//----- nvinfo : EIATTR_CBANK_PARAM_SIZE
	.align		4
.L_408:
        /*0040*/ 	.byte	0x03, 0x19
        /*0042*/ 	.short	0x0a80


	//----- nvinfo : EIATTR_PARAM_CBANK
	.align		4
        /*0044*/ 	.byte	0x04, 0x0a
        /*0046*/ 	.short	(.L_410 - .L_409)
	.align		4
.L_409:
        /*0048*/ 	.word	index@(.nv.constant0._ZN7cutlass13device_kernelIN5flash11enable_sm90INS1_16FlashAttnFwdSm90INS1_25CollectiveMainloopFwdSm90ILi2EN4cute5tupleIJNS5_1CILi1EEES8_S8_EEENS6_IJNS7_ILi128EEENS7_ILi112EEENS7_ILi192EEEEEELi192ENS_10bfloat16_tEfNS_4arch4Sm90ELb0ELb0ELb0ELb1ELb0ELb0ELb0ELb1ELb1ELb1ELb1ELb0EEENS1_21CollectiveEpilogueFwdINS6_IJSA_SC_SB_EEES9_SE_SG_Li256ELb1ELb1ELb1ELb0EEENS1_36VarlenDynamicPersistentTileSchedulerILi128ELi112ELi256ELi128ELb1ELb1ELb1ELb0ELb1ELb1EEEEEEEEEvNT_6ParamsE)
        /*004c*/ 	.short	0x0380
        /*004e*/ 	.short	0x0a80


	//----- nvinfo : EIATTR_SW_WAR
	.align		4
.L_410:
        /*0050*/ 	.byte	0x04, 0x36
        /*0052*/ 	.short	(.L_412 - .L_411)
.L_411:
        /*0054*/ 	.word	0x00000008
.L_412:


//--------------------- .nv.info._ZN7cutlass13device_kernelIN5flash11enable_sm90INS1_16FlashAttnFwdSm90INS1_25CollectiveMainloopFwdSm90ILi2EN4cute5tupleIJNS5_1CILi1EEES8_S8_EEENS6_IJNS7_ILi128EEENS7_ILi112EEENS7_ILi192EEEEEELi192ENS_10bfloat16_tEfNS_4arch4Sm90ELb0ELb0ELb0ELb1ELb0ELb1ELb0ELb1ELb1ELb1ELb1ELb0EEENS1_21CollectiveEpilogueFwdINS6_IJSA_SC_SB_EEES9_SE_SG_Li256ELb1ELb1ELb1ELb0EEENS1_36VarlenDynamicPersistentTileSchedulerILi128ELi112ELi256ELi128ELb1ELb1ELb1ELb0ELb1ELb1EEEEEEEEEvNT_6ParamsE --------------------------
	.section	.nv.info._ZN7cutlass13device_kernelIN5flash11enable_sm90INS1_16FlashAttnFwdSm90INS1_25CollectiveMainloopFwdSm90ILi2EN4cute5tupleIJNS5_1CILi1EEES8_S8_EEENS6_IJNS7_ILi128EEENS7_ILi112EEENS7_ILi192EEEEEELi192ENS_10bfloat16_tEfNS_4arch4Sm90ELb0ELb0ELb0ELb1ELb0ELb1ELb0ELb1ELb1ELb1ELb1ELb0EEENS1_21CollectiveEpilogueFwdINS6_IJSA_SC_SB_EEES9_SE_SG_Li256ELb1ELb1ELb1ELb0EEENS1_36VarlenDynamicPersistentTileSchedulerILi128ELi112ELi256ELi128ELb1ELb1ELb1ELb0ELb1ELb1EEEEEEEEEvNT_6ParamsE,"",@"SHT_CUDA_INFO"
	.sectionflags	@""
	.align	4


	//----- nvinfo : EIATTR_CUDA_API_VERSION
	.align		4
        /*0000*/ 	.byte	0x04, 0x37
        /*0002*/ 	.short	(.L_414 - .L_413)
.L_413:
        /*0004*/ 	.word	0x00000082


	//----- nvinfo : EIATTR_KPARAM_INFO
	.align		4
.L_414:
        /*0008*/ 	.byte	0x04, 0x17
        /*000a*/ 	.short	(.L_416 - .L_415)
.L_415:
        /*000c*/ 	.word	0x00000000
        /*0010*/ 	.short	0x0000
        /*0012*/ 	.short	0x0000
        /*0014*/ 	.byte	0x00, 0xf0, 0x01, 0x2a


	//----- nvinfo : EIATTR_SPARSE_MMA_MASK
	.align		4
.L_416:
        /*0018*/ 	.byte	0x03, 0x50
        /*001a*/ 	.short	0x0000


	//----- nvinfo : EIATTR_MAXREG_COUNT
	.align		4
        /*001c*/ 	.byte	0x03, 0x1b
        /*001e*/ 	.short	0x00a8


	//----- nvinfo : EIATTR_MERCURY_ISA_VERSION
	.align		4
        /*0020*/ 	.byte	0x03, 0x5f
        /*0022*/ 	.short	0x0101


	//----- nvinfo : EIATTR_VRC_CTA_INIT_COUNT
	.align		4
        /*0024*/ 	.byte	0x02, 0x4a
	.zero		1
	.zero		1


	//----- nvinfo : EIATTR_EXIT_INSTR_OFFSETS
	.align		4
        /*0028*/ 	.byte	0x04, 0x1c
        /*002a*/ 	.short	(.L_418 - .L_417)


	//   ....[0]....
.L_417:
        /*002c*/ 	.word	0x00000010


	//----- nvinfo : EIATTR_MAX_THREADS
	.align		4
.L_418:
        /*0030*/ 	.byte	0x04, 0x05
        /*0032*/ 	.short	(.L_420 - .L_419)
.L_419:
        /*0034*/ 	.word	0x00000180
        /*0038*/ 	.word	0x00000001
        /*003c*/ 	.word	0x00000001


	//----- nvinfo : EIATTR_CBANK_PARAM_SIZE
	.align		4
.L_420:
        /*0040*/ 	.byte	0x03, 0x19
        /*0042*/ 	.short	0x0a80


	//----- nvinfo : EIATTR_PARAM_CBANK
	.align		4
        /*0044*/ 	.byte	0x04, 0x0a
        /*0046*/ 	.short	(.L_422 - .L_421)
	.align		4
.L_421:
        /*0048*/ 	.word	index@(.nv.constant0._ZN7cutlass13device_kernelIN5flash11enable_sm90INS1_16FlashAttnFwdSm90INS1_25CollectiveMainloopFwdSm90ILi2EN4cute5tupleIJNS5_1CILi1EEES8_S8_EEENS6_IJNS7_ILi128EEENS7_ILi112EEENS7_ILi192EEEEEELi192ENS_10bfloat16_tEfNS_4arch4Sm90ELb0ELb0ELb0ELb1ELb0ELb1ELb0ELb1ELb1ELb1ELb1ELb0EEENS1_21CollectiveEpilogueFwdINS6_IJSA_SC_SB_EEES9_SE_SG_Li256ELb1ELb1ELb1ELb0EEENS1_36VarlenDynamicPersistentTileSchedulerILi128ELi112ELi256ELi128ELb1ELb1ELb1ELb0ELb1ELb1EEEEEEEEEvNT_6ParamsE)
        /*004c*/ 	.short	0x0380
        /*004e*/ 	.short	0x0a80


	//----- nvinfo : EIATTR_SW_WAR
	.align		4
.L_422:
        /*0050*/ 	.byte	0x04, 0x36
        /*0052*/ 	.short	(.L_424 - .L_423)
.L_423:
        /*0054*/ 	.word	0x00000008
.L_424:


//--------------------- .nv.info._ZN7cutlass13device_kernelIN5flash11enable_sm90INS1_16FlashAttnFwdSm90INS1_25CollectiveMainloopFwdSm90ILi2EN4cute5tupleIJNS5_1CILi1EEES8_S8_EEENS6_IJNS7_ILi128EEENS7_ILi96EEENS7_ILi192EEEEEELi192ENS_10bfloat16_tEfNS_4arch4Sm90ELb0ELb1ELb0ELb0ELb0ELb0ELb0ELb1ELb1ELb1ELb1ELb0EEENS1_21CollectiveEpilogueFwdINS6_IJSA_SC_SB_EEES9_SE_SG_Li256ELb0ELb1ELb1ELb0EEENS1_19SingleTileSchedulerILb0ELb1ELb1ELi128EEEEEEEEEvNT_6ParamsE --------------------------
	.section	.nv.info._ZN7cutlass13device_kernelIN5flash11enable_sm90INS1_16FlashAttnFwdSm90INS1_25CollectiveMainloopFwdSm90ILi2EN4cute5tupleIJNS5_1CILi1EEES8_S8_EEENS6_IJNS7_ILi128EEENS7_ILi96EEENS7_ILi192EEEEEELi192ENS_10bfloat16_tEfNS_4arch4Sm90ELb0ELb1ELb0ELb0ELb0ELb0ELb0ELb1ELb1ELb1ELb1ELb0EEENS1_21CollectiveEpilogueFwdINS6_IJSA_SC_SB_EEES9_SE_SG_Li256ELb0ELb1ELb1ELb0EEENS1_19SingleTileSchedulerILb0ELb1ELb1ELi128EEEEEEEEEvNT_6ParamsE,"",@"SHT_CUDA_INFO"
	.sectionflags	@""
	.align	4


	//----- nvinfo : EIATTR_CUDA_API_VERSION
	.align		4
        /*0000*/ 	.byte	0x04, 0x37
        /*0002*/ 	.short	(.L_426 - .L_425)
.L_425:
        /*0004*/ 	.word	0x00000082


	//----- nvinfo : EIATTR_KPARAM_INFO
	.align		4
.L_426:
        /*0008*/ 	.byte	0x04, 0x17
        /*000a*/ 	.short	(.L_428 - .L_427)
.L_427:
        /*000c*/ 	.word	0x00000000
        /*0010*/ 	.short	0x0000
        /*0012*/ 	.short	0x0000
        /*0014*/ 	.byte	0x00, 0xf0, 0x01, 0x28


	//----- nvinfo : EIATTR_SPARSE_MMA_MASK
	.align		4
.L_428:
        /*0018*/ 	.byte	0x03, 0x50
        /*001a*/ 	.short	0x0000


	//----- nvinfo : EIATTR_MAXREG_COUNT
	.align		4
        /*001c*/ 	.byte	0x03, 0x1b
        /*001e*/ 	.short	0x00a8


	//----- nvinfo : EIATTR_MERCURY_ISA_VERSION
	.align		4
        /*0020*/ 	.byte	0x03, 0x5f
        /*0022*/ 	.short	0x0101


	//----- nvinfo : EIATTR_VRC_CTA_INIT_COUNT
	.align		4
        /*0024*/ 	.byte	0x02, 0x4a
	.zero		1
	.zero		1


	//----- nvinfo : EIATTR_EXIT_INSTR_OFFSETS
	.align		4
        /*0028*/ 	.byte	0x04, 0x1c
        /*002a*/ 	.short	(.L_430 - .L_429)


	//   ....[0]....
.L_429:
        /*002c*/ 	.word	0x00000010


	//----- nvinfo : EIATTR_MAX_THREADS
	.align		4
.L_430:
        /*0030*/ 	.byte	0x04, 0x05
        /*0032*/ 	.short	(.L_432 - .L_431)
.L_431:
        /*0034*/ 	.word	0x00000180
        /*0038*/ 	.word	0x00000001
        /*003c*/ 	.word	0x00000001


	//----- nvinfo : EIATTR_CBANK_PARAM_SIZE
	.align		4
.L_432:
        /*0040*/ 	.byte	0x03, 0x19
        /*0042*/ 	.short	0x0a00


	//----- nvinfo : EIATTR_PARAM_CBANK
	.align		4
        /*0044*/ 	.byte	0x04, 0x0a
        /*0046*/ 	.short	(.L_434 - .L_433)
	.align		4
.L_433:
        /*0048*/ 	.word	index@(.nv.constant0._ZN7cutlass13device_kernelIN5flash11enable_sm90INS1_16FlashAttnFwdSm90INS1_25CollectiveMainloopFwdSm90ILi2EN4cute5tupleIJNS5_1CILi1EEES8_S8_EEENS6_IJNS7_ILi128EEENS7_ILi96EEENS7_ILi192EEEEEELi192ENS_10bfloat16_tEfNS_4arch4Sm90ELb0ELb1ELb0ELb0ELb0ELb0ELb0ELb1ELb1ELb1ELb1ELb0EEENS1_21CollectiveEpilogueFwdINS6_IJSA_SC_SB_EEES9_SE_SG_Li256ELb0ELb1ELb1ELb0EEENS1_19SingleTileSchedulerILb0ELb1ELb1ELi128EEEEEEEEEvNT_6ParamsE)
        /*004c*/ 	.short	0x0380
        /*004e*/ 	.short	0x0a00


	//----- nvinfo : EIATTR_SW_WAR
	.align		4
.L_434:
        /*0050*/ 	.byte	0x04, 0x36
        /*0052*/ 	.short	(.L_436 - .L_435)
.L_435:
        /*0054*/ 	.word	0x00000008
.L_436:


//--------------------- .nv.info._ZN7cutlass13device_kernelIN5flash11enable_sm90INS1_16FlashAttnFwdSm90INS1_25CollectiveMainloopFwdSm90ILi2EN4cute5tupleIJNS5_1CILi1EEES8_S8_EEENS6_IJNS7_ILi128EEENS7_ILi96EEENS7_ILi192EEEEEELi192ENS_10bfloat16_tEfNS_4arch4Sm90ELb0ELb1ELb0ELb1ELb0ELb0ELb0ELb1ELb1ELb1ELb1ELb0EEENS1_21CollectiveEpilogueFwdINS6_IJSA_SC_SB_EEES9_SE_SG_Li256ELb1ELb1ELb1ELb0EEENS1_36VarlenDynamicPersistentTileSchedulerILi128ELi96ELi256ELi128ELb1ELb1ELb1ELb1ELb0ELb1EEEEEEEEEvNT_6ParamsE --------------------------
	.section	.nv.info._ZN7cutlass13device_kernelIN5flash11enable_sm90INS1_16FlashAttnFwdSm90INS1_25CollectiveMainloopFwdSm90ILi2EN4cute5tupleIJNS5_1CILi1EEES8_S8_EEENS6_IJNS7_ILi128EEENS7_ILi96EEENS7_ILi192EEEEEELi192ENS_10bfloat16_tEfNS_4arch4Sm90ELb0ELb1ELb0ELb1ELb0ELb0ELb0ELb1ELb1ELb1ELb1ELb0EEENS1_21CollectiveEpilogueFwdINS6_IJSA_SC_SB_EEES9_SE_SG_Li256ELb1ELb1ELb1ELb0EEENS1_36VarlenDynamicPersistentTileSchedulerILi128ELi96ELi256ELi128ELb1ELb1ELb1ELb1ELb0ELb1EEEEEEEEEvNT_6ParamsE,"",@"SHT_CUDA_INFO"
	.sectionflags	@""
	.align	4


	//----- nvinfo : EIATTR_CUDA_API_VERSION
	.align		4
        /*0000*/ 	.byte	0x04, 0x37
        /*0002*/ 	.short	(.L_438 - .L_437)
.L_437:
        /*0004*/ 	.word	0x00000082


	//----- nvinfo : EIATTR_KPARAM_INFO
	.align		4
.L_438:
        /*0008*/ 	.byte	0x04, 0x17
        /*000a*/ 	.short	(.L_440 - .L_439)
.L_439:
        /*000c*/ 	.word	0x00000000
        /*0010*/ 	.short	0x0000
        /*0012*/ 	.short	0x0000
        /*0014*/ 	.byte	0x00, 0xf0, 0x01, 0x2a


	//----- nvinfo : EIATTR_SPARSE_MMA_MASK
	.align		4
.L_440:
        /*0018*/ 	.byte	0x03, 0x50
        /*001a*/ 	.short	0x0000


	//----- nvinfo : EIATTR_MAXREG_COUNT
	.align		4
        /*001c*/ 	.byte	0x03, 0x1b
        /*001e*/ 	.short	0x00a8


	//----- nvinfo : EIATTR_MERCURY_ISA_VERSION
	.align		4
        /*0020*/ 	.byte	0x03, 0x5f
        /*0022*/ 	.short	0x0101


	//----- nvinfo : EIATTR_VRC_CTA_INIT_COUNT
	.align		4
        /*0024*/ 	.byte	0x02, 0x4a
	.zero		1
	.zero		1


	//----- nvinfo : EIATTR_EXIT_INSTR_OFFSETS
	.align		4
        /*0028*/ 	.byte	0x04, 0x1c
        /*002a*/ 	.short	(.L_442 - .L_441)


	//   ....[0]....
.L_441:
        /*002c*/ 	.word	0x00000010


	//----- nvinfo : EIATTR_MAX_THREADS
	.align		4
.L_442:
        /*0030*/ 	.byte	0x04, 0x05
        /*0032*/ 	.short	(.L_444 - .L_443)
.L_443:
        /*0034*/ 	.word	0x00000180
        /*0038*/ 	.word	0x00000001
        /*003c*/ 	.word	0x00000001


	//----- nvinfo : EIATTR_CBANK_PARAM_SIZE
	.align		4
.L_444:
        /*0040*/ 	.byte	0x03, 0x19
        /*0042*/ 	.short	0x0a80


	//----- nvinfo : EIATTR_PARAM_CBANK
	.align		4
        /*0044*/ 	.byte	0x04, 0x0a
        /*0046*/ 	.short	(.L_446 - .L_445)
	.align		4
.L_445:
        /*0048*/ 	.word	index@(.nv.constant0._ZN7cutlass13device_kernelIN5flash11enable_sm90INS1_16FlashAttnFwdSm90INS1_25CollectiveMainloopFwdSm90ILi2EN4cute5tupleIJNS5_1CILi1EEES8_S8_EEENS6_IJNS7_ILi128EEENS7_ILi96EEENS7_ILi192EEEEEELi192ENS_10bfloat16_tEfNS_4arch4Sm90ELb0ELb1ELb0ELb1ELb0ELb0ELb0ELb1ELb1ELb1ELb1ELb0EEENS1_21CollectiveEpilogueFwdINS6_IJSA_SC_SB_EEES9_SE_SG_Li256ELb1ELb1ELb1ELb0EEENS1_36VarlenDynamicPersistentTileSchedulerILi128ELi96ELi256ELi128ELb1ELb1ELb1ELb1ELb0ELb1EEEEEEEEEvNT_6ParamsE)
        /*004c*/ 	.short	0x0380
        /*004e*/ 	.short	0x0a80


	//----- nvinfo : EIATTR_SW_WAR
	.align		4
.L_446:
        /*0050*/ 	.byte	0x04, 0x36
        /*0052*/ 	.short	(.L_448 - .L_447)
.L_447:
        /*0054*/ 	.word	0x00000008
.L_448:


//--------------------- .nv.info._ZN7cutlass13device_kernelIN5flash11enable_sm90INS1_16FlashAttnFwdSm90INS1_25CollectiveMainloopFwdSm90ILi2EN4cute5tupleIJNS5_1CILi1EEES8_S8_EEENS6_IJNS7_ILi128EEENS7_ILi96EEENS7_ILi192EEEEEELi192ENS_10bfloat16_tEfNS_4arch4Sm90ELb0ELb1ELb0ELb1ELb0ELb1ELb0ELb1ELb1ELb1ELb1ELb0EEENS1_21CollectiveEpilogueFwdINS6_IJSA_SC_SB_EEES9_SE_SG_Li256ELb1ELb1ELb1ELb0EEENS1_36VarlenDynamicPersistentTileSchedulerILi128ELi96ELi256ELi128ELb1ELb1ELb1ELb1ELb0ELb1EEEEEEEEEvNT_6ParamsE --------------------------
	.section	.nv.info._ZN7cutlass13device_kernelIN5flash11enable_sm90INS1_16FlashAttnFwdSm90INS1_25CollectiveMainloopFwdSm90ILi2EN4cute5tupleIJNS5_1CILi1EEES8_S8_EEENS6_IJNS7_ILi128EEENS7_ILi96EEENS7_ILi192EEEEEELi192ENS_10bfloat16_tEfNS_4arch4Sm90ELb0ELb1ELb0ELb1ELb0ELb1ELb0ELb1ELb1ELb1ELb1ELb0EEENS1_21CollectiveEpilogueFwdINS6_IJSA_SC_SB_EEES9_SE_SG_Li256ELb1ELb1ELb1ELb0EEENS1_36VarlenDynamicPersistentTileSchedulerILi128ELi96ELi256ELi128ELb1ELb1ELb1ELb1ELb0ELb1EEEEEEEEEvNT_6ParamsE,"",@"SHT_CUDA_INFO"
	.sectionflags	@""
	.align	4


	//----- nvinfo : EIATTR_CUDA_API_VERSION
	.align		4
        /*0000*/ 	.byte	0x04, 0x37
        /*0002*/ 	.short	(.L_450 - .L_449)
.L_449:
        /*0004*/ 	.word	0x00000082


	//----- nvinfo : EIATTR_KPARAM_INFO
	.align		4
.L_450:
        /*0008*/ 	.byte	0x04, 0x17
        /*000a*/ 	.short	(.L_452 - .L_451)
.L_451:
        /*000c*/ 	.word	0x00000000
        /*0010*/ 	.short	0x0000
        /*0012*/ 	.short	0x0000
        /*0014*/ 	.byte	0x00, 0xf0, 0x01, 0x2a


	//----- nvinfo : EIATTR_SPARSE_MMA_MASK
	.align		4
.L_452:
        /*0018*/ 	.byte	0x03, 0x50
        /*001a*/ 	.short	0x0000


	//----- nvinfo : EIATTR_MAXREG_COUNT
	.align		4
        /*001c*/ 	.byte	0x03, 0x1b
        /*001e*/ 	.short	0x00a8


	//----- nvinfo : EIATTR_MERCURY_ISA_VERSION
	.align		4
        /*0020*/ 	.byte	0x03, 0x5f
        /*0022*/ 	.short	0x0101


	//----- nvinfo : EIATTR_VRC_CTA_INIT_COUNT
	.align		4
        /*0024*/ 	.byte	0x02, 0x4a
	.zero		1
	.zero		1


	//----- nvinfo : EIATTR_EXIT_INSTR_OFFSETS
	.align		4
        /*0028*/ 	.byte	0x04, 0x1c
        /*002a*/ 	.short	(.L_454 - .L_453)


	//   ....[0]....
.L_453:
        /*002c*/ 	.word	0x00000010


	//----- nvinfo : EIATTR_MAX_THREADS
	.align		4
.L_454:
        /*0030*/ 	.byte	0x04, 0x05
        /*0032*/ 	.short	(.L_456 - .L_455)
.L_455:
        /*0034*/ 	.word	0x00000180
        /*0038*/ 	.word	0x00000001
        /*003c*/ 	.word	0x00000001


	//----- nvinfo : EIATTR_CBANK_PARAM_SIZE
	.align		4
.L_456:
        /*0040*/ 	.byte	0x03, 0x19
        /*0042*/ 	.short	0x0a80


	//----- nvinfo : EIATTR_PARAM_CBANK
	.align		4
        /*0044*/ 	.byte	0x04, 0x0a
        /*0046*/ 	.short	(.L_458 - .L_457)
	.align		4
.L_457:
        /*0048*/ 	.word	index@(.nv.constant0._ZN7cutlass13device_kernelIN5flash11enable_sm90INS1_16FlashAttnFwdSm90INS1_25CollectiveMainloopFwdSm90ILi2EN4cute5tupleIJNS5_1CILi1EEES8_S8_EEENS6_IJNS7_ILi128EEENS7_ILi96EEENS7_ILi192EEEEEELi192ENS_10bfloat16_tEfNS_4arch4Sm90ELb0ELb1ELb0ELb1ELb0ELb1ELb0ELb1ELb1ELb1ELb1ELb0EEENS1_21CollectiveEpilogueFwdINS6_IJSA_SC_SB_EEES9_SE_SG_Li256ELb1ELb1ELb1ELb0EEENS1_36VarlenDynamicPersistentTileSchedulerILi128ELi96ELi256ELi128ELb1ELb1ELb1ELb1ELb0ELb1EEEEEEEEEvNT_6ParamsE)
        /*004c*/ 	.short	0x0380
        /*004e*/ 	.short	0x0a80


	//----- nvinfo : EIATTR_SW_WAR
	.align		4
.L_458:
        /*0050*/ 	.byte	0x04, 0x36
        /*0052*/ 	.short	(.L_460 - .L_459)
.L_459:
        /*0054*/ 	.word	0x00000008
.L_460:


//--------------------- .nv.info._ZN7cutlass13device_kernelIN5flash11enable_sm90INS1_16FlashAttnFwdSm90INS1_25CollectiveMainloopFwdSm90ILi2EN4cute5tupleIJNS5_1CILi1EEES8_S8_EEENS6_IJNS7_ILi128EEENS7_ILi112EEENS7_ILi192EEEEEELi192ENS_10bfloat16_tEfNS_4arch4Sm90ELb1ELb0ELb0ELb0ELb0ELb0ELb0ELb1ELb1ELb1ELb1ELb0EEENS1_21CollectiveEpilogueFwdINS6_IJSA_SC_SB_EEES9_SE_SG_Li256ELb0ELb1ELb1ELb0EEENS1_19SingleTileSchedulerILb0ELb1ELb1ELi128EEEEEEEEEvNT_6ParamsE --------------------------
	.section	.nv.info._ZN7cutlass13device_kernelIN5flash11enable_sm90INS1_16FlashAttnFwdSm90INS1_25CollectiveMainloopFwdSm90ILi2EN4cute5tupleIJNS5_1CILi1EEES8_S8_EEENS6_IJNS7_ILi128EEENS7_ILi112EEENS7_ILi192EEEEEELi192ENS_10bfloat16_tEfNS_4arch4Sm90ELb1ELb0ELb0ELb0ELb0ELb0ELb0ELb1ELb1ELb1ELb1ELb0EEENS1_21CollectiveEpilogueFwdINS6_IJSA_SC_SB_EEES9_SE_SG_Li256ELb0ELb1ELb1ELb0EEENS1_19SingleTileSchedulerILb0ELb1ELb1ELi128EEEEEEEEEvNT_6ParamsE,"",@"SHT_CUDA_INFO"
	.sectionflags	@""
	.align	4


	//----- nvinfo : EIATTR_CUDA_API_VERSION
	.align		4
        /*0000*/ 	.byte	0x04, 0x37
        /*0002*/ 	.short	(.L_462 - .L_461)
.L_461:
        /*0004*/ 	.word	0x00000082


	//----- nvinfo : EIATTR_KPARAM_INFO
	.align		4
.L_462:
        /*0008*/ 	.byte	0x04, 0x17
        /*000a*/ 	.short	(.L_464 - .L_463)
.L_463:
        /*000c*/ 	.word	0x00000000
        /*0010*/ 	.short	0x0000
        /*0012*/ 	.short	0x0000
        /*0014*/ 	.byte	0x00, 0xf0, 0x01, 0x28


	//----- nvinfo : EIATTR_SPARSE_MMA_MASK
	.align		4
.L_464:
        /*0018*/ 	.byte	0x03, 0x50
        /*001a*/ 	.short	0x0000


	//----- nvinfo : EIATTR_MAXREG_COUNT
	.align		4
        /*001c*/ 	.byte	0x03, 0x1b
        /*001e*/ 	.short	0x00a8


	//----- nvinfo : EIATTR_MERCURY_ISA_VERSION
	.align		4
        /*0020*/ 	.byte	0x03, 0x5f
        /*0022*/ 	.short	0x0101


	//----- nvinfo : EIATTR_VRC_CTA_INIT_COUNT
	.align		4
        /*0024*/ 	.byte	0x02, 0x4a
	.zero		1
	.zero		1


	//----- nvinfo : EIATTR_EXIT_INSTR_OFFSETS
	.align		4
        /*0028*/ 	.byte	0x04, 0x1c
        /*002a*/ 	.short	(.L_466 - .L_465)


	//   ....[0]....
.L_465:
        /*002c*/ 	.word	0x00000010


	//----- nvinfo : EIATTR_MAX_THREADS
	.align		4
.L_466:
        /*0030*/ 	.byte	0x04, 0x05
        /*0032*/ 	.short	(.L_468 - .L_467)
.L_467:
        /*0034*/ 	.word	0x00000180
        /*0038*/ 	.word	0x00000001
        /*003c*/ 	.word	0x00000001


	//----- nvinfo : EIATTR_CBANK_PARAM_SIZE
	.align		4
.L_468:
        /*0040*/ 	.byte	0x03, 0x19
        /*0042*/ 	.short	0x0a00


	//----- nvinfo : EIATTR_PARAM_CBANK
	.align		4
        /*0044*/ 	.byte	0x04, 0x0a
        /*0046*/ 	.short	(.L_470 - .L_469)
	.align		4
.L_469:
        /*0048*/ 	.word	index@(.nv.constant0._ZN7cutlass13device_kernelIN5flash11enable_sm90INS1_16FlashAttnFwdSm90INS1_25CollectiveMainloopFwdSm90ILi2EN4cute5tupleIJNS5_1CILi1EEES8_S8_EEENS6_IJNS7_ILi128EEENS7_ILi112EEENS7_ILi192EEEEEELi192ENS_10bfloat16_tEfNS_4arch4Sm90ELb1ELb0ELb0ELb0ELb0ELb0ELb0ELb1ELb1ELb1ELb1ELb0EEENS1_21CollectiveEpilogueFwdINS6_IJSA_SC_SB_EEES9_SE_SG_Li256ELb0ELb1ELb1ELb0EEENS1_19SingleTileSchedulerILb0ELb1ELb1ELi128EEEEEEEEEvNT_6ParamsE)
        /*004c*/ 	.short	0x0380
        /*004e*/ 	.short	0x0a00


	//----- nvinfo : EIATTR_SW_WAR
	.align		4
.L_470:
        /*0050*/ 	.byte	0x04, 0x36
        /*0052*/ 	.short	(.L_472 - .L_471)
.L_471:
        /*0054*/ 	.word	0x00000008
.L_472:


//--------------------- .nv.info._ZN7cutlass13device_kernelIN5flash11enable_sm90INS1_16FlashAttnFwdSm90INS1_25CollectiveMainloopFwdSm90ILi2EN4cute5tupleIJNS5_1CILi1EEES8_S8_EEENS6_IJNS7_ILi128EEENS7_ILi112EEENS7_ILi192EEEEEELi192ENS_10bfloat16_tEfNS_4arch4Sm90ELb1ELb0ELb0ELb1ELb0ELb0ELb0ELb1ELb1ELb1ELb1ELb0EEENS1_21CollectiveEpilogueFwdINS6_IJSA_SC_SB_EEES9_SE_SG_Li256ELb1ELb1ELb1ELb0EEENS1_36VarlenDynamicPersistentTileSchedulerILi128ELi112ELi256ELi128ELb1ELb1ELb1ELb1ELb1ELb1EEEEEEEEEvNT_6ParamsE --------------------------
	.section	.nv.info._ZN7cutlass13device_kernelIN5flash11enable_sm90INS1_16FlashAttnFwdSm90INS1_25CollectiveMainloopFwdSm90ILi2EN4cute5tupleIJNS5_1CILi1EEES8_S8_EEENS6_IJNS7_ILi128EEENS7_ILi112EEENS7_ILi192EEEEEELi192ENS_10bfloat16_tEfNS_4arch4Sm90ELb1ELb0ELb0ELb1ELb0ELb0ELb0ELb1ELb1ELb1ELb1ELb0EEENS1_21CollectiveEpilogueFwdINS6_IJSA_SC_SB_EEES9_SE_SG_Li256ELb1ELb1ELb1ELb0EEENS1_36VarlenDynamicPersistentTileSchedulerILi128ELi112ELi256ELi128ELb1ELb1ELb1ELb1ELb1ELb1EEEEEEEEEvNT_6ParamsE,"",@"SHT_CUDA_INFO"
	.sectionflags	@""
	.align	4


	//----- nvinfo : EIATTR_CUDA_API_VERSION
	.align		4
        /*0000*/ 	.byte	0x04, 0x37
        /*0002*/ 	.short	(.L_474 - .L_473)
.L_473:
        /*0004*/ 	.word	0x00000082


	//----- nvinfo : EIATTR_KPARAM_INFO
	.align		4
.L_474:
        /*0008*/ 	.byte	0x04, 0x17
        /*000a*/ 	.short	(.L_476 - .L_475)
.L_475:
        /*000c*/ 	.word	0x00000000
        /*0010*/ 	.short	0x0000
        /*0012*/ 	.short	0x0000
        /*0014*/ 	.byte	0x00, 0xf0, 0x01, 0x2a


	//----- nvinfo : EIATTR_SPARSE_MMA_MASK
	.align		4
.L_476:
        /*0018*/ 	.byte	0x03, 0x50
        /*001a*/ 	.short	0x0000


	//----- nvinfo : EIATTR_MAXREG_COUNT
	.align		4
        /*001c*/ 	.byte	0x03, 0x1b
        /*001e*/ 	.short	0x00a8


	//----- nvinfo : EIATTR_MERCURY_ISA_VERSION
	.align		4
        /*0020*/ 	.byte	0x03, 0x5f
        /*0022*/ 	.short	0x0101


	//----- nvinfo : EIATTR_VRC_CTA_INIT_COUNT
	.align		4
        /*0024*/ 	.byte	0x02, 0x4a
	.zero		1
	.zero		1


	//----- nvinfo : EIATTR_EXIT_INSTR_OFFSETS
	.align		4
        /*0028*/ 	.byte	0x04, 0x1c
        /*002a*/ 	.short	(.L_478 - .L_477)


	//   ....[0]....
.L_477:
        /*002c*/ 	.word	0x00000010


	//----- nvinfo : EIATTR_MAX_THREADS
	.align		4
.L_478:
        /*0030*/ 	.byte	0x04, 0x05
        /*0032*/ 	.short	(.L_480 - .L_479)
.L_479:
        /*0034*/ 	.word	0x00000180
        /*0038*/ 	.word	0x00000001
        /*003c*/ 	.word	0x00000001


	//----- nvinfo : EIATTR_CBANK_PARAM_SIZE
	.align		4
.L_480:
        /*0040*/ 	.byte	0x03, 0x19
        /*0042*/ 	.short	0x0a80


	//----- nvinfo : EIATTR_PARAM_CBANK
	.align		4
        /*0044*/ 	.byte	0x04, 0x0a
        /*0046*/ 	.short	(.L_482 - .L_481)
	.align		4
.L_481:
        /*0048*/ 	.word	index@(.nv.constant0._ZN7cutlass13device_kernelIN5flash11enable_sm90INS1_16FlashAttnFwdSm90INS1_25CollectiveMainloopFwdSm90ILi2EN4cute5tupleIJNS5_1CILi1EEES8_S8_EEENS6_IJNS7_ILi128EEENS7_ILi112EEENS7_ILi192EEEEEELi192ENS_10bfloat16_tEfNS_4arch4Sm90ELb1ELb0ELb0ELb1ELb0ELb0ELb0ELb1ELb1ELb1ELb1ELb0EEENS1_21CollectiveEpilogueFwdINS6_IJSA_SC_SB_EEES9_SE_SG_Li256ELb1ELb1ELb1ELb0EEENS1_36VarlenDynamicPersistentTileSchedulerILi128ELi112ELi256ELi128ELb1ELb1ELb1ELb1ELb1ELb1EEEEEEEEEvNT_6ParamsE)
        /*004c*/ 	.short	0x0380
        /*004e*/ 	.short	0x0a80


	//----- nvinfo : EIATTR_SW_WAR
	.align		4
.L_482:
        /*0050*/ 	.byte	0x04, 0x36
        /*0052*/ 	.short	(.L_484 - .L_483)
.L_483:
        /*0054*/ 	.word	0x00000008
.L_484:


//--------------------- .nv.info._ZN7cutlass13device_kernelIN5flash11enable_sm90INS1_16FlashAttnFwdSm90INS1_25CollectiveMainloopFwdSm90ILi2EN4cute5tupleIJNS5_1CILi1EEES8_S8_EEENS6_IJNS7_ILi128EEENS7_ILi112EEENS7_ILi192EEEEEELi192ENS_10bfloat16_tEfNS_4arch4Sm90ELb1ELb0ELb0ELb1ELb0ELb1ELb0ELb1ELb1ELb1ELb1ELb0EEENS1_21CollectiveEpilogueFwdINS6_IJSA_SC_SB_EEES9_SE_SG_Li256ELb1ELb1ELb1ELb0EEENS1_36VarlenDynamicPersistentTileSchedulerILi128ELi112ELi256ELi128ELb1ELb1ELb1ELb1ELb1ELb1EEEEEEEEEvNT_6ParamsE --------------------------
	.section	.nv.info._ZN7cutlass13device_kernelIN5flash11enable_sm90INS1_16FlashAttnFwdSm90INS1_25CollectiveMainloopFwdSm90ILi2EN4cute5tupleIJNS5_1CILi1EEES8_S8_EEENS6_IJNS7_ILi128EEENS7_ILi112EEENS7_ILi192EEEEEELi192ENS_10bfloat16_tEfNS_4arch4Sm90ELb1ELb0ELb0ELb1ELb0ELb1ELb0ELb1ELb1ELb1ELb1ELb0EEENS1_21CollectiveEpilogueFwdINS6_IJSA_SC_SB_EEES9_SE_SG_Li256ELb1ELb1ELb1ELb0EEENS1_36VarlenDynamicPersistentTileSchedulerILi128ELi112ELi256ELi128ELb1ELb1ELb1ELb1ELb1ELb1EEEEEEEEEvNT_6ParamsE,"",@"SHT_CUDA_INFO"
	.sectionflags	@""
	.align	4


	//----- nvinfo : EIATTR_CUDA_API_VERSION
	.align		4
        /*0000*/ 	.byte	0x04, 0x37
        /*0002*/ 	.short	(.L_486 - .L_485)
.L_485:
        /*0004*/ 	.word	0x00000082


	//----- nvinfo : EIATTR_KPARAM_INFO
	.align		4
.L_486:
        /*0008*/ 	.byte	0x04, 0x17
        /*000a*/ 	.short	(.L_488 - .L_487)
.L_487:
        /*000c*/ 	.word	0x00000000
        /*0010*/ 	.short	0x0000
        /*0012*/ 	.short	0x0000
        /*0014*/ 	.byte	0x00, 0xf0, 0x01, 0x2a


	//----- nvinfo : EIATTR_SPARSE_MMA_MASK
	.align		4
.L_488:
        /*0018*/ 	.byte	0x03, 0x50
        /*001a*/ 	.short	0x0000


	//----- nvinfo : EIATTR_MAXREG_COUNT
	.align		4
        /*001c*/ 	.byte	0x03, 0x1b
        /*001e*/ 	.short	0x00a8


	//----- nvinfo : EIATTR_MERCURY_ISA_VERSION
	.align		4
        /*0020*/ 	.byte	0x03, 0x5f
        /*0022*/ 	.short	0x0101


	//----- nvinfo : EIATTR_VRC_CTA_INIT_COUNT
	.align		4
        /*0024*/ 	.byte	0x02, 0x4a
	.zero		1
	.zero		1


	//----- nvinfo : EIATTR_EXIT_INSTR_OFFSETS
	.align		4
        /*0028*/ 	.byte	0x04, 0x1c
        /*002a*/ 	.short	(.L_490 - .L_489)


	//   ....[0]....
.L_489:
        /*002c*/ 	.word	0x00000010


	//----- nvinfo : EIATTR_MAX_THREADS
	.align		4
.L_490:
        /*0030*/ 	.byte	0x04, 0x05
        /*0032*/ 	.short	(.L_492 - .L_491)
.L_491:
        /*0034*/ 	.word	0x00000180
        /*0038*/ 	.word	0x00000001
        /*003c*/ 	.word	0x00000001


	//----- nvinfo : EIATTR_CBANK_PARAM_SIZE
	.align		4
.L_492:
        /*0040*/ 	.byte	0x03, 0x19
        /*0042*/ 	.short	0x0a80


	//----- nvinfo : EIATTR_PARAM_CBANK
	.align		4
        /*0044*/ 	.byte	0x04, 0x0a
        /*0046*/ 	.short	(.L_494 - .L_493)
	.align		4
.L_493:
        /*0048*/ 	.word	index@(.nv.constant0._ZN7cutlass13device_kernelIN5flash11enable_sm90INS1_16FlashAttnFwdSm90INS1_25CollectiveMainloopFwdSm90ILi2EN4cute5tupleIJNS5_1CILi1EEES8_S8_EEENS6_IJNS7_ILi128EEENS7_ILi112EEENS7_ILi192EEEEEELi192ENS_10bfloat16_tEfNS_4arch4Sm90ELb1ELb0ELb0ELb1ELb0ELb1ELb0ELb1ELb1ELb1ELb1ELb0EEENS1_21CollectiveEpilogueFwdINS6_IJSA_SC_SB_EEES9_SE_SG_Li256ELb1ELb1ELb1ELb0EEENS1_36VarlenDynamicPersistentTileSchedulerILi128ELi112ELi256ELi128ELb1ELb1ELb1ELb1ELb1ELb1EEEEEEEEEvNT_6ParamsE)
        /*004c*/ 	.short	0x0380
        /*004e*/ 	.short	0x0a80


	//----- nvinfo : EIATTR_SW_WAR
	.align		4
.L_494:
        /*0050*/ 	.byte	0x04, 0x36
        /*0052*/ 	.short	(.L_496 - .L_495)
.L_495:
        /*0054*/ 	.word	0x00000008
.L_496:


//--------------------- .nv.info._ZN7cutlass13device_kernelIN5flash11enable_sm90INS1_16FlashAttnFwdSm90INS1_25CollectiveMainloopFwdSm90ILi2EN4cute5tupleIJNS5_1CILi1EEES8_S8_EEENS6_IJNS7_ILi128EEENS7_ILi176EEESA_EEELi128ENS_10bfloat16_tEfNS_4arch4Sm90ELb0ELb0ELb0ELb0ELb0ELb0ELb0ELb1ELb1ELb1ELb1ELb0EEENS1_21CollectiveEpilogueFwdINS6_IJSA_SA_SB_EEES9_SD_SF_Li256ELb0ELb1ELb1ELb0EEENS1_19SingleTileSchedulerILb0ELb1ELb1ELi128EEEEEEEEEvNT_6ParamsE --------------------------
	.section	.nv.info._ZN7cutlass13device_kernelIN5flash11enable_sm90INS1_16FlashAttnFwdSm90INS1_25CollectiveMainloopFwdSm90ILi2EN4cute5tupleIJNS5_1CILi1EEES8_S8_EEENS6_IJNS7_ILi128EEENS7_ILi176EEESA_EEELi128ENS_10bfloat16_tEfNS_4arch4Sm90ELb0ELb0ELb0ELb0ELb0ELb0ELb0ELb1ELb1ELb1ELb1ELb0EEENS1_21CollectiveEpilogueFwdINS6_IJSA_SA_SB_EEES9_SD_SF_Li256ELb0ELb1ELb1ELb0EEENS1_19SingleTileSchedulerILb0ELb1ELb1ELi128EEEEEEEEEvNT_6ParamsE,"",@"SHT_CUDA_INFO"
	.sectionflags	@""
	.align	4


	//----- nvinfo : EIATTR_CUDA_API_VERSION
	.align		4
        /*0000*/ 	.byte	0x04, 0x37
        /*0002*/ 	.short	(.L_498 - .L_497)
.L_497:
        /*0004*/ 	.word	0x00000082


	//----- nvinfo : EIATTR_KPARAM_INFO
	.align		4
.L_498:
        /*0008*/ 	.byte	0x04, 0x17
        /*000a*/ 	.short	(.L_500 - .L_499)
.L_499:
        /*000c*/ 	.word	0x00000000
        /*0010*/ 	.short	0x0000
        /*0012*/ 	.short	0x0000
        /*0014*/ 	.byte	0x00, 0xf0, 0x01, 0x28


	//----- nvinfo : EIATTR_SPARSE_MMA_MASK
	.align		4
.L_500:
        /*0018*/ 	.byte	0x03, 0x50
        /*001a*/ 	.short	0x0000


	//----- nvinfo : EIATTR_MAXREG_COUNT
	.align		4
        /*001c*/ 	.byte	0x03, 0x1b
        /*001e*/ 	.short	0x00a8


	//----- nvinfo : EIATTR_MERCURY_ISA_VERSION
	.align		4
        /*0020*/ 	.byte	0x03, 0x5f
        /*0022*/ 	.short	0x0101


	//----- nvinfo : EIATTR_VRC_CTA_INIT_COUNT
	.align		4
        /*0024*/ 	.byte	0x02, 0x4a
	.zero		1
	.zero		1


	//----- nvinfo : EIATTR_EXIT_INSTR_OFFSETS
	.align		4
        /*0028*/ 	.byte	0x04, 0x1c
        /*002a*/ 	.short	(.L_502 - .L_501)


	//   ....[0]....
.L_501:
        /*002c*/ 	.word	0x00000010


	//----- nvinfo : EIATTR_MAX_THREADS
	.align		4
.L_502:
        /*0030*/ 	.byte	0x04, 0x05
        /*0032*/ 	.short	(.L_504 - .L_503)
.L_503:
        /*0034*/ 	.word	0x00000180
        /*0038*/ 	.word	0x00000001
        /*003c*/ 	.word	0x00000001


	//----- nvinfo : EIATTR_CBANK_PARAM_SIZE
	.align		4
.L_504:
        /*0040*/ 	.byte	0x03, 0x19
        /*0042*/ 	.short	0x0a00


	//----- nvinfo : EIATTR_PARAM_CBANK
	.align		4
        /*0044*/ 	.byte	0x04, 0x0a
        /*0046*/ 	.short	(.L_506 - .L_505)
	.align		4
.L_505:
        /*0048*/ 	.word	index@(.nv.constant0._ZN7cutlass13device_kernelIN5flash11enable_sm90INS1_16FlashAttnFwdSm90INS1_25CollectiveMainloopFwdSm90ILi2EN4cute5tupleIJNS5_1CILi1EEES8_S8_EEENS6_IJNS7_ILi128EEENS7_ILi176EEESA_EEELi128ENS_10bfloat16_tEfNS_4arch4Sm90ELb0ELb0ELb0ELb0ELb0ELb0ELb0ELb1ELb1ELb1ELb1ELb0EEENS1_21CollectiveEpilogueFwdINS6_IJSA_SA_SB_EEES9_SD_SF_Li256ELb0ELb1ELb1ELb0EEENS1_19SingleTileSchedulerILb0ELb1ELb1ELi128EEEEEEEEEvNT_6ParamsE)
        /*004c*/ 	.short	0x0380
        /*004e*/ 	.short	0x0a00


	//----- nvinfo : EIATTR_SW_WAR
	.align		4
.L_506:
        /*0050*/ 	.byte	0x04, 0x36
        /*0052*/ 	.short	(.L_508 - .L_507)
.L_507:
        /*0054*/ 	.word	0x00000008
.L_508:


//--------------------- .nv.info._ZN7cutlass13device_kernelIN5flash11enable_sm90INS1_16FlashAttnFwdSm90INS1_25CollectiveMainloopFwdSm90ILi2EN4cute5tupleIJNS5_1CILi1EEES8_S8_EEENS6_IJNS7_ILi128EEENS7_ILi176EEESA_EEELi128ENS_10bfloat16_tEfNS_4arch4Sm90ELb0ELb0ELb0ELb1ELb0ELb0ELb0ELb1ELb1ELb1ELb1ELb0EEENS1_21CollectiveEpilogueFwdINS6_IJSA_SA_SB_EEES9_SD_SF_Li256ELb1ELb1ELb1ELb0EEENS1_36VarlenDynamicPersistentTileSchedulerILi128ELi176ELi256ELi128ELb1ELb1ELb1ELb0ELb1ELb1EEEEEEEEEvNT_6ParamsE --------------------------
	.section	.nv.info._ZN7cutlass13device_kernelIN5flash11enable_sm90INS1_16FlashAttnFwdSm90INS1_25CollectiveMainloopFwdSm90ILi2EN4cute5tupleIJNS5_1CILi1EEES8_S8_EEENS6_IJNS7_ILi128EEENS7_ILi176EEESA_EEELi128ENS_10bfloat16_tEfNS_4arch4Sm90ELb0ELb0ELb0ELb1ELb0ELb0ELb0ELb1ELb1ELb1ELb1ELb0EEENS1_21CollectiveEpilogueFwdINS6_IJSA_SA_SB_EEES9_SD_SF_Li256ELb1ELb1ELb1ELb0EEENS1_36VarlenDynamicPersistentTileSchedulerILi128ELi176ELi256ELi128ELb1ELb1ELb1ELb0ELb1ELb1EEEEEEEEEvNT_6ParamsE,"",@"SHT_CUDA_INFO"
	.sectionflags	@""
	.align	4


	//----- nvinfo : EIATTR_CUDA_API_VERSION
	.align		4
        /*0000*/ 	.byte	0x04, 0x37
        /*0002*/ 	.short	(.L_510 - .L_509)
.L_509:
        /*0004*/ 	.word	0x00000082


	//----- nvinfo : EIATTR_KPARAM_INFO
	.align		4
.L_510:
        /*0008*/ 	.byte	0x04, 0x17
        /*000a*/ 	.short	(.L_512 - .L_511)
.L_511:
        /*000c*/ 	.word	0x00000000
        /*0010*/ 	.short	0x0000
        /*0012*/ 	.short	0x0000
        /*0014*/ 	.byte	0x00, 0xf0, 0x01, 0x2a


	//----- nvinfo : EIATTR_SPARSE_MMA_MASK
	.align		4
.L_512:
        /*0018*/ 	.byte	0x03, 0x50
        /*001a*/ 	.short	0x0000


	//----- nvinfo : EIATTR_MAXREG_COUNT
	.align		4
        /*001c*/ 	.byte	0x03, 0x1b
        /*001e*/ 	.short	0x00a8


	//----- nvinfo : EIATTR_MERCURY_ISA_VERSION
	.align		4
        /*0020*/ 	.byte	0x03, 0x5f
        /*0022*/ 	.short	0x0101


	//----- nvinfo : EIATTR_VRC_CTA_INIT_COUNT
	.align		4
        /*0024*/ 	.byte	0x02, 0x4a
	.zero		1
	.zero		1


	//----- nvinfo : EIATTR_EXIT_INSTR_OFFSETS
	.align		4
        /*0028*/ 	.byte	0x04, 0x1c
        /*002a*/ 	.short	(.L_514 - .L_513)


	//   ....[0]....
.L_513:
        /*002c*/ 	.word	0x00000010


	//----- nvinfo : EIATTR_MAX_THREADS
	.align		4
.L_514:
        /*0030*/ 	.byte	0x04, 0x05
        /*0032*/ 	.short	(.L_516 - .L_515)
.L_515:
        /*0034*/ 	.word	0x00000180
        /*0038*/ 	.word	0x00000001
        /*003c*/ 	.word	0x00000001


	//----- nvinfo : EIATTR_CBANK_PARAM_SIZE
	.align		4
.L_516:
        /*0040*/ 	.byte	0x03, 0x19
        /*0042*/ 	.short	0x0a80


	//----- nvinfo : EIATTR_PARAM_CBANK
	.align		4
        /*0044*/ 	.byte	0x04, 0x0a
        /*0046*/ 	.short	(.L_518 - .L_517)
	.align		4
.L_517:
        /*0048*/ 	.word	index@(.nv.constant0._ZN7cutlass13device_kernelIN5flash11enable_sm90INS1_16FlashAttnFwdSm90INS1_25CollectiveMainloopFwdSm90ILi2EN4cute5tupleIJNS5_1CILi1EEES8_S8_EEENS6_IJNS7_ILi128EEENS7_ILi176EEESA_EEELi128ENS_10bfloat16_tEfNS_4arch4Sm90ELb0ELb0ELb0ELb1ELb0ELb0ELb0ELb1ELb1ELb1ELb1ELb0EEENS1_21CollectiveEpilogueFwdINS6_IJSA_SA_SB_EEES9_SD_SF_Li256ELb1ELb1ELb1ELb0EEENS1_36VarlenDynamicPersistentTileSchedulerILi128ELi176ELi256ELi128ELb1ELb1ELb1ELb0ELb1ELb1EEEEEEEEEvNT_6ParamsE)
        /*004c*/ 	.short	0x0380
        /*004e*/ 	.short	0x0a80


	//----- nvinfo : EIATTR_SW_WAR
	.align		4
.L_518:
        /*0050*/ 	.byte	0x04, 0x36
        /*0052*/ 	.short	(.L_520 - .L_519)
.L_519:
        /*0054*/ 	.word	0x00000008
.L_520:


//--------------------- .nv.info._ZN7cutlass13device_kernelIN5flash11enable_sm90INS1_16FlashAttnFwdSm90INS1_25CollectiveMainloopFwdSm90ILi2EN4cute5tupleIJNS5_1CILi1EEES8_S8_EEENS6_IJNS7_ILi128EEENS7_ILi176EEESA_EEELi128ENS_10bfloat16_tEfNS_4arch4Sm90ELb0ELb0ELb0ELb1ELb0ELb1ELb0ELb1ELb1ELb1ELb1ELb0EEENS1_21CollectiveEpilogueFwdINS6_IJSA_SA_SB_EEES9_SD_SF_Li256ELb1ELb1ELb1ELb0EEENS1_36VarlenDynamicPersistentTileSchedulerILi128ELi176ELi256ELi128ELb1ELb1ELb1ELb0ELb1ELb1EEEEEEEEEvNT_6ParamsE --------------------------
	.section	.nv.info._ZN7cutlass13device_kernelIN5flash11enable_sm90INS1_16FlashAttnFwdSm90INS1_25CollectiveMainloopFwdSm90ILi2EN4cute5tupleIJNS5_1CILi1EEES8_S8_EEENS6_IJNS7_ILi128EEENS7_ILi176EEESA_EEELi128ENS_10bfloat16_tEfNS_4arch4Sm90ELb0ELb0ELb0ELb1ELb0ELb1ELb0ELb1ELb1ELb1ELb1ELb0EEENS1_21CollectiveEpilogueFwdINS6_IJSA_SA_SB_EEES9_SD_SF_Li256ELb1ELb1ELb1ELb0EEENS1_36VarlenDynamicPersistentTileSchedulerILi128ELi176ELi256ELi128ELb1ELb1ELb1ELb0ELb1ELb1EEEEEEEEEvNT_6ParamsE,"",@"SHT_CUDA_INFO"
	.sectionflags	@""
	.align	4


	//----- nvinfo : EIATTR_CUDA_API_VERSION
	.align		4
        /*0000*/ 	.byte	0x04, 0x37
        /*0002*/ 	.short	(.L_522 - .L_521)
.L_521:
        /*0004*/ 	.word	0x00000082


	//----- nvinfo : EIATTR_KPARAM_INFO
	.align		4
.L_522:
        /*0008*/ 	.byte	0x04, 0x17
        /*000a*/ 	.short	(.L_524 - .L_523)
.L_523:
        /*000c*/ 	.word	0x00000000
        /*0010*/ 	.short	0x0000
        /*0012*/ 	.short	0x0000
        /*0014*/ 	.byte	0x00, 0xf0, 0x01, 0x2a


	//----- nvinfo : EIATTR_SPARSE_MMA_MASK
	.align		4
.L_524:
        /*0018*/ 	.byte	0x03, 0x50
        /*001a*/ 	.short	0x0000


	//----- nvinfo : EIATTR_MAXREG_COUNT
	.align		4
        /*001c*/ 	.byte	0x03, 0x1b
        /*001e*/ 	.short	0x00a8


	//----- nvinfo : EIATTR_MERCURY_ISA_VERSION
	.align		4
        /*0020*/ 	.byte	0x03, 0x5f
        /*0022*/ 	.short	0x0101


	//----- nvinfo : EIATTR_VRC_CTA_INIT_COUNT
	.align		4
        /*0024*/ 	.byte	0x02, 0x4a
	.zero		1
	.zero		1


	//----- nvinfo : EIATTR_EXIT_INSTR_OFFSETS
	.align		4
        /*0028*/ 	.byte	0x04, 0x1c
        /*002a*/ 	.short	(.L_526 - .L_525)


	//   ....[0]....
.L_525:
        /*002c*/ 	.word	0x00000010


	//----- nvinfo : EIATTR_MAX_THREADS
	.align		4
.L_526:
        /*0030*/ 	.byte	0x04, 0x05
        /*0032*/ 	.short	(.L_528 - .L_527)
.L_527:
        /*0034*/ 	.word	0x00000180
        /*0038*/ 	.word	0x00000001
        /*003c*/ 	.word	0x00000001


	//----- nvinfo : EIATTR_CBANK_PARAM_SIZE
	.align		4
.L_528:
        /*0040*/ 	.byte	0x03, 0x19
        /*0042*/ 	.short	0x0a80


	//----- nvinfo : EIATTR_PARAM_CBANK
	.align		4
        /*0044*/ 	.byte	0x04, 0x0a
        /*0046*/ 	.short	(.L_530 - .L_529)
	.align		4
.L_529:
        /*0048*/ 	.word	index@(.nv.constant0._ZN7cutlass13device_kernelIN5flash11enable_sm90INS1_16FlashAttnFwdSm90INS1_25CollectiveMainloopFwdSm90ILi2EN4cute5tupleIJNS5_1CILi1EEES8_S8_EEENS6_IJNS7_ILi128EEENS7_ILi176EEESA_EEELi128ENS_10bfloat16_tEfNS_4arch4Sm90ELb0ELb0ELb0ELb1ELb0ELb1ELb0ELb1ELb1ELb1ELb1ELb0EEENS1_21CollectiveEpilogueFwdINS6_IJSA_SA_SB_EEES9_SD_SF_Li256ELb1ELb1ELb1ELb0EEENS1_36VarlenDynamicPersistentTileSchedulerILi128ELi176ELi256ELi128ELb1ELb1ELb1ELb0ELb1ELb1EEEEEEEEEvNT_6ParamsE)
        /*004c*/ 	.short	0x0380
        /*004e*/ 	.short	0x0a80


	//----- nvinfo : EIATTR_SW_WAR
	.align		4
.L_530:
        /*0050*/ 	.byte	0x04, 0x36
        /*0052*/ 	.short	(.L_532 - .L_531)
.L_531:
        /*0054*/ 	.word	0x00000008
.L_532:


//--------------------- .nv.info._ZN7cutlass13device_kernelIN5flash11enable_sm90INS1_16FlashAttnFwdSm90INS1_25CollectiveMainloopFwdSm90ILi2EN4cute5tupleIJNS5_1CILi1EEES8_S8_EEENS6_IJNS7_ILi128EEESA_SA_EEELi128ENS_10bfloat16_tEfNS_4arch4Sm90ELb0ELb1ELb0ELb0ELb0ELb0ELb0ELb1ELb1ELb1ELb1ELb0EEENS1_21CollectiveEpilogueFwdISB_S9_SC_SE_Li256ELb0ELb1ELb1ELb0EEENS1_19SingleTileSchedulerILb0ELb1ELb1ELi128EEEEEEEEEvNT_6ParamsE --------------------------
	.section	.nv.info._ZN7cutlass13device_kernelIN5flash11enable_sm90INS1_16FlashAttnFwdSm90INS1_25CollectiveMainloopFwdSm90ILi2EN4cute5tupleIJNS5_1CILi1EEES8_S8_EEENS6_IJNS7_ILi128EEESA_SA_EEELi128ENS_10bfloat16_tEfNS_4arch4Sm90ELb0ELb1ELb0ELb0ELb0ELb0ELb0ELb1ELb1ELb1ELb1ELb0EEENS1_21CollectiveEpilogueFwdISB_S9_SC_SE_Li256ELb0ELb1ELb1ELb0EEENS1_19SingleTileSchedulerILb0ELb1ELb1ELi128EEEEEEEEEvNT_6ParamsE,"",@"SHT_CUDA_INFO"
	.sectionflags	@""
	.align	4


	//----- nvinfo : EIATTR_CUDA_API_VERSION
	.align		4
        /*0000*/ 	.byte	0x04, 0x37
        /*0002*/ 	.short	(.L_534 - .L_533)
.L_533:
        /*0004*/ 	.word	0x00000082


	//----- nvinfo : EIATTR_KPARAM_INFO
	.align		4
.L_534:
        /*0008*/ 	.byte	0x04, 0x17
        /*000a*/ 	.short	(.L_536 - .L_535)
.L_535:
        /*000c*/ 	.word	0x00000000
        /*0010*/ 	.short	0x0000
        /*0012*/ 	.short	0x0000
        /*0014*/ 	.byte	0x00, 0xf0, 0x01, 0x28


	//----- nvinfo : EIATTR_SPARSE_MMA_MASK
	.align		4
.L_536:
        /*0018*/ 	.byte	0x03, 0x50
        /*001a*/ 	.short	0x0000


	//----- nvinfo : EIATTR_MAXREG_COUNT
	.align		4
        /*001c*/ 	.byte	0x03, 0x1b
        /*001e*/ 	.short	0x00a8


	//----- nvinfo : EIATTR_MERCURY_ISA_VERSION
	.align		4
        /*0020*/ 	.byte	0x03, 0x5f
        /*0022*/ 	.short	0x0101


	//----- nvinfo : EIATTR_VRC_CTA_INIT_COUNT
	.align		4
        /*0024*/ 	.byte	0x02, 0x4a
	.zero		1
	.zero		1


	//----- nvinfo : EIATTR_EXIT_INSTR_OFFSETS
	.align		4
        /*0028*/ 	.byte	0x04, 0x1c
        /*002a*/ 	.short	(.L_538 - .L_537)


	//   ....[0]....
.L_537:
        /*002c*/ 	.word	0x00000010


	//----- nvinfo : EIATTR_MAX_THREADS
	.align		4
.L_538:
        /*0030*/ 	.byte	0x04, 0x05
        /*0032*/ 	.short	(.L_540 - .L_539)
.L_539:
        /*0034*/ 	.word	0x00000180
        /*0038*/ 	.word	0x00000001
        /*003c*/ 	.word	0x00000001


	//----- nvinfo : EIATTR_CBANK_PARAM_SIZE
	.align		4
.L_540:
        /*0040*/ 	.byte	0x03, 0x19
        /*0042*/ 	.short	0x0a00


	//----- nvinfo : EIATTR_PARAM_CBANK
	.align		4
        /*0044*/ 	.byte	0x04, 0x0a
        /*0046*/ 	.short	(.L_542 - .L_541)
	.align		4
.L_541:
        /*0048*/ 	.word	index@(.nv.constant0._ZN7cutlass13device_kernelIN5flash11enable_sm90INS1_16FlashAttnFwdSm90INS1_25CollectiveMainloopFwdSm90ILi2EN4cute5tupleIJNS5_1CILi1EEES8_S8_EEENS6_IJNS7_ILi128EEESA_SA_EEELi128ENS_10bfloat16_tEfNS_4arch4Sm90ELb0ELb1ELb0ELb0ELb0ELb0ELb0ELb1ELb1ELb1ELb1ELb0EEENS1_21CollectiveEpilogueFwdISB_S9_SC_SE_Li256ELb0ELb1ELb1ELb0EEENS1_19SingleTileSchedulerILb0ELb1ELb1ELi128EEEEEEEEEvNT_6ParamsE)
        /*004c*/ 	.short	0x0380
        /*004e*/ 	.short	0x0a00


	//----- nvinfo : EIATTR_SW_WAR
	.align		4
.L_542:
        /*0050*/ 	.byte	0x04, 0x36
        /*0052*/ 	.short	(.L_544 - .L_543)
.L_543:
        /*0054*/ 	.word	0x00000008
.L_544:


//--------------------- .nv.info._ZN7cutlass13device_kernelIN5flash11enable_sm90INS1_16FlashAttnFwdSm90INS1_25CollectiveMainloopFwdSm90ILi2EN4cute5tupleIJNS5_1CILi1EEES8_S8_EEENS6_IJNS7_ILi128EEESA_SA_EEELi128ENS_10bfloat16_tEfNS_4arch4Sm90ELb0ELb1ELb0ELb1ELb0ELb0ELb0ELb1ELb1ELb1ELb1ELb0EEENS1_21CollectiveEpilogueFwdISB_S9_SC_SE_Li256ELb1ELb1ELb1ELb0EEENS1_36VarlenDynamicPersistentTileSchedulerILi128ELi128ELi256ELi128ELb1ELb1ELb1ELb1ELb0ELb1EEEEEEEEEvNT_6ParamsE --------------------------
	.section	.nv.info._ZN7cutlass13device_kernelIN5flash11enable_sm90INS1_16FlashAttnFwdSm90INS1_25CollectiveMainloopFwdSm90ILi2EN4cute5tupleIJNS5_1CILi1EEES8_S8_EEENS6_IJNS7_ILi128EEESA_SA_EEELi128ENS_10bfloat16_tEfNS_4arch4Sm90ELb0ELb1ELb0ELb1ELb0ELb0ELb0ELb1ELb1ELb1ELb1ELb0EEENS1_21CollectiveEpilogueFwdISB_S9_SC_SE_Li256ELb1ELb1ELb1ELb0EEENS1_36VarlenDynamicPersistentTileSchedulerILi128ELi128ELi256ELi128ELb1ELb1ELb1ELb1ELb0ELb1EEEEEEEEEvNT_6ParamsE,"",@"SHT_CUDA_INFO"
	.sectionflags	@""
	.align	4


	//----- nvinfo : EIATTR_CUDA_API_VERSION
	.align		4
        /*0000*/ 	.byte	0x04, 0x37
        /*0002*/ 	.short	(.L_546 - .L_545)
.L_545:
        /*0004*/ 	.word	0x00000082


	//----- nvinfo : EIATTR_KPARAM_INFO
	.align		4
.L_546:
        /*0008*/ 	.byte	0x04, 0x17
        /*000a*/ 	.short	(.L_548 - .L_547)
.L_547:
        /*000c*/ 	.word	0x00000000
        /*0010*/ 	.short	0x0000
        /*0012*/ 	.short	0x0000
        /*0014*/ 	.byte	0x00, 0xf0, 0x01, 0x2a


	//----- nvinfo : EIATTR_SPARSE_MMA_MASK
	.align		4
.L_548:
        /*0018*/ 	.byte	0x03, 0x50
        /*001a*/ 	.short	0x0000


	//----- nvinfo : EIATTR_MAXREG_COUNT
	.align		4
        /*001c*/ 	.byte	0x03, 0x1b
        /*001e*/ 	.short	0x00a8


	//----- nvinfo : EIATTR_MERCURY_ISA_VERSION
	.align		4
        /*0020*/ 	.byte	0x03, 0x5f
        /*0022*/ 	.short	0x0101


	//----- nvinfo : EIATTR_VRC_CTA_INIT_COUNT
	.align		4
        /*0024*/ 	.byte	0x02, 0x4a
	.zero		1
	.zero		1


	//----- nvinfo : EIATTR_EXIT_INSTR_OFFSETS
	.align		4
        /*0028*/ 	.byte	0x04, 0x1c
        /*002a*/ 	.short	(.L_550 - .L_549)


	//   ....[0]....
.L_549:
        /*002c*/ 	.word	0x00000010


	//----- nvinfo : EIATTR_MAX_THREADS
	.align		4
.L_550:
        /*0030*/ 	.byte	0x04, 0x05
        /*0032*/ 	.short	(.L_552 - .L_551)
.L_551:
        /*0034*/ 	.word	0x00000180
        /*0038*/ 	.word	0x00000001
        /*003c*/ 	.word	0x00000001


	//----- nvinfo : EIATTR_CBANK_PARAM_SIZE
	.align		4
.L_552:
        /*0040*/ 	.byte	0x03, 0x19
        /*0042*/ 	.short	0x0a80


	//----- nvinfo : EIATTR_PARAM_CBANK
	.align		4
        /*0044*/ 	.byte	0x04, 0x0a
        /*0046*/ 	.short	(.L_554 - .L_553)
	.align		4
.L_553:
        /*0048*/ 	.word	index@(.nv.constant0._ZN7cutlass13device_kernelIN5flash11enable_sm90INS1_16FlashAttnFwdSm90INS1_25CollectiveMainloopFwdSm90ILi2EN4cute5tupleIJNS5_1CILi1EEES8_S8_EEENS6_IJNS7_ILi128EEESA_SA_EEELi128ENS_10bfloat16_tEfNS_4arch4Sm90ELb0ELb1ELb0ELb1ELb0ELb0ELb0ELb1ELb1ELb1ELb1ELb0EEENS1_21CollectiveEpilogueFwdISB_S9_SC_SE_Li256ELb1ELb1ELb1ELb0EEENS1_36VarlenDynamicPersistentTileSchedulerILi128ELi128ELi256ELi128ELb1ELb1ELb1ELb1ELb0ELb1EEEEEEEEEvNT_6ParamsE)
        /*004c*/ 	.short	0x0380
        /*004e*/ 	.short	0x0a80


	//----- nvinfo : EIATTR_SW_WAR
	.align		4
.L_554:
        /*0050*/ 	.byte	0x04, 0x36
        /*0052*/ 	.short	(.L_556 - .L_555)
.L_555:
        /*0054*/ 	.word	0x00000008
.L_556:


//--------------------- .nv.info._ZN7cutlass13device_kernelIN5flash11enable_sm90INS1_16FlashAttnFwdSm90INS1_25CollectiveMainloopFwdSm90ILi2EN4cute5tupleIJNS5_1CILi1EEES8_S8_EEENS6_IJNS7_ILi128EEESA_SA_EEELi128ENS_10bfloat16_tEfNS_4arch4Sm90ELb0ELb1ELb0ELb1ELb0ELb1ELb0ELb1ELb1ELb1ELb1ELb0EEENS1_21CollectiveEpilogueFwdISB_S9_SC_SE_Li256ELb1ELb1ELb1ELb0EEENS1_36VarlenDynamicPersistentTileSchedulerILi128ELi128ELi256ELi128ELb1ELb1ELb1ELb1ELb0ELb1EEEEEEEEEvNT_6ParamsE --------------------------
	.section	.nv.info._ZN7cutlass13device_kernelIN5flash11enable_sm90INS1_16FlashAttnFwdSm90INS1_25CollectiveMainloopFwdSm90ILi2EN4cute5tupleIJNS5_1CILi1EEES8_S8_EEENS6_IJNS7_ILi128EEESA_SA_EEELi128ENS_10bfloat16_tEfNS_4arch4Sm90ELb0ELb1ELb0ELb1ELb0ELb1ELb0ELb1ELb1ELb1ELb1ELb0EEENS1_21CollectiveEpilogueFwdISB_S9_SC_SE_Li256ELb1ELb1ELb1ELb0EEENS1_36VarlenDynamicPersistentTileSchedulerILi128ELi128ELi256ELi128ELb1ELb1ELb1ELb1ELb0ELb1EEEEEEEEEvNT_6ParamsE,"",@"SHT_CUDA_INFO"
	.sectionflags	@""
	.align	4


	//----- nvinfo : EIATTR_CUDA_API_VERSION
	.align		4
        /*0000*/ 	.byte	0x04, 0x37
        /*0002*/ 	.short	(.L_558 - .L_557)
.L_557:
        /*0004*/ 	.word	0x00000082


	//----- nvinfo : EIATTR_KPARAM_INFO
	.align		4
.L_558:
        /*0008*/ 	.byte	0x04, 0x17
        /*000a*/ 	.short	(.L_560 - .L_559)
.L_559:
        /*000c*/ 	.word	0x00000000
        /*0010*/ 	.short	0x0000
        /*0012*/ 	.short	0x0000
        /*0014*/ 	.byte	0x00, 0xf0, 0x01, 0x2a


	//----- nvinfo : EIATTR_SPARSE_MMA_MASK
	.align		4
.L_560:
        /*0018*/ 	.byte	0x03, 0x50
        /*001a*/ 	.short	0x0000


	//----- nvinfo : EIATTR_MAXREG_COUNT
	.align		4
        /*001c*/ 	.byte	0x03, 0x1b
        /*001e*/ 	.short	0x00a8


	//----- nvinfo : EIATTR_MERCURY_ISA_VERSION
	.align		4
        /*0020*/ 	.byte	0x03, 0x5f
        /*0022*/ 	.short	0x0101


	//----- nvinfo : EIATTR_VRC_CTA_INIT_COUNT
	.align		4
        /*0024*/ 	.byte	0x02, 0x4a
	.zero		1
	.zero		1


	//----- nvinfo : EIATTR_EXIT_INSTR_OFFSETS
	.align		4
        /*0028*/ 	.byte	0x04, 0x1c
        /*002a*/ 	.short	(.L_562 - .L_561)


	//   ....[0]....
.L_561:
        /*002c*/ 	.word	0x00000010


	//----- nvinfo : EIATTR_MAX_THREADS
	.align		4
.L_562:
        /*0030*/ 	.byte	0x04, 0x05
        /*0032*/ 	.short	(.L_564 - .L_563)
.L_563:
        /*0034*/ 	.word	0x00000180
        /*0038*/ 	.word	0x00000001
        /*003c*/ 	.word	0x00000001


	//----- nvinfo : EIATTR_CBANK_PARAM_SIZE
	.align		4
.L_564:
        /*0040*/ 	.byte	0x03, 0x19
        /*0042*/ 	.short	0x0a80


	//----- nvinfo : EIATTR_PARAM_CBANK
	.align		4
        /*0044*/ 	.byte	0x04, 0x0a
        /*0046*/ 	.short	(.L_566 - .L_565)
	.align		4
.L_565:
        /*0048*/ 	.word	index@(.nv.constant0._ZN7cutlass13device_kernelIN5flash11enable_sm90INS1_16FlashAttnFwdSm90INS1_25CollectiveMainloopFwdSm90ILi2EN4cute5tupleIJNS5_1CILi1EEES8_S8_EEENS6_IJNS7_ILi128EEESA_SA_EEELi128ENS_10bfloat16_tEfNS_4arch4Sm90ELb0ELb1ELb0ELb1ELb0ELb1ELb0ELb1ELb1ELb1ELb1ELb0EEENS1_21CollectiveEpilogueFwdISB_S9_SC_SE_Li256ELb1ELb1ELb1ELb0EEENS1_36VarlenDynamicPersistentTileSchedulerILi128ELi128ELi256ELi128ELb1ELb1ELb1ELb1ELb0ELb1EEEEEEEEEvNT_6ParamsE)
        /*004c*/ 	.short	0x0380
        /*004e*/ 	.short	0x0a80


	//----- nvinfo : EIATTR_SW_WAR
	.align		4
.L_566:
        /*0050*/ 	.byte	0x04, 0x36
        /*0052*/ 	.short	(.L_568 - .L_567)
.L_567:
        /*0054*/ 	.word	0x00000008
.L_568:


//--------------------- .nv.info._ZN7cutlass13device_kernelIN5flash11enable_sm90INS1_16FlashAttnFwdSm90INS1_25CollectiveMainloopFwdSm90ILi2EN4cute5tupleIJNS5_1CILi1EEES8_S8_EEENS6_IJNS7_ILi128EEESA_SA_EEELi128ENS_10bfloat16_tEfNS_4arch4Sm90ELb1ELb0ELb0ELb0ELb0ELb0ELb0ELb1ELb1ELb1ELb1ELb0EEENS1_21CollectiveEpilogueFwdISB_S9_SC_SE_Li256ELb0ELb1ELb1ELb0EEENS1_19SingleTileSchedulerILb0ELb1ELb1ELi128EEEEEEEEEvNT_6ParamsE --------------------------
	.section	.nv.info._ZN7cutlass13device_kernelIN5flash11enable_sm90INS1_16FlashAttnFwdSm90INS1_25CollectiveMainloopFwdSm90ILi2EN4cute5tupleIJNS5_1CILi1EEES8_S8_EEENS6_IJNS7_ILi128EEESA_SA_EEELi128ENS_10bfloat16_tEfNS_4arch4Sm90ELb1ELb0ELb0ELb0ELb0ELb0ELb0ELb1ELb1ELb1ELb1ELb0EEENS1_21CollectiveEpilogueFwdISB_S9_SC_SE_Li256ELb0ELb1ELb1ELb0EEENS1_19SingleTileSchedulerILb0ELb1ELb1ELi128EEEEEEEEEvNT_6ParamsE,"",@"SHT_CUDA_INFO"
	.sectionflags	@""
	.align	4


	//----- nvinfo : EIATTR_CUDA_API_VERSION
	.align		4
        /*0000*/ 	.byte	0x04, 0x37
        /*0002*/ 	.short	(.L_570 - .L_569)
.L_569:
        /*0004*/ 	.word	0x00000082


	//----- nvinfo : EIATTR_KPARAM_INFO
	.align		4
.L_570:
        /*0008*/ 	.byte	0x04, 0x17
        /*000a*/ 	.short	(.L_572 - .L_571)
.L_571:
        /*000c*/ 	.word	0x00000000
        /*0010*/ 	.short	0x0000
        /*0012*/ 	.short	0x0000
        /*0014*/ 	.byte	0x00, 0xf0, 0x01, 0x28


	//----- nvinfo : EIATTR_SPARSE_MMA_MASK
	.align		4
.L_572:
        /*0018*/ 	.byte	0x03, 0x50
        /*001a*/ 	.short	0x0000


	//----- nvinfo : EIATTR_MAXREG_COUNT
	.align		4
        /*001c*/ 	.byte	0x03, 0x1b
        /*001e*/ 	.short	0x00a8


	//----- nvinfo : EIATTR_MERCURY_ISA_VERSION
	.align		4
        /*0020*/ 	.byte	0x03, 0x5f
        /*0022*/ 	.short	0x0101


	//----- nvinfo : EIATTR_VRC_CTA_INIT_COUNT
	.align		4
        /*0024*/ 	.byte	0x02, 0x4a
	.zero		1
	.zero		1


	//----- nvinfo : EIATTR_EXIT_INSTR_OFFSETS
	.align		4
        /*0028*/ 	.byte	0x04, 0x1c
        /*002a*/ 	.short	(.L_574 - .L_573)


	//   ....[0]....
.L_573:
        /*002c*/ 	.word	0x00000010


	//----- nvinfo : EIATTR_MAX_THREADS
	.align		4
.L_574:
        /*0030*/ 	.byte	0x04, 0x05
        /*0032*/ 	.short	(.L_576 - .L_575)
.L_575:
        /*0034*/ 	.word	0x00000180
        /*0038*/ 	.word	0x00000001
        /*003c*/ 	.word	0x00000001


	//----- nvinfo : EIATTR_CBANK_PARAM_SIZE
	.align		4
.L_576:
        /*0040*/ 	.byte	0x03, 0x19
        /*0042*/ 	.short	0x0a00


	//----- nvinfo : EIATTR_PARAM_CBANK
	.align		4
        /*0044*/ 	.byte	0x04, 0x0a
        /*0046*/ 	.short	(.L_578 - .L_577)
	.align		4
.L_577:
        /*0048*/ 	.word	index@(.nv.constant0._ZN7cutlass13device_kernelIN5flash11enable_sm90INS1_16FlashAttnFwdSm90INS1_25CollectiveMainloopFwdSm90ILi2EN4cute5tupleIJNS5_1CILi1EEES8_S8_EEENS6_IJNS7_ILi128EEESA_SA_EEELi128ENS_10bfloat16_tEfNS_4arch4Sm90ELb1ELb0ELb0ELb0ELb0ELb0ELb0ELb1ELb1ELb1ELb1ELb0EEENS1_21CollectiveEpilogueFwdISB_S9_SC_SE_Li256ELb0ELb1ELb1ELb0EEENS1_19SingleTileSchedulerILb0ELb1ELb1ELi128EEEEEEEEEvNT_6ParamsE)
        /*004c*/ 	.short	0x0380
        /*004e*/ 	.short	0x0a00


	//----- nvinfo : EIATTR_SW_WAR
	.align		4
.L_578:
        /*0050*/ 	.byte	0x04, 0x36
        /*0052*/ 	.short	(.L_580 - .L_579)
.L_579:
        /*0054*/ 	.word	0x00000008
.L_580:


//--------------------- .nv.info._ZN7cutlass13device_kernelIN5flash11enable_sm90INS1_16FlashAttnFwdSm90INS1_25CollectiveMainloopFwdSm90ILi2EN4cute5tupleIJNS5_1CILi1EEES8_S8_EEENS6_IJNS7_ILi128EEESA_SA_EEELi128ENS_10bfloat16_tEfNS_4arch4Sm90ELb1ELb0ELb0ELb1ELb0ELb0ELb0ELb1ELb1ELb1ELb1ELb0EEENS1_21CollectiveEpilogueFwdISB_S9_SC_SE_Li256ELb1ELb1ELb1ELb0EEENS1_36VarlenDynamicPersistentTileSchedulerILi128ELi128ELi256ELi128ELb1ELb1ELb1ELb1ELb1ELb1EEEEEEEEEvNT_6ParamsE --------------------------
	.section	.nv.info._ZN7cutlass13device_kernelIN5flash11enable_sm90INS1_16FlashAttnFwdSm90INS1_25CollectiveMainloopFwdSm90ILi2EN4cute5tupleIJNS5_1CILi1EEES8_S8_EEENS6_IJNS7_ILi128EEESA_SA_EEELi128ENS_10bfloat16_tEfNS_4arch4Sm90ELb1ELb0ELb0ELb1ELb0ELb0ELb0ELb1ELb1ELb1ELb1ELb0EEENS1_21CollectiveEpilogueFwdISB_S9_SC_SE_Li256ELb1ELb1ELb1ELb0EEENS1_36VarlenDynamicPersistentTileSchedulerILi128ELi128ELi256ELi128ELb1ELb1ELb1ELb1ELb1ELb1EEEEEEEEEvNT_6ParamsE,"",@"SHT_CUDA_INFO"
	.sectionflags	@""
	.align	4


	//----- nvinfo : EIATTR_CUDA_API_VERSION
	.align		4
        /*0000*/ 	.byte	0x04, 0x37
        /*0002*/ 	.short	(.L_582 - .L_581)
.L_581:
        /*0004*/ 	.word	0x00000082


	//----- nvinfo : EIATTR_KPARAM_INFO
	.align		4
.L_582:
        /*0008*/ 	.byte	0x04, 0x17
        /*000a*/ 	.short	(.L_584 - .L_583)
.L_583:
        /*000c*/ 	.word	0x00000000
        /*0010*/ 	.short	0x0000
        /*0012*/ 	.short	0x0000
        /*0014*/ 	.byte	0x00, 0xf0, 0x01, 0x2a


	//----- nvinfo : EIATTR_SPARSE_MMA_MASK
	.align		4
.L_584:
        /*0018*/ 	.byte	0x03, 0x50
        /*001a*/ 	.short	0x0000


	//----- nvinfo : EIATTR_MAXREG_COUNT
	.align		4
        /*001c*/ 	.byte	0x03, 0x1b
        /*001e*/ 	.short	0x00a8


	//----- nvinfo : EIATTR_MERCURY_ISA_VERSION
	.align		4
        /*0020*/ 	.byte	0x03, 0x5f
        /*0022*/ 	.short	0x0101


	//----- nvinfo : EIATTR_VRC_CTA_INIT_COUNT
	.align		4
        /*0024*/ 	.byte	0x02, 0x4a
	.zero		1
	.zero		1


	//----- nvinfo : EIATTR_EXIT_INSTR_OFFSETS
	.align		4
        /*0028*/ 	.byte	0x04, 0x1c
        /*002a*/ 	.short	(.L_586 - .L_585)


	//   ....[0]....
.L_585:
        /*002c*/ 	.word	0x00000010


	//----- nvinfo : EIATTR_MAX_THREADS
	.align		4
.L_586:
        /*0030*/ 	.byte	0x04, 0x05
        /*0032*/ 	.short	(.L_588 - .L_587)
.L_587:
        /*0034*/ 	.word	0x00000180
        /*0038*/ 	.word	0x00000001
        /*003c*/ 	.word	0x00000001


	//----- nvinfo : EIATTR_CBANK_PARAM_SIZE
	.align		4
.L_588:
        /*0040*/ 	.byte	0x03, 0x19
        /*0042*/ 	.short	0x0a80


	//----- nvinfo : EIATTR_PARAM_CBANK
	.align		4
        /*0044*/ 	.byte	0x04, 0x0a
        /*0046*/ 	.short	(.L_590 - .L_589)
	.align		4
.L_589:
        /*0048*/ 	.word	index@(.nv.constant0._ZN7cutlass13device_kernelIN5flash11enable_sm90INS1_16FlashAttnFwdSm90INS1_25CollectiveMainloopFwdSm90ILi2EN4cute5tupleIJNS5_1CILi1EEES8_S8_EEENS6_IJNS7_ILi128EEESA_SA_EEELi128ENS_10bfloat16_tEfNS_4arch4Sm90ELb1ELb0ELb0ELb1ELb0ELb0ELb0ELb1ELb1ELb1ELb1ELb0EEENS1_21CollectiveEpilogueFwdISB_S9_SC_SE_Li256ELb1ELb1ELb1ELb0EEENS1_36VarlenDynamicPersistentTileSchedulerILi128ELi128ELi256ELi128ELb1ELb1ELb1ELb1ELb1ELb1EEEEEEEEEvNT_6ParamsE)
        /*004c*/ 	.short	0x0380
        /*004e*/ 	.short	0x0a80


	//----- nvinfo : EIATTR_SW_WAR
	.align		4
.L_590:
        /*0050*/ 	.byte	0x04, 0x36
        /*0052*/ 	.short	(.L_592 - .L_591)
.L_591:
        /*0054*/ 	.word	0x00000008
.L_592:


//--------------------- .nv.info._ZN7cutlass13device_kernelIN5flash11enable_sm90INS1_16FlashAttnFwdSm90INS1_25CollectiveMainloopFwdSm90ILi2EN4cute5tupleIJNS5_1CILi1EEES8_S8_EEENS6_IJNS7_ILi128EEESA_SA_EEELi128ENS_10bfloat16_tEfNS_4arch4Sm90ELb1ELb0ELb0ELb1ELb0ELb1ELb0ELb1ELb1ELb1ELb1ELb0EEENS1_21CollectiveEpilogueFwdISB_S9_SC_SE_Li256ELb1ELb1ELb1ELb0EEENS1_36VarlenDynamicPersistentTileSchedulerILi128ELi128ELi256ELi128ELb1ELb1ELb1ELb1ELb1ELb1EEEEEEEEEvNT_6ParamsE --------------------------
	.section	.nv.info._ZN7cutlass13device_kernelIN5flash11enable_sm90INS1_16FlashAttnFwdSm90INS1_25CollectiveMainloopFwdSm90ILi2EN4cute5tupleIJNS5_1CILi1EEES8_S8_EEENS6_IJNS7_ILi128EEESA_SA_EEELi128ENS_10bfloat16_tEfNS_4arch4Sm90ELb1ELb0ELb0ELb1ELb0ELb1ELb0ELb1ELb1ELb1ELb1ELb0EEENS1_21CollectiveEpilogueFwdISB_S9_SC_SE_Li256ELb1ELb1ELb1ELb0EEENS1_36VarlenDynamicPersistentTileSchedulerILi128ELi128ELi256ELi128ELb1ELb1ELb1ELb1ELb1ELb1EEEEEEEEEvNT_6ParamsE,"",@"SHT_CUDA_INFO"
	.sectionflags	@""
	.align	4


	//----- nvinfo : EIATTR_CUDA_API_VERSION
	.align		4
        /*0000*/ 	.byte	0x04, 0x37
        /*0002*/ 	.short	(.L_594 - .L_593)
.L_593:
        /*0004*/ 	.word	0x00000082


	//----- nvinfo : EIATTR_KPARAM_INFO
	.align		4
.L_594:
        /*0008*/ 	.byte	0x04, 0x17
        /*000a*/ 	.short	(.L_596 - .L_595)
.L_595:
        /*000c*/ 	.word	0x00000000
        /*0010*/ 	.short	0x0000
        /*0012*/ 	.short	0x0000
        /*0014*/ 	.byte	0x00, 0xf0, 0x01, 0x2a


	//----- nvinfo : EIATTR_SPARSE_MMA_MASK
	.align		4
.L_596:
        /*0018*/ 	.byte	0x03, 0x50
        /*001a*/ 	.short	0x0000


	//----- nvinfo : EIATTR_MAXREG_COUNT
	.align		4
        /*001c*/ 	.byte	0x03, 0x1b
        /*001e*/ 	.short	0x00a8


	//----- nvinfo : EIATTR_MERCURY_ISA_VERSION
	.align		4
        /*0020*/ 	.byte	0x03, 0x5f
        /*0022*/ 	.short	0x0101


	//----- nvinfo : EIATTR_VRC_CTA_INIT_COUNT
	.align		4
        /*0024*/ 	.byte	0x02, 0x4a
	.zero		1
	.zero		1


	//----- nvinfo : EIATTR_EXIT_INSTR_OFFSETS
	.align		4
        /*0028*/ 	.byte	0x04, 0x1c
        /*002a*/ 	.short	(.L_598 - .L_597)


	//   ....[0]....
.L_597:
        /*002c*/ 	.word	0x00000010


	//----- nvinfo : EIATTR_MAX_THREADS
	.align		4
.L_598:
        /*0030*/ 	.byte	0x04, 0x05
        /*0032*/ 	.short	(.L_600 - .L_599)
.L_599:
        /*0034*/ 	.word	0x00000180
        /*0038*/ 	.word	0x00000001
        /*003c*/ 	.word	0x00000001


	//----- nvinfo : EIATTR_CBANK_PARAM_SIZE
	.align		4
.L_600:
        /*0040*/ 	.byte	0x03, 0x19
        /*0042*/ 	.short	0x0a80


	//----- nvinfo : EIATTR_PARAM_CBANK
	.align		4
        /*0044*/ 	.byte	0x04, 0x0a
        /*0046*/ 	.short	(.L_602 - .L_601)
	.align		4
.L_601:
        /*0048*/ 	.word	index@(.nv.constant0._ZN7cutlass13device_kernelIN5flash11enable_sm90INS1_16FlashAttnFwdSm90INS1_25CollectiveMainloopFwdSm90ILi2EN4cute5tupleIJNS5_1CILi1EEES8_S8_EEENS6_IJNS7_ILi128EEESA_SA_EEELi128ENS_10bfloat16_tEfNS_4arch4Sm90ELb1ELb0ELb0ELb1ELb0ELb1ELb0ELb1ELb1ELb1ELb1ELb0EEENS1_21CollectiveEpilogueFwdISB_S9_SC_SE_Li256ELb1ELb1ELb1ELb0EEENS1_36VarlenDynamicPersistentTileSchedulerILi128ELi128ELi256ELi128ELb1ELb1ELb1ELb1ELb1ELb1EEEEEEEEEvNT_6ParamsE)
        /*004c*/ 	.short	0x0380
        /*004e*/ 	.short	0x0a80


	//----- nvinfo : EIATTR_SW_WAR
	.align		4
.L_602:
        /*0050*/ 	.byte	0x04, 0x36
        /*0052*/ 	.short	(.L_604 - .L_603)
.L_603:
        /*0054*/ 	.word	0x00000008
.L_604:


//--------------------- .nv.info._ZN7cutlass13device_kernelIN5flash11enable_sm90INS1_16FlashAttnFwdSm90INS1_25CollectiveMainloopFwdSm90ILi2EN4cute5tupleIJNS5_1CILi1EEES8_S8_EEENS6_IJNS7_ILi192EEENS7_ILi144EEENS7_ILi96EEEEEELi96ENS_10bfloat16_tEfNS_4arch4Sm90ELb0ELb0ELb0ELb0ELb0ELb0ELb0ELb0ELb1ELb1ELb1ELb0EEENS1_21CollectiveEpilogueFwdINS6_IJSA_SC_SB_EEES9_SE_SG_Li384ELb0ELb1ELb1ELb0EEENS1_19SingleTileSchedulerILb0ELb1ELb1ELi192EEEEEEEEEvNT_6ParamsE --------------------------
	.section	.nv.info._ZN7cutlass13device_kernelIN5flash11enable_sm90INS1_16FlashAttnFwdSm90INS1_25CollectiveMainloopFwdSm90ILi2EN4cute5tupleIJNS5_1CILi1EEES8_S8_EEENS6_IJNS7_ILi192EEENS7_ILi144EEENS7_ILi96EEEEEELi96ENS_10bfloat16_tEfNS_4arch4Sm90ELb0ELb0ELb0ELb0ELb0ELb0ELb0ELb0ELb1ELb1ELb1ELb0EEENS1_21CollectiveEpilogueFwdINS6_IJSA_SC_SB_EEES9_SE_SG_Li384ELb0ELb1ELb1ELb0EEENS1_19SingleTileSchedulerILb0ELb1ELb1ELi192EEEEEEEEEvNT_6ParamsE,"",@"SHT_CUDA_INFO"
	.sectionflags	@""
	.align	4


	//----- nvinfo : EIATTR_CUDA_API_VERSION
	.align		4
        /*0000*/ 	.byte	0x04, 0x37
        /*0002*/ 	.short	(.L_606 - .L_605)
.L_605:
        /*0004*/ 	.word	0x00000082


	//----- nvinfo : EIATTR_KPARAM_INFO
	.align		4
.L_606:
        /*0008*/ 	.byte	0x04, 0x17
        /*000a*/ 	.short	(.L_608 - .L_607)
.L_607:
        /*000c*/ 	.word	0x00000000
        /*0010*/ 	.short	0x0000
        /*0012*/ 	.short	0x0000
        /*0014*/ 	.byte	0x00, 0xf0, 0x01, 0x28


	//----- nvinfo : EIATTR_SPARSE_MMA_MASK
	.align		4
.L_608:
        /*0018*/ 	.byte	0x03, 0x50
        /*001a*/ 	.short	0x0000


	//----- nvinfo : EIATTR_MAXREG_COUNT
	.align		4
        /*001c*/ 	.byte	0x03, 0x1b
        /*001e*/ 	.short	0x0080


	//----- nvinfo : EIATTR_MERCURY_ISA_VERSION
	.align		4
        /*0020*/ 	.byte	0x03, 0x5f
        /*0022*/ 	.short	0x0101


	//----- nvinfo : EIATTR_VRC_CTA_INIT_COUNT
	.align		4
        /*0024*/ 	.byte	0x02, 0x4a
	.zero		1
	.zero		1


	//----- nvinfo : EIATTR_EXIT_INSTR_OFFSETS
	.align		4
        /*0028*/ 	.byte	0x04, 0x1c
        /*002a*/ 	.short	(.L_610 - .L_609)


	//   ....[0]....
.L_609:
        /*002c*/ 	.word	0x00000010


	//----- nvinfo : EIATTR_MAX_THREADS
	.align		4
.L_610:
        /*0030*/ 	.byte	0x04, 0x05
        /*0032*/ 	.short	(.L_612 - .L_611)
.L_611:
        /*0034*/ 	.word	0x00000200
        /*0038*/ 	.word	0x00000001
        /*003c*/ 	.word	0x00000001


	//----- nvinfo : EIATTR_CBANK_PARAM_SIZE
	.align		4
.L_612:
        /*0040*/ 	.byte	0x03, 0x19
        /*0042*/ 	.short	0x0a00


	//----- nvinfo : EIATTR_PARAM_CBANK
	.align		4
        /*0044*/ 	.byte	0x04, 0x0a
        /*0046*/ 	.short	(.L_614 - .L_613)
	.align		4
.L_613:
        /*0048*/ 	.word	index@(.nv.constant0._ZN7cutlass13device_kernelIN5flash11enable_sm90INS1_16FlashAttnFwdSm90INS1_25CollectiveMainloopFwdSm90ILi2EN4cute5tupleIJNS5_1CILi1EEES8_S8_EEENS6_IJNS7_ILi192EEENS7_ILi144EEENS7_ILi96EEEEEELi96ENS_10bfloat16_tEfNS_4arch4Sm90ELb0ELb0ELb0ELb0ELb0ELb0ELb0ELb0ELb1ELb1ELb1ELb0EEENS1_21CollectiveEpilogueFwdINS6_IJSA_SC_SB_EEES9_SE_SG_Li384ELb0ELb1ELb1ELb0EEENS1_19SingleTileSchedulerILb0ELb1ELb1ELi192EEEEEEEEEvNT_6ParamsE)
        /*004c*/ 	.short	0x0380
        /*004e*/ 	.short	0x0a00


	//----- nvinfo : EIATTR_SW_WAR
	.align		4
.L_614:
        /*0050*/ 	.byte	0x04, 0x36
        /*0052*/ 	.short	(.L_616 - .L_615)
.L_615:
        /*0054*/ 	.word	0x00000008
.L_616:


//--------------------- .nv.info._ZN7cutlass13device_kernelIN5flash11enable_sm90INS1_16FlashAttnFwdSm90INS1_25CollectiveMainloopFwdSm90ILi2EN4cute5tupleIJNS5_1CILi1EEES8_S8_EEENS6_IJNS7_ILi192EEENS7_ILi144EEENS7_ILi96EEEEEELi96ENS_10bfloat16_tEfNS_4arch4Sm90ELb0ELb0ELb0ELb1ELb0ELb0ELb0ELb0ELb1ELb1ELb1ELb0EEENS1_21CollectiveEpilogueFwdINS6_IJSA_SC_SB_EEES9_SE_SG_Li384ELb1ELb1ELb1ELb0EEENS1_36VarlenDynamicPersistentTileSchedulerILi192ELi144ELi384ELi128ELb1ELb1ELb1ELb0ELb1ELb1EEEEEEEEEvNT_6ParamsE --------------------------
	.section	.nv.info._ZN7cutlass13device_kernelIN5flash11enable_sm90INS1_16FlashAttnFwdSm90INS1_25CollectiveMainloopFwdSm90ILi2EN4cute5tupleIJNS5_1CILi1EEES8_S8_EEENS6_IJNS7_ILi192EEENS7_ILi144EEENS7_ILi96EEEEEELi96ENS_10bfloat16_tEfNS_4arch4Sm90ELb0ELb0ELb0ELb1ELb0ELb0ELb0ELb0ELb1ELb1ELb1ELb0EEENS1_21CollectiveEpilogueFwdINS6_IJSA_SC_SB_EEES9_SE_SG_Li384ELb1ELb1ELb1ELb0EEENS1_36VarlenDynamicPersistentTileSchedulerILi192ELi144ELi384ELi128ELb1ELb1ELb1ELb0ELb1ELb1EEEEEEEEEvNT_6ParamsE,"",@"SHT_CUDA_INFO"
	.sectionflags	@""
	.align	4


	//----- nvinfo : EIATTR_CUDA_API_VERSION
	.align		4
        /*0000*/ 	.byte	0x04, 0x37
        /*0002*/ 	.short	(.L_618 - .L_617)
.L_617:
        /*0004*/ 	.word	0x00000082


	//----- nvinfo : EIATTR_KPARAM_INFO
	.align		4
.L_618:
        /*0008*/ 	.byte	0x04, 0x17
        /*000a*/ 	.short	(.L_620 - .L_619)
.L_619:
        /*000c*/ 	.word	0x00000000
        /*0010*/ 	.short	0x0000
        /*0012*/ 	.short	0x0000
        /*0014*/ 	.byte	0x00, 0xf0, 0x01, 0x2a


	//----- nvinfo : EIATTR_SPARSE_MMA_MASK
	.align		4
.L_620:
        /*0018*/ 	.byte	0x03, 0x50
        /*001a*/ 	.short	0x0000


	//----- nvinfo : EIATTR_MAXREG_COUNT
	.align		4
        /*001c*/ 	.byte	0x03, 0x1b
        /*001e*/ 	.short	0x0080


	//----- nvinfo : EIATTR_MERCURY_ISA_VERSION
	.align		4
        /*0020*/ 	.byte	0x03, 0x5f
        /*0022*/ 	.short	0x0101


	//----- nvinfo : EIATTR_VRC_CTA_INIT_COUNT
	.align		4
        /*0024*/ 	.byte	0x02, 0x4a
	.zero		1
	.zero		1


	//----- nvinfo : EIATTR_EXIT_INSTR_OFFSETS
	.align		4
        /*0028*/ 	.byte	0x04, 0x1c
        /*002a*/ 	.short	(.L_622 - .L_621)


	//   ....[0]....
.L_621:
        /*002c*/ 	.word	0x00000010


	//----- nvinfo : EIATTR_MAX_THREADS
	.align		4
.L_622:
        /*0030*/ 	.byte	0x04, 0x05
        /*0032*/ 	.short	(.L_624 - .L_623)
.L_623:
        /*0034*/ 	.word	0x00000200
        /*0038*/ 	.word	0x00000001
        /*003c*/ 	.word	0x00000001


	//----- nvinfo : EIATTR_CBANK_PARAM_SIZE
	.align		4
.L_624:
        /*0040*/ 	.byte	0x03, 0x19
        /*0042*/ 	.short	0x0a80


	//----- nvinfo : EIATTR_PARAM_CBANK
	.align		4
        /*0044*/ 	.byte	0x04, 0x0a
        /*0046*/ 	.short	(.L_626 - .L_625)
	.align		4
.L_625:
        /*0048*/ 	.word	index@(.nv.constant0._ZN7cutlass13device_kernelIN5flash11enable_sm90INS1_16FlashAttnFwdSm90INS1_25CollectiveMainloopFwdSm90ILi2EN4cute5tupleIJNS5_1CILi1EEES8_S8_EEENS6_IJNS7_ILi192EEENS7_ILi144EEENS7_ILi96EEEEEELi96ENS_10bfloat16_tEfNS_4arch4Sm90ELb0ELb0ELb0ELb1ELb0ELb0ELb0ELb0ELb1ELb1ELb1ELb0EEENS1_21CollectiveEpilogueFwdINS6_IJSA_SC_SB_EEES9_SE_SG_Li384ELb1ELb1ELb1ELb0EEENS1_36VarlenDynamicPersistentTileSchedulerILi192ELi144ELi384ELi128ELb1ELb1ELb1ELb0ELb1ELb1EEEEEEEEEvNT_6ParamsE)
        /*004c*/ 	.short	0x0380
        /*004e*/ 	.short	0x0a80


	//----- nvinfo : EIATTR_SW_WAR
	.align		4
.L_626:
        /*0050*/ 	.byte	0x04, 0x36
        /*0052*/ 	.short	(.L_628 - .L_627)
.L_627:
        /*0054*/ 	.word	0x00000008
.L_628:


//--------------------- .nv.info._ZN7cutlass13device_kernelIN5flash11enable_sm90INS1_16FlashAttnFwdSm90INS1_25CollectiveMainloopFwdSm90ILi2EN4cute5tupleIJNS5_1CILi1EEES8_S8_EEENS6_IJNS7_ILi192EEENS7_ILi144EEENS7_ILi96EEEEEELi96ENS_10bfloat16_tEfNS_4arch4Sm90ELb0ELb0ELb0ELb1ELb0ELb1ELb0ELb0ELb1ELb1ELb1ELb0EEENS1_21CollectiveEpilogueFwdINS6_IJSA_SC_SB_EEES9_SE_SG_Li384ELb1ELb1ELb1ELb0EEENS1_36VarlenDynamicPersistentTileSchedulerILi192ELi144ELi384ELi128ELb1ELb1ELb1ELb0ELb1ELb1EEEEEEEEEvNT_6ParamsE --------------------------
	.section	.nv.info._ZN7cutlass13device_kernelIN5flash11enable_sm90INS1_16FlashAttnFwdSm90INS1_25CollectiveMainloopFwdSm90ILi2EN4cute5tupleIJNS5_1CILi1EEES8_S8_EEENS6_IJNS7_ILi192EEENS7_ILi144EEENS7_ILi96EEEEEELi96ENS_10bfloat16_tEfNS_4arch4Sm90ELb0ELb0ELb0ELb1ELb0ELb1ELb0ELb0ELb1ELb1ELb1ELb0EEENS1_21CollectiveEpilogueFwdINS6_IJSA_SC_SB_EEES9_SE_SG_Li384ELb1ELb1ELb1ELb0EEENS1_36VarlenDynamicPersistentTileSchedulerILi192ELi144ELi384ELi128ELb1ELb1ELb1ELb0ELb1ELb1EEEEEEEEEvNT_6ParamsE,"",@"SHT_CUDA_INFO"
	.sectionflags	@""
	.align	4


	//----- nvinfo : EIATTR_CUDA_API_VERSION
	.align		4
        /*0000*/ 	.byte	0x04, 0x37
        /*0002*/ 	.short	(.L_630 - .L_629)
.L_629:
        /*0004*/ 	.word	0x00000082


	//----- nvinfo : EIATTR_KPARAM_INFO
	.align		4
.L_630:
        /*0008*/ 	.byte	0x04, 0x17
        /*000a*/ 	.short	(.L_632 - .L_631)
.L_631:
        /*000c*/ 	.word	0x00000000
        /*0010*/ 	.short	0x0000
        /*0012*/ 	.short	0x0000
        /*0014*/ 	.byte	0x00, 0xf0, 0x01, 0x2a


	//----- nvinfo : EIATTR_SPARSE_MMA_MASK
	.align		4
.L_632:
        /*0018*/ 	.byte	0x03, 0x50
        /*001a*/ 	.short	0x0000


	//----- nvinfo : EIATTR_MAXREG_COUNT
	.align		4
        /*001c*/ 	.byte	0x03, 0x1b
        /*001e*/ 	.short	0x0080


	//----- nvinfo : EIATTR_MERCURY_ISA_VERSION
	.align		4
        /*0020*/ 	.byte	0x03, 0x5f
        /*0022*/ 	.short	0x0101


	//----- nvinfo : EIATTR_VRC_CTA_INIT_COUNT
	.align		4
        /*0024*/ 	.byte	0x02, 0x4a
	.zero		1
	.zero		1


	//----- nvinfo : EIATTR_EXIT_INSTR_OFFSETS
	.align		4
        /*0028*/ 	.byte	0x04, 0x1c
        /*002a*/ 	.short	(.L_634 - .L_633)


	//   ....[0]....
.L_633:
        /*002c*/ 	.word	0x00000010


	//----- nvinfo : EIATTR_MAX_THREADS
	.align		4
.L_634:
        /*0030*/ 	.byte	0x04, 0x05
        /*0032*/ 	.short	(.L_636 - .L_635)
.L_635:
        /*0034*/ 	.word	0x00000200
        /*0038*/ 	.word	0x00000001
        /*003c*/ 	.word	0x00000001


	//----- nvinfo : EIATTR_CBANK_PARAM_SIZE
	.align		4
.L_636:
        /*0040*/ 	.byte	0x03, 0x19
        /*0042*/ 	.short	0x0a80


	//----- nvinfo : EIATTR_PARAM_CBANK
	.align		4
        /*0044*/ 	.byte	0x04, 0x0a
        /*0046*/ 	.short	(.L_638 - .L_637)
	.align		4
.L_637:
        /*0048*/ 	.word	index@(.nv.constant0._ZN7cutlass13device_kernelIN5flash11enable_sm90INS1_16FlashAttnFwdSm90INS1_25CollectiveMainloopFwdSm90ILi2EN4cute5tupleIJNS5_1CILi1EEES8_S8_EEENS6_IJNS7_ILi192EEENS7_ILi144EEENS7_ILi96EEEEEELi96ENS_10bfloat16_tEfNS_4arch4Sm90ELb0ELb0ELb0ELb1ELb0ELb1ELb0ELb0ELb1ELb1ELb1ELb0EEENS1_21CollectiveEpilogueFwdINS6_IJSA_SC_SB_EEES9_SE_SG_Li384ELb1ELb1ELb1ELb0EEENS1_36VarlenDynamicPersistentTileSchedulerILi192ELi144ELi384ELi128ELb1ELb1ELb1ELb0ELb1ELb1EEEEEEEEEvNT_6ParamsE)
        /*004c*/ 	.short	0x0380
        /*004e*/ 	.short	0x0a80


	//----- nvinfo : EIATTR_SW_WAR
	.align		4
.L_638:
        /*0050*/ 	.byte	0x04, 0x36
        /*0052*/ 	.short	(.L_640 - .L_639)
.L_639:
        /*0054*/ 	.word	0x00000008
.L_640:


//--------------------- .nv.info._ZN7cutlass13device_kernelIN5flash11enable_sm90INS1_16FlashAttnFwdSm90INS1_25CollectiveMainloopFwdSm90ILi2EN4cute5tupleIJNS5_1CILi1EEES8_S8_EEENS6_IJNS7_ILi192EEENS7_ILi128EEENS7_ILi96EEEEEELi96ENS_10bfloat16_tEfNS_4arch4Sm90ELb0ELb1ELb0ELb0ELb0ELb0ELb0ELb0ELb1ELb1ELb1ELb0EEENS1_21CollectiveEpilogueFwdINS6_IJSA_SC_SB_EEES9_SE_SG_Li384ELb0ELb1ELb1ELb0EEENS1_19SingleTileSchedulerILb0ELb1ELb1ELi192EEEEEEEEEvNT_6ParamsE --------------------------
	.section	.nv.info._ZN7cutlass13device_kernelIN5flash11enable_sm90INS1_16FlashAttnFwdSm90INS1_25CollectiveMainloopFwdSm90ILi2EN4cute5tupleIJNS5_1CILi1EEES8_S8_EEENS6_IJNS7_ILi192EEENS7_ILi128EEENS7_ILi96EEEEEELi96ENS_10bfloat16_tEfNS_4arch4Sm90ELb0ELb1ELb0ELb0ELb0ELb0ELb0ELb0ELb1ELb1ELb1ELb0EEENS1_21CollectiveEpilogueFwdINS6_IJSA_SC_SB_EEES9_SE_SG_Li384ELb0ELb1ELb1ELb0EEENS1_19SingleTileSchedulerILb0ELb1ELb1ELi192EEEEEEEEEvNT_6ParamsE,"",@"SHT_CUDA_INFO"
	.sectionflags	@""
	.align	4


	//----- nvinfo : EIATTR_CUDA_API_VERSION
	.align		4
        /*0000*/ 	.byte	0x04, 0x37
        /*0002*/ 	.short	(.L_642 - .L_641)
.L_641:
        /*0004*/ 	.word	0x00000082


	//----- nvinfo : EIATTR_KPARAM_INFO
	.align		4
.L_642:
        /*0008*/ 	.byte	0x04, 0x17
        /*000a*/ 	.short	(.L_644 - .L_643)
.L_643:
        /*000c*/ 	.word	0x00000000
        /*0010*/ 	.short	0x0000
        /*0012*/ 	.short	0x0000
        /*0014*/ 	.byte	0x00, 0xf0, 0x01, 0x28


	//----- nvinfo : EIATTR_SPARSE_MMA_MASK
	.align		4
.L_644:
        /*0018*/ 	.byte	0x03, 0x50
        /*001a*/ 	.short	0x0000


	//----- nvinfo : EIATTR_MAXREG_COUNT
	.align		4
        /*001c*/ 	.byte	0x03, 0x1b
        /*001e*/ 	.short	0x0080


	//----- nvinfo : EIATTR_MERCURY_ISA_VERSION
	.align		4
        /*0020*/ 	.byte	0x03, 0x5f
        /*0022*/ 	.short	0x0101


	//----- nvinfo : EIATTR_VRC_CTA_INIT_COUNT
	.align		4
        /*0024*/ 	.byte	0x02, 0x4a
	.zero		1
	.zero		1


	//----- nvinfo : EIATTR_EXIT_INSTR_OFFSETS
	.align		4
        /*0028*/ 	.byte	0x04, 0x1c
        /*002a*/ 	.short	(.L_646 - .L_645)


	//   ....[0]....
.L_645:
        /*002c*/ 	.word	0x00000010


	//----- nvinfo : EIATTR_MAX_THREADS
	.align		4
.L_646:
        /*0030*/ 	.byte	0x04, 0x05
        /*0032*/ 	.short	(.L_648 - .L_647)
.L_647:
        /*0034*/ 	.word	0x00000200
        /*0038*/ 	.word	0x00000001
        /*003c*/ 	.word	0x00000001


	//----- nvinfo : EIATTR_CBANK_PARAM_SIZE
	.align		4
.L_648:
        /*0040*/ 	.byte	0x03, 0x19
        /*0042*/ 	.short	0x0a00


	//----- nvinfo : EIATTR_PARAM_CBANK
	.align		4
        /*0044*/ 	.byte	0x04, 0x0a
        /*0046*/ 	.short	(.L_650 - .L_649)
	.align		4
.L_649:
        /*0048*/ 	.word	index@(.nv.constant0._ZN7cutlass13device_kernelIN5flash11enable_sm90INS1_16FlashAttnFwdSm90INS1_25CollectiveMainloopFwdSm90ILi2EN4cute5tupleIJNS5_1CILi1EEES8_S8_EEENS6_IJNS7_ILi192EEENS7_ILi128EEENS7_ILi96EEEEEELi96ENS_10bfloat16_tEfNS_4arch4Sm90ELb0ELb1ELb0ELb0ELb0ELb0ELb0ELb0ELb1ELb1ELb1ELb0EEENS1_21CollectiveEpilogueFwdINS6_IJSA_SC_SB_EEES9_SE_SG_Li384ELb0ELb1ELb1ELb0EEENS1_19SingleTileSchedulerILb0ELb1ELb1ELi192EEEEEEEEEvNT_6ParamsE)
        /*004c*/ 	.short	0x0380
        /*004e*/ 	.short	0x0a00


	//----- nvinfo : EIATTR_SW_WAR
	.align		4
.L_650:
        /*0050*/ 	.byte	0x04, 0x36
        /*0052*/ 	.short	(.L_652 - .L_651)
.L_651:
        /*0054*/ 	.word	0x00000008
.L_652:


//--------------------- .nv.info._ZN7cutlass13device_kernelIN5flash11enable_sm90INS1_16FlashAttnFwdSm90INS1_25CollectiveMainloopFwdSm90ILi2EN4cute5tupleIJNS5_1CILi1EEES8_S8_EEENS6_IJNS7_ILi192EEENS7_ILi128EEENS7_ILi96EEEEEELi96ENS_10bfloat16_tEfNS_4arch4Sm90ELb0ELb1ELb0ELb1ELb0ELb0ELb0ELb0ELb1ELb1ELb1ELb0EEENS1_21CollectiveEpilogueFwdINS6_IJSA_SC_SB_EEES9_SE_SG_Li384ELb1ELb1ELb1ELb0EEENS1_36VarlenDynamicPersistentTileSchedulerILi192ELi128ELi384ELi128ELb1ELb1ELb1ELb1ELb0ELb1EEEEEEEEEvNT_6ParamsE --------------------------
	.section	.nv.info._ZN7cutlass13device_kernelIN5flash11enable_sm90INS1_16FlashAttnFwdSm90INS1_25CollectiveMainloopFwdSm90ILi2EN4cute5tupleIJNS5_1CILi1EEES8_S8_EEENS6_IJNS7_ILi192EEENS7_ILi128EEENS7_ILi96EEEEEELi96ENS_10bfloat16_tEfNS_4arch4Sm90ELb0ELb1ELb0ELb1ELb0ELb0ELb0ELb0ELb1ELb1ELb1ELb0EEENS1_21CollectiveEpilogueFwdINS6_IJSA_SC_SB_EEES9_SE_SG_Li384ELb1ELb1ELb1ELb0EEENS1_36VarlenDynamicPersistentTileSchedulerILi192ELi128ELi384ELi128ELb1ELb1ELb1ELb1ELb0ELb1EEEEEEEEEvNT_6ParamsE,"",@"SHT_CUDA_INFO"
	.sectionflags	@""
	.align	4


	//----- nvinfo : EIATTR_CUDA_API_VERSION
	.align		4
        /*0000*/ 	.byte	0x04, 0x37
        /*0002*/ 	.short	(.L_654 - .L_653)
.L_653:
        /*0004*/ 	.word	0x00000082


	//----- nvinfo : EIATTR_KPARAM_INFO
	.align		4
.L_654:
        /*0008*/ 	.byte	0x04, 0x17
        /*000a*/ 	.short	(.L_656 - .L_655)
.L_655:
        /*000c*/ 	.word	0x00000000
        /*0010*/ 	.short	0x0000
        /*0012*/ 	.short	0x0000
        /*0014*/ 	.byte	0x00, 0xf0, 0x01, 0x2a


	//----- nvinfo : EIATTR_SPARSE_MMA_MASK
	.align		4
.L_656:
        /*0018*/ 	.byte	0x03, 0x50
        /*001a*/ 	.short	0x0000


	//----- nvinfo : EIATTR_MAXREG_COUNT
	.align		4
        /*001c*/ 	.byte	0x03, 0x1b
        /*001e*/ 	.short	0x0080


	//----- nvinfo : EIATTR_MERCURY_ISA_VERSION
	.align		4
        /*0020*/ 	.byte	0x03, 0x5f
        /*0022*/ 	.short	0x0101


	//----- nvinfo : EIATTR_VRC_CTA_INIT_COUNT
	.align		4
        /*0024*/ 	.byte	0x02, 0x4a
	.zero		1
	.zero		1


	//----- nvinfo : EIATTR_EXIT_INSTR_OFFSETS
	.align		4
        /*0028*/ 	.byte	0x04, 0x1c
        /*002a*/ 	.short	(.L_658 - .L_657)


	//   ....[0]....
.L_657:
        /*002c*/ 	.word	0x00000010


	//----- nvinfo : EIATTR_MAX_THREADS
	.align		4
.L_658:
        /*0030*/ 	.byte	0x04, 0x05
        /*0032*/ 	.short	(.L_660 - .L_659)
.L_659:
        /*0034*/ 	.word	0x00000200
        /*0038*/ 	.word	0x00000001
        /*003c*/ 	.word	0x00000001


	//----- nvinfo : EIATTR_CBANK_PARAM_SIZE
	.align		4
.L_660:
        /*0040*/ 	.byte	0x03, 0x19
        /*0042*/ 	.short	0x0a80


	//----- nvinfo : EIATTR_PARAM_CBANK
	.align		4
        /*0044*/ 	.byte	0x04, 0x0a
        /*0046*/ 	.short	(.L_662 - .L_661)
	.align		4
.L_661:
        /*0048*/ 	.word	index@(.nv.constant0._ZN7cutlass13device_kernelIN5flash11enable_sm90INS1_16FlashAttnFwdSm90INS1_25CollectiveMainloopFwdSm90ILi2EN4cute5tupleIJNS5_1CILi1EEES8_S8_EEENS6_IJNS7_ILi192EEENS7_ILi128EEENS7_ILi96EEEEEELi96ENS_10bfloat16_tEfNS_4arch4Sm90ELb0ELb1ELb0ELb1ELb0ELb0ELb0ELb0ELb1ELb1ELb1ELb0EEENS1_21CollectiveEpilogueFwdINS6_IJSA_SC_SB_EEES9_SE_SG_Li384ELb1ELb1ELb1ELb0EEENS1_36VarlenDynamicPersistentTileSchedulerILi192ELi128ELi384ELi128ELb1ELb1ELb1ELb1ELb0ELb1EEEEEEEEEvNT_6ParamsE)
        /*004c*/ 	.short	0x0380
        /*004e*/ 	.short	0x0a80


	//----- nvinfo : EIATTR_SW_WAR
	.align		4
.L_662:
        /*0050*/ 	.byte	0x04, 0x36
        /*0052*/ 	.short	(.L_664 - .L_663)
.L_663:
        /*0054*/ 	.word	0x00000008
.L_664:


//--------------------- .nv.info._ZN7cutlass13device_kernelIN5flash11enable_sm90INS1_16FlashAttnFwdSm90INS1_25CollectiveMainloopFwdSm90ILi2EN4cute5tupleIJNS5_1CILi1EEES8_S8_EEENS6_IJNS7_ILi192EEENS7_ILi128EEENS7_ILi96EEEEEELi96ENS_10bfloat16_tEfNS_4arch4Sm90ELb0ELb1ELb0ELb1ELb0ELb1ELb0ELb0ELb1ELb1ELb1ELb0EEENS1_21CollectiveEpilogueFwdINS6_IJSA_SC_SB_EEES9_SE_SG_Li384ELb1ELb1ELb1ELb0EEENS1_36VarlenDynamicPersistentTileSchedulerILi192ELi128ELi384ELi128ELb1ELb1ELb1ELb1ELb0ELb1EEEEEEEEEvNT_6ParamsE --------------------------
	.section	.nv.info._ZN7cutlass13device_kernelIN5flash11enable_sm90INS1_16FlashAttnFwdSm90INS1_25CollectiveMainloopFwdSm90ILi2EN4cute5tupleIJNS5_1CILi1EEES8_S8_EEENS6_IJNS7_ILi192EEENS7_ILi128EEENS7_ILi96EEEEEELi96ENS_10bfloat16_tEfNS_4arch4Sm90ELb0ELb1ELb0ELb1ELb0ELb1ELb0ELb0ELb1ELb1ELb1ELb0EEENS1_21CollectiveEpilogueFwdINS6_IJSA_SC_SB_EEES9_SE_SG_Li384ELb1ELb1ELb1ELb0EEENS1_36VarlenDynamicPersistentTileSchedulerILi192ELi128ELi384ELi128ELb1ELb1ELb1ELb1ELb0ELb1EEEEEEEEEvNT_6ParamsE,"",@"SHT_CUDA_INFO"
	.sectionflags	@""
	.align	4


	//----- nvinfo : EIATTR_CUDA_API_VERSION
	.align		4
        /*0000*/ 	.byte	0x04, 0x37
        /*0002*/ 	.short	(.L_666 - .L_665)
.L_665:
        /*0004*/ 	.word	0x00000082


	//----- nvinfo : EIATTR_KPARAM_INFO
	.align		4
.L_666:
        /*0008*/ 	.byte	0x04, 0x17
        /*000a*/ 	.short	(.L_668 - .L_667)
.L_667:
        /*000c*/ 	.word	0x00000000
        /*0010*/ 	.short	0x0000
        /*0012*/ 	.short	0x0000
        /*0014*/ 	.byte	0x00, 0xf0, 0x01, 0x2a


	//----- nvinfo : EIATTR_SPARSE_MMA_MASK
	.align		4
.L_668:
        /*0018*/ 	.byte	0x03, 0x50
        /*001a*/ 	.short	0x0000


	//----- nvinfo : EIATTR_MAXREG_COUNT
	.align		4
        /*001c*/ 	.byte	0x03, 0x1b
        /*001e*/ 	.short	0x0080


	//----- nvinfo : EIATTR_MERCURY_ISA_VERSION
	.align		4
        /*0020*/ 	.byte	0x03, 0x5f
        /*0022*/ 	.short	0x0101


	//----- nvinfo : EIATTR_VRC_CTA_INIT_COUNT
	.align		4
        /*0024*/ 	.byte	0x02, 0x4a
	.zero		1
	.zero		1


	//----- nvinfo : EIATTR_EXIT_INSTR_OFFSETS
	.align		4
        /*0028*/ 	.byte	0x04, 0x1c
        /*002a*/ 	.short	(.L_670 - .L_669)


	//   ....[0]....
.L_669:
        /*002c*/ 	.word	0x00000010


	//----- nvinfo : EIATTR_MAX_THREADS
	.align		4
.L_670:
        /*0030*/ 	.byte	0x04, 0x05
        /*0032*/ 	.short	(.L_672 - .L_671)
.L_671:
        /*0034*/ 	.word	0x00000200
        /*0038*/ 	.word	0x00000001
        /*003c*/ 	.word	0x00000001


	//----- nvinfo : EIATTR_CBANK_PARAM_SIZE
	.align		4
.L_672:
        /*0040*/ 	.byte	0x03, 0x19
        /*0042*/ 	.short	0x0a80


	//----- nvinfo : EIATTR_PARAM_CBANK
	.align		4
        /*0044*/ 	.byte	0x04, 0x0a
        /*0046*/ 	.short	(.L_674 - .L_673)
	.align		4
.L_673:
        /*0048*/ 	.word	index@(.nv.constant0._ZN7cutlass13device_kernelIN5flash11enable_sm90INS1_16FlashAttnFwdSm90INS1_25CollectiveMainloopFwdSm90ILi2EN4cute5tupleIJNS5_1CILi1EEES8_S8_EEENS6_IJNS7_ILi192EEENS7_ILi128EEENS7_ILi96EEEEEELi96ENS_10bfloat16_tEfNS_4arch4Sm90ELb0ELb1ELb0ELb1ELb0ELb1ELb0ELb0ELb1ELb1ELb1ELb0EEENS1_21CollectiveEpilogueFwdINS6_IJSA_SC_SB_EEES9_SE_SG_Li384ELb1ELb1ELb1ELb0EEENS1_36VarlenDynamicPersistentTileSchedulerILi192ELi128ELi384ELi128ELb1ELb1ELb1ELb1ELb0ELb1EEEEEEEEEvNT_6ParamsE)
        /*004c*/ 	.short	0x0380
        /*004e*/ 	.short	0x0a80


	//----- nvinfo : EIATTR_SW_WAR
	.align		4
.L_674:
        /*0050*/ 	.byte	0x04, 0x36
        /*0052*/ 	.short	(.L_676 - .L_675)
.L_675:
        /*0054*/ 	.word	0x00000008
.L_676:


//--------------------- .nv.info._ZN7cutlass13device_kernelIN5flash11enable_sm90INS1_16FlashAttnFwdSm90INS1_25CollectiveMainloopFwdSm90ILi2EN4cute5tupleIJNS5_1CILi1EEES8_S8_EEENS6_IJNS7_ILi192EEENS7_ILi144EEENS7_ILi96EEEEEELi96ENS_10bfloat16_tEfNS_4arch4Sm90ELb1ELb0ELb0ELb0ELb0ELb0ELb0ELb0ELb1ELb1ELb1ELb0EEENS1_21CollectiveEpilogueFwdINS6_IJSA_SC_SB_EEES9_SE_SG_Li384ELb0ELb1ELb1ELb0EEENS1_19SingleTileSchedulerILb0ELb1ELb1ELi192EEEEEEEEEvNT_6ParamsE --------------------------
	.section	.nv.info._ZN7cutlass13device_kernelIN5flash11enable_sm90INS1_16FlashAttnFwdSm90INS1_25CollectiveMainloopFwdSm90ILi2EN4cute5tupleIJNS5_1CILi1EEES8_S8_EEENS6_IJNS7_ILi192EEENS7_ILi144EEENS7_ILi96EEEEEELi96ENS_10bfloat16_tEfNS_4arch4Sm90ELb1ELb0ELb0ELb0ELb0ELb0ELb0ELb0ELb1ELb1ELb1ELb0EEENS1_21CollectiveEpilogueFwdINS6_IJSA_SC_SB_EEES9_SE_SG_Li384ELb0ELb1ELb1ELb0EEENS1_19SingleTileSchedulerILb0ELb1ELb1ELi192EEEEEEEEEvNT_6ParamsE,"",@"SHT_CUDA_INFO"
	.sectionflags	@""
	.align	4


	//----- nvinfo : EIATTR_CUDA_API_VERSION
	.align		4
        /*0000*/ 	.byte	0x04, 0x37
        /*0002*/ 	.short	(.L_678 - .L_677)
.L_677:
        /*0004*/ 	.word	0x00000082


	//----- nvinfo : EIATTR_KPARAM_INFO
	.align		4
.L_678:
        /*0008*/ 	.byte	0x04, 0x17
        /*000a*/ 	.short	(.L_680 - .L_679)
.L_679:
        /*000c*/ 	.word	0x00000000
        /*0010*/ 	.short	0x0000
        /*0012*/ 	.short	0x0000
        /*0014*/ 	.byte	0x00, 0xf0, 0x01, 0x28


	//----- nvinfo : EIATTR_SPARSE_MMA_MASK
	.align		4
.L_680:
        /*0018*/ 	.byte	0x03, 0x50
        /*001a*/ 	.short	0x0000


	//----- nvinfo : EIATTR_MAXREG_COUNT
	.align		4
        /*001c*/ 	.byte	0x03, 0x1b
        /*001e*/ 	.short	0x0080


	//----- nvinfo : EIATTR_MERCURY_ISA_VERSION
	.align		4
        /*0020*/ 	.byte	0x03, 0x5f
        /*0022*/ 	.short	0x0101


	//----- nvinfo : EIATTR_VRC_CTA_INIT_COUNT
	.align		4
        /*0024*/ 	.byte	0x02, 0x4a
	.zero		1
	.zero		1


	//----- nvinfo : EIATTR_EXIT_INSTR_OFFSETS
	.align		4
        /*0028*/ 	.byte	0x04, 0x1c
        /*002a*/ 	.short	(.L_682 - .L_681)


	//   ....[0]....
.L_681:
        /*002c*/ 	.word	0x00000010


	//----- nvinfo : EIATTR_MAX_THREADS
	.align		4
.L_682:
        /*0030*/ 	.byte	0x04, 0x05
        /*0032*/ 	.short	(.L_684 - .L_683)
.L_683:
        /*0034*/ 	.word	0x00000200
        /*0038*/ 	.word	0x00000001
        /*003c*/ 	.word	0x00000001


	//----- nvinfo : EIATTR_CBANK_PARAM_SIZE
	.align		4
.L_684:
        /*0040*/ 	.byte	0x03, 0x19
        /*0042*/ 	.short	0x0a00


	//----- nvinfo : EIATTR_PARAM_CBANK
	.align		4
        /*0044*/ 	.byte	0x04, 0x0a
        /*0046*/ 	.short	(.L_686 - .L_685)
	.align		4
.L_685:
        /*0048*/ 	.word	index@(.nv.constant0._ZN7cutlass13device_kernelIN5flash11enable_sm90INS1_16FlashAttnFwdSm90INS1_25CollectiveMainloopFwdSm90ILi2EN4cute5tupleIJNS5_1CILi1EEES8_S8_EEENS6_IJNS7_ILi192EEENS7_ILi144EEENS7_ILi96EEEEEELi96ENS_10bfloat16_tEfNS_4arch4Sm90ELb1ELb0ELb0ELb0ELb0ELb0ELb0ELb0ELb1ELb1ELb1ELb0EEENS1_21CollectiveEpilogueFwdINS6_IJSA_SC_SB_EEES9_SE_SG_Li384ELb0ELb1ELb1ELb0EEENS1_19SingleTileSchedulerILb0ELb1ELb1ELi192EEEEEEEEEvNT_6ParamsE)
        /*004c*/ 	.short	0x0380
        /*004e*/ 	.short	0x0a00


	//----- nvinfo : EIATTR_SW_WAR
	.align		4
.L_686:
        /*0050*/ 	.byte	0x04, 0x36
        /*0052*/ 	.short	(.L_688 - .L_687)
.L_687:
        /*0054*/ 	.word	0x00000008
.L_688:


//--------------------- .nv.info._ZN7cutlass13device_kernelIN5flash11enable_sm90INS1_16FlashAttnFwdSm90INS1_25CollectiveMainloopFwdSm90ILi2EN4cute5tupleIJNS5_1CILi1EEES8_S8_EEENS6_IJNS7_ILi192EEENS7_ILi144EEENS7_ILi96EEEEEELi96ENS_10bfloat16_tEfNS_4arch4Sm90ELb1ELb0ELb0ELb1ELb0ELb0ELb0ELb0ELb1ELb1ELb1ELb0EEENS1_21CollectiveEpilogueFwdINS6_IJSA_SC_SB_EEES9_SE_SG_Li384ELb1ELb1ELb1ELb0EEENS1_36VarlenDynamicPersistentTileSchedulerILi192ELi144ELi384ELi128ELb1ELb1ELb1ELb1ELb1ELb1EEEEEEEEEvNT_6ParamsE --------------------------
	.section	.nv.info._ZN7cutlass13device_kernelIN5flash11enable_sm90INS1_16FlashAttnFwdSm90INS1_25CollectiveMainloopFwdSm90ILi2EN4cute5tupleIJNS5_1CILi1EEES8_S8_EEENS6_IJNS7_ILi192EEENS7_ILi144EEENS7_ILi96EEEEEELi96ENS_10bfloat16_tEfNS_4arch4Sm90ELb1ELb0ELb0ELb1ELb0ELb0ELb0ELb0ELb1ELb1ELb1ELb0EEENS1_21CollectiveEpilogueFwdINS6_IJSA_SC_SB_EEES9_SE_SG_Li384ELb1ELb1ELb1ELb0EEENS1_36VarlenDynamicPersistentTileSchedulerILi192ELi144ELi384ELi128ELb1ELb1ELb1ELb1ELb1ELb1EEEEEEEEEvNT_6ParamsE,"",@"SHT_CUDA_INFO"
	.sectionflags	@""
	.align	4


	//----- nvinfo : EIATTR_CUDA_API_VERSION
	.align		4
        /*0000*/ 	.byte	0x04, 0x37
        /*0002*/ 	.short	(.L_690 - .L_689)
.L_689:
        /*0004*/ 	.word	0x00000082


	//----- nvinfo : EIATTR_KPARAM_INFO
	.align		4
.L_690:
        /*0008*/ 	.byte	0x04, 0x17
        /*000a*/ 	.short	(.L_692 - .L_691)
.L_691:
        /*000c*/ 	.word	0x00000000
        /*0010*/ 	.short	0x0000
        /*0012*/ 	.short	0x0000
        /*0014*/ 	.byte	0x00, 0xf0, 0x01, 0x2a


	//----- nvinfo : EIATTR_SPARSE_MMA_MASK
	.align		4
.L_692:
        /*0018*/ 	.byte	0x03, 0x50
        /*001a*/ 	.short	0x0000


	//----- nvinfo : EIATTR_MAXREG_COUNT
	.align		4
        /*001c*/ 	.byte	0x03, 0x1b
        /*001e*/ 	.short	0x0080


	//----- nvinfo : EIATTR_MERCURY_ISA_VERSION
	.align		4
        /*0020*/ 	.byte	0x03, 0x5f
        /*0022*/ 	.short	0x0101


	//----- nvinfo : EIATTR_VRC_CTA_INIT_COUNT
	.align		4
        /*0024*/ 	.byte	0x02, 0x4a
	.zero		1
	.zero		1


	//----- nvinfo : EIATTR_EXIT_INSTR_OFFSETS
	.align		4
        /*0028*/ 	.byte	0x04, 0x1c
        /*002a*/ 	.short	(.L_694 - .L_693)


	//   ....[0]....
.L_693:
        /*002c*/ 	.word	0x00000010


	//----- nvinfo : EIATTR_MAX_THREADS
	.align		4
.L_694:
        /*0030*/ 	.byte	0x04, 0x05
        /*0032*/ 	.short	(.L_696 - .L_695)
.L_695:
        /*0034*/ 	.word	0x00000200
        /*0038*/ 	.word	0x00000001
        /*003c*/ 	.word	0x00000001


	//----- nvinfo : EIATTR_CBANK_PARAM_SIZE
	.align		4
.L_696:
        /*0040*/ 	.byte	0x03, 0x19
        /*0042*/ 	.short	0x0a80


	//----- nvinfo : EIATTR_PARAM_CBANK
	.align		4
        /*0044*/ 	.byte	0x04, 0x0a
        /*0046*/ 	.short	(.L_698 - .L_697)
	.align		4
.L_697:
        /*0048*/ 	.word	index@(.nv.constant0._ZN7cutlass13device_kernelIN5flash11enable_sm90INS1_16FlashAttnFwdSm90INS1_25CollectiveMainloopFwdSm90ILi2EN4cute5tupleIJNS5_1CILi1EEES8_S8_EEENS6_IJNS7_ILi192EEENS7_ILi144EEENS7_ILi96EEEEEELi96ENS_10bfloat16_tEfNS_4arch4Sm90ELb1ELb0ELb0ELb1ELb0ELb0ELb0ELb0ELb1ELb1ELb1ELb0EEENS1_21CollectiveEpilogueFwdINS6_IJSA_SC_SB_EEES9_SE_SG_Li384ELb1ELb1ELb1ELb0EEENS1_36VarlenDynamicPersistentTileSchedulerILi192ELi144ELi384ELi128ELb1ELb1ELb1ELb1ELb1ELb1EEEEEEEEEvNT_6ParamsE)
        /*004c*/ 	.short	0x0380
        /*004e*/ 	.short	0x0a80


	//----- nvinfo : EIATTR_SW_WAR
	.align		4
.L_698:
        /*0050*/ 	.byte	0x04, 0x36
        /*0052*/ 	.short	(.L_700 - .L_699)
.L_699:
        /*0054*/ 	.word	0x00000008
.L_700:


//--------------------- .nv.info._ZN7cutlass13device_kernelIN5flash11enable_sm90INS1_16FlashAttnFwdSm90INS1_25CollectiveMainloopFwdSm90ILi2EN4cute5tupleIJNS5_1CILi1EEES8_S8_EEENS6_IJNS7_ILi192EEENS7_ILi144EEENS7_ILi96EEEEEELi96ENS_10bfloat16_tEfNS_4arch4Sm90ELb1ELb0ELb0ELb1ELb0ELb1ELb0ELb0ELb1ELb1ELb1ELb0EEENS1_21CollectiveEpilogueFwdINS6_IJSA_SC_SB_EEES9_SE_SG_Li384ELb1ELb1ELb1ELb0EEENS1_36VarlenDynamicPersistentTileSchedulerILi192ELi144ELi384ELi128ELb1ELb1ELb1ELb1ELb1ELb1EEEEEEEEEvNT_6ParamsE --------------------------
	.section	.nv.info._ZN7cutlass13device_kernelIN5flash11enable_sm90INS1_16FlashAttnFwdSm90INS1_25CollectiveMainloopFwdSm90ILi2EN4cute5tupleIJNS5_1CILi1EEES8_S8_EEENS6_IJNS7_ILi192EEENS7_ILi144EEENS7_ILi96EEEEEELi96ENS_10bfloat16_tEfNS_4arch4Sm90ELb1ELb0ELb0ELb1ELb0ELb1ELb0ELb0ELb1ELb1ELb1ELb0EEENS1_21CollectiveEpilogueFwdINS6_IJSA_SC_SB_EEES9_SE_SG_Li384ELb1ELb1ELb1ELb0EEENS1_36VarlenDynamicPersistentTileSchedulerILi192ELi144ELi384ELi128ELb1ELb1ELb1ELb1ELb1ELb1EEEEEEEEEvNT_6ParamsE,"",@"SHT_CUDA_INFO"
	.sectionflags	@""
	.align	4


	//----- nvinfo : EIATTR_CUDA_API_VERSION
	.align		4
        /*0000*/ 	.byte	0x04, 0x37
        /*0002*/ 	.short	(.L_702 - .L_701)
.L_701:
        /*0004*/ 	.word	0x00000082


	//----- nvinfo : EIATTR_KPARAM_INFO
	.align		4
.L_702:
        /*0008*/ 	.byte	0x04, 0x17
        /*000a*/ 	.short	(.L_704 - .L_703)
.L_703:
        /*000c*/ 	.word	0x00000000
        /*0010*/ 	.short	0x0000
        /*0012*/ 	.short	0x0000
        /*0014*/ 	.byte	0x00, 0xf0, 0x01, 0x2a


	//----- nvinfo : EIATTR_SPARSE_MMA_MASK
	.align		4
.L_704:
        /*0018*/ 	.byte	0x03, 0x50
        /*001a*/ 	.short	0x0000


	//----- nvinfo : EIATTR_MAXREG_COUNT
	.align		4
        /*001c*/ 	.byte	0x03, 0x1b
        /*001e*/ 	.short	0x0080


	//----- nvinfo : EIATTR_MERCURY_ISA_VERSION
	.align		4
        /*0020*/ 	.byte	0x03, 0x5f
        /*0022*/ 	.short	0x0101


	//----- nvinfo : EIATTR_VRC_CTA_INIT_COUNT
	.align		4
        /*0024*/ 	.byte	0x02, 0x4a
	.zero		1
	.zero		1


	//----- nvinfo : EIATTR_EXIT_INSTR_OFFSETS
	.align		4
        /*0028*/ 	.byte	0x04, 0x1c
        /*002a*/ 	.short	(.L_706 - .L_705)


	//   ....[0]....
.L_705:
        /*002c*/ 	.word	0x00000010


	//----- nvinfo : EIATTR_MAX_THREADS
	.align		4
.L_706:
        /*0030*/ 	.byte	0x04, 0x05
        /*0032*/ 	.short	(.L_708 - .L_707)
.L_707:
        /*0034*/ 	.word	0x00000200
        /*0038*/ 	.word	0x00000001
        /*003c*/ 	.word	0x00000001


	//----- nvinfo : EIATTR_CBANK_PARAM_SIZE
	.align		4
.L_708:
        /*0040*/ 	.byte	0x03, 0x19
        /*0042*/ 	.short	0x0a80


	//----- nvinfo : EIATTR_PARAM_CBANK
	.align		4
        /*0044*/ 	.byte	0x04, 0x0a
        /*0046*/ 	.short	(.L_710 - .L_709)
	.align		4
.L_709:
        /*0048*/ 	.word	index@(.nv.constant0._ZN7cutlass13device_kernelIN5flash11enable_sm90INS1_16FlashAttnFwdSm90INS1_25CollectiveMainloopFwdSm90ILi2EN4cute5tupleIJNS5_1CILi1EEES8_S8_EEENS6_IJNS7_ILi192EEENS7_ILi144EEENS7_ILi96EEEEEELi96ENS_10bfloat16_tEfNS_4arch4Sm90ELb1ELb0ELb0ELb1ELb0ELb1ELb0ELb0ELb1ELb1ELb1ELb0EEENS1_21CollectiveEpilogueFwdINS6_IJSA_SC_SB_EEES9_SE_SG_Li384ELb1ELb1ELb1ELb0EEENS1_36VarlenDynamicPersistentTileSchedulerILi192ELi144ELi384ELi128ELb1ELb1ELb1ELb1ELb1ELb1EEEEEEEEEvNT_6ParamsE)
        /*004c*/ 	.short	0x0380
        /*004e*/ 	.short	0x0a80


	//----- nvinfo : EIATTR_SW_WAR
	.align		4
.L_710:
        /*0050*/ 	.byte	0x04, 0x36
        /*0052*/ 	.short	(.L_712 - .L_711)
.L_711:
        /*0054*/ 	.word	0x00000008
.L_712:


//--------------------- .nv.info._ZN7cutlass13device_kernelIN5flash11enable_sm90INS1_16FlashAttnFwdSm90INS1_25CollectiveMainloopFwdSm90ILi2EN4cute5tupleIJNS5_1CILi1EEES8_S8_EEENS6_IJNS7_ILi192EEESA_NS7_ILi64EEEEEELi64ENS_10bfloat16_tEfNS_4arch4Sm90ELb0ELb0ELb0ELb0ELb0ELb0ELb0ELb0ELb1ELb1ELb1ELb0EEENS1_21CollectiveEpilogueFwdINS6_IJSA_SB_SA_EEES9_SD_SF_Li384ELb0ELb1ELb1ELb0EEENS1_19SingleTileSchedulerILb0ELb1ELb1ELi192EEEEEEEEEvNT_6ParamsE --------------------------
	.section	.nv.info._ZN7cutlass13device_kernelIN5flash11enable_sm90INS1_16FlashAttnFwdSm90INS1_25CollectiveMainloopFwdSm90ILi2EN4cute5tupleIJNS5_1CILi1EEES8_S8_EEENS6_IJNS7_ILi192EEESA_NS7_ILi64EEEEEELi64ENS_10bfloat16_tEfNS_4arch4Sm90ELb0ELb0ELb0ELb0ELb0ELb0ELb0ELb0ELb1ELb1ELb1ELb0EEENS1_21CollectiveEpilogueFwdINS6_IJSA_SB_SA_EEES9_SD_SF_Li384ELb0ELb1ELb1ELb0EEENS1_19SingleTileSchedulerILb0ELb1ELb1ELi192EEEEEEEEEvNT_6ParamsE,"",@"SHT_CUDA_INFO"
	.sectionflags	@""
	.align	4


	//----- nvinfo : EIATTR_CUDA_API_VERSION
	.align		4
        /*0000*/ 	.byte	0x04, 0x37
        /*0002*/ 	.short	(.L_714 - .L_713)
.L_713:
        /*0004*/ 	.word	0x00000082


	//----- nvinfo : EIATTR_KPARAM_INFO
	.align		4
.L_714:
        /*0008*/ 	.byte	0x04, 0x17
        /*000a*/ 	.short	(.L_716 - .L_715)
.L_715:
        /*000c*/ 	.word	0x00000000
        /*0010*/ 	.short	0x0000
        /*0012*/ 	.short	0x0000
        /*0014*/ 	.byte	0x00, 0xf0, 0x01, 0x28


	//----- nvinfo : EIATTR_SPARSE_MMA_MASK
	.align		4
.L_716:
        /*0018*/ 	.byte	0x03, 0x50
        /*001a*/ 	.short	0x0000


	//----- nvinfo : EIATTR_MAXREG_COUNT
	.align		4
        /*001c*/ 	.byte	0x03, 0x1b
        /*001e*/ 	.short	0x0080


	//----- nvinfo : EIATTR_MERCURY_ISA_VERSION
	.align		4
        /*0020*/ 	.byte	0x03, 0x5f
        /*0022*/ 	.short	0x0101


	//----- nvinfo : EIATTR_VRC_CTA_INIT_COUNT
	.align		4
        /*0024*/ 	.byte	0x02, 0x4a
	.zero		1
	.zero		1


	//----- nvinfo : EIATTR_EXIT_INSTR_OFFSETS
	.align		4
        /*0028*/ 	.byte	0x04, 0x1c
        /*002a*/ 	.short	(.L_718 - .L_717)


	//   ....[0]....
.L_717:
        /*002c*/ 	.word	0x00000010


	//----- nvinfo : EIATTR_MAX_THREADS
	.align		4
.L_718:
        /*0030*/ 	.byte	0x04, 0x05
        /*0032*/ 	.short	(.L_720 - .L_719)
.L_719:
        /*0034*/ 	.word	0x00000200
        /*0038*/ 	.word	0x00000001
        /*003c*/ 	.word	0x00000001


	//----- nvinfo : EIATTR_CBANK_PARAM_SIZE
	.align		4
.L_720:
        /*0040*/ 	.byte	0x03, 0x19
        /*0042*/ 	.short	0x0a00


	//----- nvinfo : EIATTR_PARAM_CBANK
	.align		4
        /*0044*/ 	.byte	0x04, 0x0a
        /*0046*/ 	.short	(.L_722 - .L_721)
	.align		4
.L_721:
        /*0048*/ 	.word	index@(.nv.constant0._ZN7cutlass13device_kernelIN5flash11enable_sm90INS1_16FlashAttnFwdSm90INS1_25CollectiveMainloopFwdSm90ILi2EN4cute5tupleIJNS5_1CILi1EEES8_S8_EEENS6_IJNS7_ILi192EEESA_NS7_ILi64EEEEEELi64ENS_10bfloat16_tEfNS_4arch4Sm90ELb0ELb0ELb0ELb0ELb0ELb0ELb0ELb0ELb1ELb1ELb1ELb0EEENS1_21CollectiveEpilogueFwdINS6_IJSA_SB_SA_EEES9_SD_SF_Li384ELb0ELb1ELb1ELb0EEENS1_19SingleTileSchedulerILb0ELb1ELb1ELi192EEEEEEEEEvNT_6ParamsE)
        /*004c*/ 	.short	0x0380
        /*004e*/ 	.short	0x0a00


	//----- nvinfo : EIATTR_SW_WAR
	.align		4
.L_722:
        /*0050*/ 	.byte	0x04, 0x36
        /*0052*/ 	.short	(.L_724 - .L_723)
.L_723:
        /*0054*/ 	.word	0x00000008
.L_724:


//--------------------- .nv.info._ZN7cutlass13device_kernelIN5flash11enable_sm90INS1_16FlashAttnFwdSm90INS1_25CollectiveMainloopFwdSm90ILi2EN4cute5tupleIJNS5_1CILi1EEES8_S8_EEENS6_IJNS7_ILi192EEESA_NS7_ILi64EEEEEELi64ENS_10bfloat16_tEfNS_4arch4Sm90ELb0ELb0ELb0ELb1ELb0ELb0ELb0ELb0ELb1ELb1ELb1ELb0EEENS1_21CollectiveEpilogueFwdINS6_IJSA_SB_SA_EEES9_SD_SF_Li384ELb1ELb1ELb1ELb0EEENS1_36VarlenDynamicPersistentTileSchedulerILi192ELi192ELi384ELi128ELb1ELb1ELb1ELb0ELb1ELb1EEEEEEEEEvNT_6ParamsE --------------------------
	.section	.nv.info._ZN7cutlass13device_kernelIN5flash11enable_sm90INS1_16FlashAttnFwdSm90INS1_25CollectiveMainloopFwdSm90ILi2EN4cute5tupleIJNS5_1CILi1EEES8_S8_EEENS6_IJNS7_ILi192EEESA_NS7_ILi64EEEEEELi64ENS_10bfloat16_tEfNS_4arch4Sm90ELb0ELb0ELb0ELb1ELb0ELb0ELb0ELb0ELb1ELb1ELb1ELb0EEENS1_21CollectiveEpilogueFwdINS6_IJSA_SB_SA_EEES9_SD_SF_Li384ELb1ELb1ELb1ELb0EEENS1_36VarlenDynamicPersistentTileSchedulerILi192ELi192ELi384ELi128ELb1ELb1ELb1ELb0ELb1ELb1EEEEEEEEEvNT_6ParamsE,"",@"SHT_CUDA_INFO"
	.sectionflags	@""
	.align	4


	//----- nvinfo : EIATTR_CUDA_API_VERSION
	.align		4
        /*0000*/ 	.byte	0x04, 0x37
        /*0002*/ 	.short	(.L_726 - .L_725)
.L_725:
        /*0004*/ 	.word	0x00000082


	//----- nvinfo : EIATTR_KPARAM_INFO
	.align		4
.L_726:
        /*0008*/ 	.byte	0x04, 0x17
        /*000a*/ 	.short	(.L_728 - .L_727)
.L_727:
        /*000c*/ 	.word	0x00000000
        /*0010*/ 	.short	0x0000
        /*0012*/ 	.short	0x0000
        /*0014*/ 	.byte	0x00, 0xf0, 0x01, 0x2a


	//----- nvinfo : EIATTR_SPARSE_MMA_MASK
	.align		4
.L_728:
        /*0018*/ 	.byte	0x03, 0x50
        /*001a*/ 	.short	0x0000


	//----- nvinfo : EIATTR_MAXREG_COUNT
	.align		4
        /*001c*/ 	.byte	0x03, 0x1b
        /*001e*/ 	.short	0x0080


	//----- nvinfo : EIATTR_MERCURY_ISA_VERSION
	.align		4
        /*0020*/ 	.byte	0x03, 0x5f
        /*0022*/ 	.short	0x0101


	//----- nvinfo : EIATTR_VRC_CTA_INIT_COUNT
	.align		4
        /*0024*/ 	.byte	0x02, 0x4a
	.zero		1
	.zero		1


	//----- nvinfo : EIATTR_EXIT_INSTR_OFFSETS
	.align		4
        /*0028*/ 	.byte	0x04, 0x1c
        /*002a*/ 	.short	(.L_730 - .L_729)


	//   ....[0]....
.L_729:
        /*002c*/ 	.word	0x00000010


	//----- nvinfo : EIATTR_MAX_THREADS
	.align		4
.L_730:
        /*0030*/ 	.byte	0x04, 0x05
        /*0032*/ 	.short	(.L_732 - .L_731)
.L_731:
        /*0034*/ 	.word	0x00000200
        /*0038*/ 	.word	0x00000001
        /*003c*/ 	.word	0x00000001


	//----- nvinfo : EIATTR_CBANK_PARAM_SIZE
	.align		4
.L_732:
        /*0040*/ 	.byte	0x03, 0x19
        /*0042*/ 	.short	0x0a80


	//----- nvinfo : EIATTR_PARAM_CBANK
	.align		4
        /*0044*/ 	.byte	0x04, 0x0a
        /*0046*/ 	.short	(.L_734 - .L_733)
	.align		4
.L_733:
        /*0048*/ 	.word	index@(.nv.constant0._ZN7cutlass13device_kernelIN5flash11enable_sm90INS1_16FlashAttnFwdSm90INS1_25CollectiveMainloopFwdSm90ILi2EN4cute5tupleIJNS5_1CILi1EEES8_S8_EEENS6_IJNS7_ILi192EEESA_NS7_ILi64EEEEEELi64ENS_10bfloat16_tEfNS_4arch4Sm90ELb0ELb0ELb0ELb1ELb0ELb0ELb0ELb0ELb1ELb1ELb1ELb0EEENS1_21CollectiveEpilogueFwdINS6_IJSA_SB_SA_EEES9_SD_SF_Li384ELb1ELb1ELb1ELb0EEENS1_36VarlenDynamicPersistentTileSchedulerILi192ELi192ELi384ELi128ELb1ELb1ELb1ELb0ELb1ELb1EEEEEEEEEvNT_6ParamsE)
        /*004c*/ 	.short	0x0380
        /*004e*/ 	.short	0x0a80


	//----- nvinfo : EIATTR_SW_WAR
	.align		4
.L_734:
        /*0050*/ 	.byte	0x04, 0x36
        /*0052*/ 	.short	(.L_736 - .L_735)
.L_735:
        /*0054*/ 	.word	0x00000008
.L_736:


//--------------------- .nv.info._ZN7cutlass13device_kernelIN5flash11enable_sm90INS1_16FlashAttnFwdSm90INS1_25CollectiveMainloopFwdSm90ILi2EN4cute5tupleIJNS5_1CILi1EEES8_S8_EEENS6_IJNS7_ILi192EEESA_NS7_ILi64EEEEEELi64ENS_10bfloat16_tEfNS_4arch4Sm90ELb0ELb0ELb0ELb1ELb0ELb1ELb0ELb0ELb1ELb1ELb1ELb0EEENS1_21CollectiveEpilogueFwdINS6_IJSA_SB_SA_EEES9_SD_SF_Li384ELb1ELb1ELb1ELb0EEENS1_36VarlenDynamicPersistentTileSchedulerILi192ELi192ELi384ELi128ELb1ELb1ELb1ELb0ELb1ELb1EEEEEEEEEvNT_6ParamsE --------------------------
	.section	.nv.info._ZN7cutlass13device_kernelIN5flash11enable_sm90INS1_16FlashAttnFwdSm90INS1_25CollectiveMainloopFwdSm90ILi2EN4cute5tupleIJNS5_1CILi1EEES8_S8_EEENS6_IJNS7_ILi192EEESA_NS7_ILi64EEEEEELi64ENS_10bfloat16_tEfNS_4arch4Sm90ELb0ELb0ELb0ELb1ELb0ELb1ELb0ELb0ELb1ELb1ELb1ELb0EEENS1_21CollectiveEpilogueFwdINS6_IJSA_SB_SA_EEES9_SD_SF_Li384ELb1ELb1ELb1ELb0EEENS1_36VarlenDynamicPersistentTileSchedulerILi192ELi192ELi384ELi128ELb1ELb1ELb1ELb0ELb1ELb1EEEEEEEEEvNT_6ParamsE,"",@"SHT_CUDA_INFO"
	.sectionflags	@""
	.align	4


	//----- nvinfo : EIATTR_CUDA_API_VERSION
	.align		4
        /*0000*/ 	.byte	0x04, 0x37
        /*0002*/ 	.short	(.L_738 - .L_737)
.L_737:
        /*0004*/ 	.word	0x00000082


	//----- nvinfo : EIATTR_KPARAM_INFO
	.align		4
.L_738:
        /*0008*/ 	.byte	0x04, 0x17
        /*000a*/ 	.short	(.L_740 - .L_739)
.L_739:
        /*000c*/ 	.word	0x00000000
        /*0010*/ 	.short	0x0000
        /*0012*/ 	.short	0x0000
        /*0014*/ 	.byte	0x00, 0xf0, 0x01, 0x2a


	//----- nvinfo : EIATTR_SPARSE_MMA_MASK
	.align		4
.L_740:
        /*0018*/ 	.byte	0x03, 0x50
        /*001a*/ 	.short	0x0000


	//----- nvinfo : EIATTR_MAXREG_COUNT
	.align		4
        /*001c*/ 	.byte	0x03, 0x1b
        /*001e*/ 	.short	0x0080


	//----- nvinfo : EIATTR_MERCURY_ISA_VERSION
	.align		4
        /*0020*/ 	.byte	0x03, 0x5f
        /*0022*/ 	.short	0x0101


	//----- nvinfo : EIATTR_VRC_CTA_INIT_COUNT
	.align		4
        /*0024*/ 	.byte	0x02, 0x4a
	.zero		1
	.zero		1


	//----- nvinfo : EIATTR_EXIT_INSTR_OFFSETS
	.align		4
        /*0028*/ 	.byte	0x04, 0x1c
        /*002a*/ 	.short	(.L_742 - .L_741)


	//   ....[0]....
.L_741:
        /*002c*/ 	.word	0x00000010


	//----- nvinfo : EIATTR_MAX_THREADS
	.align		4
.L_742:
        /*0030*/ 	.byte	0x04, 0x05
        /*0032*/ 	.short	(.L_744 - .L_743)
.L_743:
        /*0034*/ 	.word	0x00000200
        /*0038*/ 	.word	0x00000001
        /*003c*/ 	.word	0x00000001


	//----- nvinfo : EIATTR_CBANK_PARAM_SIZE
	.align		4
.L_744:
        /*0040*/ 	.byte	0x03, 0x19
        /*0042*/ 	.short	0x0a80


	//----- nvinfo : EIATTR_PARAM_CBANK
	.align		4
        /*0044*/ 	.byte	0x04, 0x0a
        /*0046*/ 	.short	(.L_746 - .L_745)
	.align		4
.L_745:
        /*0048*/ 	.word	index@(.nv.constant0._ZN7cutlass13device_kernelIN5flash11enable_sm90INS1_16FlashAttnFwdSm90INS1_25CollectiveMainloopFwdSm90ILi2EN4cute5tupleIJNS5_1CILi1EEES8_S8_EEENS6_IJNS7_ILi192EEESA_NS7_ILi64EEEEEELi64ENS_10bfloat16_tEfNS_4arch4Sm90ELb0ELb0ELb0ELb1ELb0ELb1ELb0ELb0ELb1ELb1ELb1ELb0EEENS1_21CollectiveEpilogueFwdINS6_IJSA_SB_SA_EEES9_SD_SF_Li384ELb1ELb1ELb1ELb0EEENS1_36VarlenDynamicPersistentTileSchedulerILi192ELi192ELi384ELi128ELb1ELb1ELb1ELb0ELb1ELb1EEEEEEEEEvNT_6ParamsE)
        /*004c*/ 	.short	0x0380
        /*004e*/ 	.short	0x0a80


	//----- nvinfo : EIATTR_SW_WAR
	.align		4
.L_746:
        /*0050*/ 	.byte	0x04, 0x36
        /*0052*/ 	.short	(.L_748 - .L_747)
.L_747:
        /*0054*/ 	.word	0x00000008
.L_748:


//--------------------- .nv.info._ZN7cutlass13device_kernelIN5flash11enable_sm90INS1_16FlashAttnFwdSm90INS1_25CollectiveMainloopFwdSm90ILi2EN4cute5tupleIJNS5_1CILi1EEES8_S8_EEENS6_IJNS7_ILi192EEENS7_ILi128EEENS7_ILi64EEEEEELi64ENS_10bfloat16_tEfNS_4arch4Sm90ELb0ELb1ELb0ELb0ELb0ELb0ELb0ELb1ELb1ELb1ELb1ELb0EEENS1_21CollectiveEpilogueFwdINS6_IJSA_SC_SB_EEES9_SE_SG_Li384ELb0ELb1ELb1ELb0EEENS1_19SingleTileSchedulerILb0ELb1ELb1ELi192EEEEEEEEEvNT_6ParamsE --------------------------
	.section	.nv.info._ZN7cutlass13device_kernelIN5flash11enable_sm90INS1_16FlashAttnFwdSm90INS1_25CollectiveMainloopFwdSm90ILi2EN4cute5tupleIJNS5_1CILi1EEES8_S8_EEENS6_IJNS7_ILi192EEENS7_ILi128EEENS7_ILi64EEEEEELi64ENS_10bfloat16_tEfNS_4arch4Sm90ELb0ELb1ELb0ELb0ELb0ELb0ELb0ELb1ELb1ELb1ELb1ELb0EEENS1_21CollectiveEpilogueFwdINS6_IJSA_SC_SB_EEES9_SE_SG_Li384ELb0ELb1ELb1ELb0EEENS1_19SingleTileSchedulerILb0ELb1ELb1ELi192EEEEEEEEEvNT_6ParamsE,"",@"SHT_CUDA_INFO"
	.sectionflags	@""
	.align	4


	//----- nvinfo : EIATTR_CUDA_API_VERSION
	.align		4
        /*0000*/ 	.byte	0x04, 0x37
        /*0002*/ 	.short	(.L_750 - .L_749)
.L_749:
        /*0004*/ 	.word	0x00000082


	//----- nvinfo : EIATTR_KPARAM_INFO
	.align		4
.L_750:
        /*0008*/ 	.byte	0x04, 0x17
        /*000a*/ 	.short	(.L_752 - .L_751)
.L_751:
        /*000c*/ 	.word	0x00000000
        /*0010*/ 	.short	0x0000
        /*0012*/ 	.short	0x0000
        /*0014*/ 	.byte	0x00, 0xf0, 0x01, 0x28


	//----- nvinfo : EIATTR_SPARSE_MMA_MASK
	.align		4
.L_752:
        /*0018*/ 	.byte	0x03, 0x50
        /*001a*/ 	.short	0x0000


	//----- nvinfo : EIATTR_MAXREG_COUNT
	.align		4
        /*001c*/ 	.byte	0x03, 0x1b
        /*001e*/ 	.short	0x0080


	//----- nvinfo : EIATTR_MERCURY_ISA_VERSION
	.align		4
        /*0020*/ 	.byte	0x03, 0x5f
        /*0022*/ 	.short	0x0101


	//----- nvinfo : EIATTR_VRC_CTA_INIT_COUNT
	.align		4
        /*0024*/ 	.byte	0x02, 0x4a
	.zero		1
	.zero		1


	//----- nvinfo : EIATTR_EXIT_INSTR_OFFSETS
	.align		4
        /*0028*/ 	.byte	0x04, 0x1c
        /*002a*/ 	.short	(.L_754 - .L_753)


	//   ....[0]....
.L_753:
        /*002c*/ 	.word	0x00000010


	//----- nvinfo : EIATTR_MAX_THREADS
	.align		4
.L_754:
        /*0030*/ 	.byte	0x04, 0x05
        /*0032*/ 	.short	(.L_756 - .L_755)
.L_755:
        /*0034*/ 	.word	0x00000200
        /*0038*/ 	.word	0x00000001
        /*003c*/ 	.word	0x00000001


	//----- nvinfo : EIATTR_CBANK_PARAM_SIZE
	.align		4
.L_756:
        /*0040*/ 	.byte	0x03, 0x19
        /*0042*/ 	.short	0x0a00


	//----- nvinfo : EIATTR_PARAM_CBANK
	.align		4
        /*0044*/ 	.byte	0x04, 0x0a
        /*0046*/ 	.short	(.L_758 - .L_757)
	.align		4
.L_757:
        /*0048*/ 	.word	index@(.nv.constant0._ZN7cutlass13device_kernelIN5flash11enable_sm90INS1_16FlashAttnFwdSm90INS1_25CollectiveMainloopFwdSm90ILi2EN4cute5tupleIJNS5_1CILi1EEES8_S8_EEENS6_IJNS7_ILi192EEENS7_ILi128EEENS7_ILi64EEEEEELi64ENS_10bfloat16_tEfNS_4arch4Sm90ELb0ELb1ELb0ELb0ELb0ELb0ELb0ELb1ELb1ELb1ELb1ELb0EEENS1_21CollectiveEpilogueFwdINS6_IJSA_SC_SB_EEES9_SE_SG_Li384ELb0ELb1ELb1ELb0EEENS1_19SingleTileSchedulerILb0ELb1ELb1ELi192EEEEEEEEEvNT_6ParamsE)
        /*004c*/ 	.short	0x0380
        /*004e*/ 	.short	0x0a00


	//----- nvinfo : EIATTR_SW_WAR
	.align		4
.L_758:
        /*0050*/ 	.byte	0x04, 0x36
        /*0052*/ 	.short	(.L_760 - .L_759)
.L_759:
        /*0054*/ 	.word	0x00000008
.L_760:


//--------------------- .nv.info._ZN7cutlass13device_kernelIN5flash11enable_sm90INS1_16FlashAttnFwdSm90INS1_25CollectiveMainloopFwdSm90ILi2EN4cute5tupleIJNS5_1CILi1EEES8_S8_EEENS6_IJNS7_ILi192EEENS7_ILi128EEENS7_ILi64EEEEEELi64ENS_10bfloat16_tEfNS_4arch4Sm90ELb0ELb1ELb0ELb1ELb0ELb0ELb0ELb1ELb1ELb1ELb1ELb0EEENS1_21CollectiveEpilogueFwdINS6_IJSA_SC_SB_EEES9_SE_SG_Li384ELb1ELb1ELb1ELb0EEENS1_36VarlenDynamicPersistentTileSchedulerILi192ELi128ELi384ELi128ELb1ELb1ELb1ELb1ELb0ELb1EEEEEEEEEvNT_6ParamsE --------------------------
	.section	.nv.info._ZN7cutlass13device_kernelIN5flash11enable_sm90INS1_16FlashAttnFwdSm90INS1_25CollectiveMainloopFwdSm90ILi2EN4cute5tupleIJNS5_1CILi1EEES8_S8_EEENS6_IJNS7_ILi192EEENS7_ILi128EEENS7_ILi64EEEEEELi64ENS_10bfloat16_tEfNS_4arch4Sm90ELb0ELb1ELb0ELb1ELb0ELb0ELb0ELb1ELb1ELb1ELb1ELb0EEENS1_21CollectiveEpilogueFwdINS6_IJSA_SC_SB_EEES9_SE_SG_Li384ELb1ELb1ELb1ELb0EEENS1_36VarlenDynamicPersistentTileSchedulerILi192ELi128ELi384ELi128ELb1ELb1ELb1ELb1ELb0ELb1EEEEEEEEEvNT_6ParamsE,"",@"SHT_CUDA_INFO"
	.sectionflags	@""
	.align	4


	//----- nvinfo : EIATTR_CUDA_API_VERSION
	.align		4
        /*0000*/ 	.byte	0x04, 0x37
        /*0002*/ 	.short	(.L_762 - .L_761)
.L_761:
        /*0004*/ 	.word	0x00000082


	//----- nvinfo : EIATTR_KPARAM_INFO
	.align		4
.L_762:
        /*0008*/ 	.byte	0x04, 0x17
        /*000a*/ 	.short	(.L_764 - .L_763)
.L_763:
        /*000c*/ 	.word	0x00000000
        /*0010*/ 	.short	0x0000
        /*0012*/ 	.short	0x0000
        /*0014*/ 	.byte	0x00, 0xf0, 0x01, 0x2a


	//----- nvinfo : EIATTR_SPARSE_MMA_MASK
	.align		4
.L_764:
        /*0018*/ 	.byte	0x03, 0x50
        /*001a*/ 	.short	0x0000


	//----- nvinfo : EIATTR_MAXREG_COUNT
	.align		4
        /*001c*/ 	.byte	0x03, 0x1b
        /*001e*/ 	.short	0x0080


	//----- nvinfo : EIATTR_MERCURY_ISA_VERSION
	.align		4
        /*0020*/ 	.byte	0x03, 0x5f
        /*0022*/ 	.short	0x0101


	//----- nvinfo : EIATTR_VRC_CTA_INIT_COUNT
	.align		4
        /*0024*/ 	.byte	0x02, 0x4a
	.zero		1
	.zero		1


	//----- nvinfo : EIATTR_EXIT_INSTR_OFFSETS
	.align		4
        /*0028*/ 	.byte	0x04, 0x1c
        /*002a*/ 	.short	(.L_766 - .L_765)


	//   ....[0]....
.L_765:
        /*002c*/ 	.word	0x00000010


	//----- nvinfo : EIATTR_MAX_THREADS
	.align		4
.L_766:
        /*0030*/ 	.byte	0x04, 0x05
        /*0032*/ 	.short	(.L_768 - .L_767)
.L_767:
        /*0034*/ 	.word	0x00000200
        /*0038*/ 	.word	0x00000001
        /*003c*/ 	.word	0x00000001


	//----- nvinfo : EIATTR_CBANK_PARAM_SIZE
	.align		4
.L_768:
        /*0040*/ 	.byte	0x03, 0x19
        /*0042*/ 	.short	0x0a80


	//----- nvinfo : EIATTR_PARAM_CBANK
	.align		4
        /*0044*/ 	.byte	0x04, 0x0a
        /*0046*/ 	.short	(.L_770 - .L_769)
	.align		4
.L_769:
        /*0048*/ 	.word	index@(.nv.constant0._ZN7cutlass13device_kernelIN5flash11enable_sm90INS1_16FlashAttnFwdSm90INS1_25CollectiveMainloopFwdSm90ILi2EN4cute5tupleIJNS5_1CILi1EEES8_S8_EEENS6_IJNS7_ILi192EEENS7_ILi128EEENS7_ILi64EEEEEELi64ENS_10bfloat16_tEfNS_4arch4Sm90ELb0ELb1ELb0ELb1ELb0ELb0ELb0ELb1ELb1ELb1ELb1ELb0EEENS1_21CollectiveEpilogueFwdINS6_IJSA_SC_SB_EEES9_SE_SG_Li384ELb1ELb1ELb1ELb0EEENS1_36VarlenDynamicPersistentTileSchedulerILi192ELi128ELi384ELi128ELb1ELb1ELb1ELb1ELb0ELb1EEEEEEEEEvNT_6ParamsE)
        /*004c*/ 	.short	0x0380
        /*004e*/ 	.short	0x0a80


	//----- nvinfo : EIATTR_SW_WAR
	.align		4
.L_770:
        /*0050*/ 	.byte	0x04, 0x36
        /*0052*/ 	.short	(.L_772 - .L_771)
.L_771:
        /*0054*/ 	.word	0x00000008
.L_772:


//--------------------- .nv.info._ZN7cutlass13device_kernelIN5flash11enable_sm90INS1_16FlashAttnFwdSm90INS1_25CollectiveMainloopFwdSm90ILi2EN4cute5tupleIJNS5_1CILi1EEES8_S8_EEENS6_IJNS7_ILi192EEENS7_ILi128EEENS7_ILi64EEEEEELi64ENS_10bfloat16_tEfNS_4arch4Sm90ELb0ELb1ELb0ELb1ELb0ELb1ELb0ELb1ELb1ELb1ELb1ELb0EEENS1_21CollectiveEpilogueFwdINS6_IJSA_SC_SB_EEES9_SE_SG_Li384ELb1ELb1ELb1ELb0EEENS1_36VarlenDynamicPersistentTileSchedulerILi192ELi128ELi384ELi128ELb1ELb1ELb1ELb1ELb0ELb1EEEEEEEEEvNT_6ParamsE --------------------------
	.section	.nv.info._ZN7cutlass13device_kernelIN5flash11enable_sm90INS1_16FlashAttnFwdSm90INS1_25CollectiveMainloopFwdSm90ILi2EN4cute5tupleIJNS5_1CILi1EEES8_S8_EEENS6_IJNS7_ILi192EEENS7_ILi128EEENS7_ILi64EEEEEELi64ENS_10bfloat16_tEfNS_4arch4Sm90ELb0ELb1ELb0ELb1ELb0ELb1ELb0ELb1ELb1ELb1ELb1ELb0EEENS1_21CollectiveEpilogueFwdINS6_IJSA_SC_SB_EEES9_SE_SG_Li384ELb1ELb1ELb1ELb0EEENS1_36VarlenDynamicPersistentTileSchedulerILi192ELi128ELi384ELi128ELb1ELb1ELb1ELb1ELb0ELb1EEEEEEEEEvNT_6ParamsE,"",@"SHT_CUDA_INFO"
	.sectionflags	@""
	.align	4


	//----- nvinfo : EIATTR_CUDA_API_VERSION
	.align		4
        /*0000*/ 	.byte	0x04, 0x37
        /*0002*/ 	.short	(.L_774 - .L_773)
.L_773:
        /*0004*/ 	.word	0x00000082


	//----- nvinfo : EIATTR_KPARAM_INFO
	.align		4
.L_774:
        /*0008*/ 	.byte	0x04, 0x17
        /*000a*/ 	.short	(.L_776 - .L_775)
.L_775:
        /*000c*/ 	.word	0x00000000
        /*0010*/ 	.short	0x0000
        /*0012*/ 	.short	0x0000
        /*0014*/ 	.byte	0x00, 0xf0, 0x01, 0x2a


	//----- nvinfo : EIATTR_SPARSE_MMA_MASK
	.align		4
.L_776:
        /*0018*/ 	.byte	0x03, 0x50
        /*001a*/ 	.short	0x0000


	//----- nvinfo : EIATTR_MAXREG_COUNT
	.align		4
        /*001c*/ 	.byte	0x03, 0x1b
        /*001e*/ 	.short	0x0080


	//----- nvinfo : EIATTR_MERCURY_ISA_VERSION
	.align		4
        /*0020*/ 	.byte	0x03, 0x5f
        /*0022*/ 	.short	0x0101


	//----- nvinfo : EIATTR_VRC_CTA_INIT_COUNT
	.align		4
        /*0024*/ 	.byte	0x02, 0x4a
	.zero		1
	.zero		1


	//----- nvinfo : EIATTR_EXIT_INSTR_OFFSETS
	.align		4
        /*0028*/ 	.byte	0x04, 0x1c
        /*002a*/ 	.short	(.L_778 - .L_777)


	//   ....[0]....
.L_777:
        /*002c*/ 	.word	0x00000010


	//----- nvinfo : EIATTR_MAX_THREADS
	.align		4
.L_778:
        /*0030*/ 	.byte	0x04, 0x05
        /*0032*/ 	.short	(.L_780 - .L_779)
.L_779:
        /*0034*/ 	.word	0x00000200
        /*0038*/ 	.word	0x00000001
        /*003c*/ 	.word	0x00000001


	//----- nvinfo : EIATTR_CBANK_PARAM_SIZE
	.align		4
.L_780:
        /*0040*/ 	.byte	0x03, 0x19
        /*0042*/ 	.short	0x0a80


	//----- nvinfo : EIATTR_PARAM_CBANK
	.align		4
        /*0044*/ 	.byte	0x04, 0x0a
        /*0046*/ 	.short	(.L_782 - .L_781)
	.align		4
.L_781:
        /*0048*/ 	.word	index@(.nv.constant0._ZN7cutlass13device_kernelIN5flash11enable_sm90INS1_16FlashAttnFwdSm90INS1_25CollectiveMainloopFwdSm90ILi2EN4cute5tupleIJNS5_1CILi1EEES8_S8_EEENS6_IJNS7_ILi192EEENS7_ILi128EEENS7_ILi64EEEEEELi64ENS_10bfloat16_tEfNS_4arch4Sm90ELb0ELb1ELb0ELb1ELb0ELb1ELb0ELb1ELb1ELb1ELb1ELb0EEENS1_21CollectiveEpilogueFwdINS6_IJSA_SC_SB_EEES9_SE_SG_Li384ELb1ELb1ELb1ELb0EEENS1_36VarlenDynamicPersistentTileSchedulerILi192ELi128ELi384ELi128ELb1ELb1ELb1ELb1ELb0ELb1EEEEEEEEEvNT_6ParamsE)
        /*004c*/ 	.short	0x0380
        /*004e*/ 	.short	0x0a80


	//----- nvinfo : EIATTR_SW_WAR
	.align		4
.L_782:
        /*0050*/ 	.byte	0x04, 0x36
        /*0052*/ 	.short	(.L_784 - .L_783)
.L_783:
        /*0054*/ 	.word	0x00000008
.L_784:


//--------------------- .nv.info._ZN7cutlass13device_kernelIN5flash11enable_sm90INS1_16FlashAttnFwdSm90INS1_25CollectiveMainloopFwdSm90ILi2EN4cute5tupleIJNS5_1CILi1EEES8_S8_EEENS6_IJNS7_ILi192EEENS7_ILi128EEENS7_ILi64EEEEEELi64ENS_10bfloat16_tEfNS_4arch4Sm90ELb1ELb0ELb0ELb0ELb0ELb0ELb0ELb1ELb1ELb1ELb1ELb0EEENS1_21CollectiveEpilogueFwdINS6_IJSA_SC_SB_EEES9_SE_SG_Li384ELb0ELb1ELb1ELb0EEENS1_19SingleTileSchedulerILb0ELb1ELb1ELi192EEEEEEEEEvNT_6ParamsE --------------------------
	.section	.nv.info._ZN7cutlass13device_kernelIN5flash11enable_sm90INS1_16FlashAttnFwdSm90INS1_25CollectiveMainloopFwdSm90ILi2EN4cute5tupleIJNS5_1CILi1EEES8_S8_EEENS6_IJNS7_ILi192EEENS7_ILi128EEENS7_ILi64EEEEEELi64ENS_10bfloat16_tEfNS_4arch4Sm90ELb1ELb0ELb0ELb0ELb0ELb0ELb0ELb1ELb1ELb1ELb1ELb0EEENS1_21CollectiveEpilogueFwdINS6_IJSA_SC_SB_EEES9_SE_SG_Li384ELb0ELb1ELb1ELb0EEENS1_19SingleTileSchedulerILb0ELb1ELb1ELi192EEEEEEEEEvNT_6ParamsE,"",@"SHT_CUDA_INFO"
	.sectionflags	@""
	.align	4


	//----- nvinfo : EIATTR_CUDA_API_VERSION
	.align		4
        /*0000*/ 	.byte	0x04, 0x37
        /*0002*/ 	.short	(.L_786 - .L_785)
.L_785:
        /*0004*/ 	.word	0x00000082


	//----- nvinfo : EIATTR_KPARAM_INFO
	.align		4
.L_786:
        /*0008*/ 	.byte	0x04, 0x17
        /*000a*/ 	.short	(.L_788 - .L_787)
.L_787:
        /*000c*/ 	.word	0x00000000
        /*0010*/ 	.short	0x0000
        /*0012*/ 	.short	0x0000
        /*0014*/ 	.byte	0x00, 0xf0, 0x01, 0x28


	//----- nvinfo : EIATTR_SPARSE_MMA_MASK
	.align		4
.L_788:
        /*0018*/ 	.byte	0x03, 0x50
        /*001a*/ 	.short	0x0000


	//----- nvinfo : EIATTR_MAXREG_COUNT
	.align		4
        /*001c*/ 	.byte	0x03, 0x1b
        /*001e*/ 	.short	0x0080


	//----- nvinfo : EIATTR_MERCURY_ISA_VERSION
	.align		4
        /*0020*/ 	.byte	0x03, 0x5f
        /*0022*/ 	.short	0x0101


	//----- nvinfo : EIATTR_VRC_CTA_INIT_COUNT
	.align		4
        /*0024*/ 	.byte	0x02, 0x4a
	.zero		1
	.zero		1


	//----- nvinfo : EIATTR_EXIT_INSTR_OFFSETS
	.align		4
        /*0028*/ 	.byte	0x04, 0x1c
        /*002a*/ 	.short	(.L_790 - .L_789)


	//   ....[0]....
.L_789:
        /*002c*/ 	.word	0x00000010


	//----- nvinfo : EIATTR_MAX_THREADS
	.align		4
.L_790:
        /*0030*/ 	.byte	0x04, 0x05
        /*0032*/ 	.short	(.L_792 - .L_791)
.L_791:
        /*0034*/ 	.word	0x00000200
        /*0038*/ 	.word	0x00000001
        /*003c*/ 	.word	0x00000001


	//----- nvinfo : EIATTR_CBANK_PARAM_SIZE
	.align		4
.L_792:
        /*0040*/ 	.byte	0x03, 0x19
        /*0042*/ 	.short	0x0a00


	//----- nvinfo : EIATTR_PARAM_CBANK
	.align		4
        /*0044*/ 	.byte	0x04, 0x0a
        /*0046*/ 	.short	(.L_794 - .L_793)
	.align		4
.L_793:
        /*0048*/ 	.word	index@(.nv.constant0._ZN7cutlass13device_kernelIN5flash11enable_sm90INS1_16FlashAttnFwdSm90INS1_25CollectiveMainloopFwdSm90ILi2EN4cute5tupleIJNS5_1CILi1EEES8_S8_EEENS6_IJNS7_ILi192EEENS7_ILi128EEENS7_ILi64EEEEEELi64ENS_10bfloat16_tEfNS_4arch4Sm90ELb1ELb0ELb0ELb0ELb0ELb0ELb0ELb1ELb1ELb1ELb1ELb0EEENS1_21CollectiveEpilogueFwdINS6_IJSA_SC_SB_EEES9_SE_SG_Li384ELb0ELb1ELb1ELb0EEENS1_19SingleTileSchedulerILb0ELb1ELb1ELi192EEEEEEEEEvNT_6ParamsE)
        /*004c*/ 	.short	0x0380
        /*004e*/ 	.short	0x0a00


	//----- nvinfo : EIATTR_SW_WAR
	.align		4
.L_794:
        /*0050*/ 	.byte	0x04, 0x36
        /*0052*/ 	.short	(.L_796 - .L_795)
.L_795:
        /*0054*/ 	.word	0x00000008
.L_796:


//--------------------- .nv.info._ZN7cutlass13device_kernelIN5flash11enable_sm90INS1_16FlashAttnFwdSm90INS1_25CollectiveMainloopFwdSm90ILi2EN4cute5tupleIJNS5_1CILi1EEES8_S8_EEENS6_IJNS7_ILi192EEENS7_ILi128EEENS7_ILi64EEEEEELi64ENS_10bfloat16_tEfNS_4arch4Sm90ELb1ELb0ELb0ELb1ELb0ELb0ELb0ELb1ELb1ELb1ELb1ELb0EEENS1_21CollectiveEpilogueFwdINS6_IJSA_SC_SB_EEES9_SE_SG_Li384ELb1ELb1ELb1ELb0EEENS1_36VarlenDynamicPersistentTileSchedulerILi192ELi128ELi384ELi128ELb1ELb1ELb1ELb1ELb1ELb1EEEEEEEEEvNT_6ParamsE --------------------------
	.section	.nv.info._ZN7cutlass13device_kernelIN5flash11enable_sm90INS1_16FlashAttnFwdSm90INS1_25CollectiveMainloopFwdSm90ILi2EN4cute5tupleIJNS5_1CILi1EEES8_S8_EEENS6_IJNS7_ILi192EEENS7_ILi128EEENS7_ILi64EEEEEELi64ENS_10bfloat16_tEfNS_4arch4Sm90ELb1ELb0ELb0ELb1ELb0ELb0ELb0ELb1ELb1ELb1ELb1ELb0EEENS1_21CollectiveEpilogueFwdINS6_IJSA_SC_SB_EEES9_SE_SG_Li384ELb1ELb1ELb1ELb0EEENS1_36VarlenDynamicPersistentTileSchedulerILi192ELi128ELi384ELi128ELb1ELb1ELb1ELb1ELb1ELb1EEEEEEEEEvNT_6ParamsE,"",@"SHT_CUDA_INFO"
	.sectionflags	@""
	.align	4


	//----- nvinfo : EIATTR_CUDA_API_VERSION
	.align		4
        /*0000*/ 	.byte	0x04, 0x37
        /*0002*/ 	.short	(.L_798 - .L_797)
.L_797:
        /*0004*/ 	.word	0x00000082


	//----- nvinfo : EIATTR_KPARAM_INFO
	.align		4
.L_798:
        /*0008*/ 	.byte	0x04, 0x17
        /*000a*/ 	.short	(.L_800 - .L_799)
.L_799:
        /*000c*/ 	.word	0x00000000
        /*0010*/ 	.short	0x0000
        /*0012*/ 	.short	0x0000
        /*0014*/ 	.byte	0x00, 0xf0, 0x01, 0x2a


	//----- nvinfo : EIATTR_SPARSE_MMA_MASK
	.align		4
.L_800:
        /*0018*/ 	.byte	0x03, 0x50
        /*001a*/ 	.short	0x0000


	//----- nvinfo : EIATTR_MAXREG_COUNT
	.align		4
        /*001c*/ 	.byte	0x03, 0x1b
        /*001e*/ 	.short	0x0080


	//----- nvinfo : EIATTR_MERCURY_ISA_VERSION
	.align		4
        /*0020*/ 	.byte	0x03, 0x5f
        /*0022*/ 	.short	0x0101


	//----- nvinfo : EIATTR_VRC_CTA_INIT_COUNT
	.align		4
        /*0024*/ 	.byte	0x02, 0x4a
	.zero		1
	.zero		1


	//----- nvinfo : EIATTR_EXIT_INSTR_OFFSETS
	.align		4
        /*0028*/ 	.byte	0x04, 0x1c
        /*002a*/ 	.short	(.L_802 - .L_801)


	//   ....[0]....
.L_801:
        /*002c*/ 	.word	0x00000010


	//----- nvinfo : EIATTR_MAX_THREADS
	.align		4
.L_802:
        /*0030*/ 	.byte	0x04, 0x05
        /*0032*/ 	.short	(.L_804 - .L_803)
.L_803:
        /*0034*/ 	.word	0x00000200
        /*0038*/ 	.word	0x00000001
        /*003c*/ 	.word	0x00000001


	//----- nvinfo : EIATTR_CBANK_PARAM_SIZE
	.align		4
.L_804:
        /*0040*/ 	.byte	0x03, 0x19
        /*0042*/ 	.short	0x0a80


	//----- nvinfo : EIATTR_PARAM_CBANK
	.align		4
        /*0044*/ 	.byte	0x04, 0x0a
        /*0046*/ 	.short	(.L_806 - .L_805)
	.align		4
.L_805:
        /*0048*/ 	.word	index@(.nv.constant0._ZN7cutlass13device_kernelIN5flash11enable_sm90INS1_16FlashAttnFwdSm90INS1_25CollectiveMainloopFwdSm90ILi2EN4cute5tupleIJNS5_1CILi1EEES8_S8_EEENS6_IJNS7_ILi192EEENS7_ILi128EEENS7_ILi64EEEEEELi64ENS_10bfloat16_tEfNS_4arch4Sm90ELb1ELb0ELb0ELb1ELb0ELb0ELb0ELb1ELb1ELb1ELb1ELb0EEENS1_21CollectiveEpilogueFwdINS6_IJSA_SC_SB_EEES9_SE_SG_Li384ELb1ELb1ELb1ELb0EEENS1_36VarlenDynamicPersistentTileSchedulerILi192ELi128ELi384ELi128ELb1ELb1ELb1ELb1ELb1ELb1EEEEEEEEEvNT_6ParamsE)
        /*004c*/ 	.short	0x0380
        /*004e*/ 	.short	0x0a80


	//----- nvinfo : EIATTR_SW_WAR
	.align		4
.L_806:
        /*0050*/ 	.byte	0x04, 0x36
        /*0052*/ 	.short	(.L_808 - .L_807)
.L_807:
        /*0054*/ 	.word	0x00000008
.L_808:


//--------------------- .nv.info._ZN7cutlass13device_kernelIN5flash11enable_sm90INS1_16FlashAttnFwdSm90INS1_25CollectiveMainloopFwdSm90ILi2EN4cute5tupleIJNS5_1CILi1EEES8_S8_EEENS6_IJNS7_ILi192EEENS7_ILi128EEENS7_ILi64EEEEEELi64ENS_10bfloat16_tEfNS_4arch4Sm90ELb1ELb0ELb0ELb1ELb0ELb1ELb0ELb1ELb1ELb1ELb1ELb0EEENS1_21CollectiveEpilogueFwdINS6_IJSA_SC_SB_EEES9_SE_SG_Li384ELb1ELb1ELb1ELb0EEENS1_36VarlenDynamicPersistentTileSchedulerILi192ELi128ELi384ELi128ELb1ELb1ELb1ELb1ELb1ELb1EEEEEEEEEvNT_6ParamsE --------------------------
	.section	.nv.info._ZN7cutlass13device_kernelIN5flash11enable_sm90INS1_16FlashAttnFwdSm90INS1_25CollectiveMainloopFwdSm90ILi2EN4cute5tupleIJNS5_1CILi1EEES8_S8_EEENS6_IJNS7_ILi192EEENS7_ILi128EEENS7_ILi64EEEEEELi64ENS_10bfloat16_tEfNS_4arch4Sm90ELb1ELb0ELb0ELb1ELb0ELb1ELb0ELb1ELb1ELb1ELb1ELb0EEENS1_21CollectiveEpilogueFwdINS6_IJSA_SC_SB_EEES9_SE_SG_Li384ELb1ELb1ELb1ELb0EEENS1_36VarlenDynamicPersistentTileSchedulerILi192ELi128ELi384ELi128ELb1ELb1ELb1ELb1ELb1ELb1EEEEEEEEEvNT_6ParamsE,"",@"SHT_CUDA_INFO"
	.sectionflags	@""
	.align	4


	//----- nvinfo : EIATTR_CUDA_API_VERSION
	.align		4
        /*0000*/ 	.byte	0x04, 0x37
        /*0002*/ 	.short	(.L_810 - .L_809)
.L_809:
        /*0004*/ 	.word	0x00000082


	//----- nvinfo : EIATTR_KPARAM_INFO
	.align		4
.L_810:
        /*0008*/ 	.byte	0x04, 0x17
        /*000a*/ 	.short	(.L_812 - .L_811)
.L_811:
        /*000c*/ 	.word	0x00000000
        /*0010*/ 	.short	0x0000
        /*0012*/ 	.short	0x0000
        /*0014*/ 	.byte	0x00, 0xf0, 0x01, 0x2a


	//----- nvinfo : EIATTR_SPARSE_MMA_MASK
	.align		4
.L_812:
        /*0018*/ 	.byte	0x03, 0x50
        /*001a*/ 	.short	0x0000


	//----- nvinfo : EIATTR_MAXREG_COUNT
	.align		4
        /*001c*/ 	.byte	0x03, 0x1b
        /*001e*/ 	.short	0x0080


	//----- nvinfo : EIATTR_MERCURY_ISA_VERSION
	.align		4
        /*0020*/ 	.byte	0x03, 0x5f
        /*0022*/ 	.short	0x0101


	//----- nvinfo : EIATTR_VRC_CTA_INIT_COUNT
	.align		4
        /*0024*/ 	.byte	0x02, 0x4a
	.zero		1
	.zero		1


	//----- nvinfo : EIATTR_EXIT_INSTR_OFFSETS
	.align		4
        /*0028*/ 	.byte	0x04, 0x1c
        /*002a*/ 	.short	(.L_814 - .L_813)


	//   ....[0]....
.L_813:
        /*002c*/ 	.word	0x00000010


	//----- nvinfo : EIATTR_MAX_THREADS
	.align		4
.L_814:
        /*0030*/ 	.byte	0x04, 0x05
        /*0032*/ 	.short	(.L_816 - .L_815)
.L_815:
        /*0034*/ 	.word	0x00000200
        /*0038*/ 	.word	0x00000001
        /*003c*/ 	.word	0x00000001


	//----- nvinfo : EIATTR_CBANK_PARAM_SIZE
	.align		4
.L_816:
        /*0040*/ 	.byte	0x03, 0x19
        /*0042*/ 	.short	0x0a80


	//----- nvinfo : EIATTR_PARAM_CBANK
	.align		4
        /*0044*/ 	.byte	0x04, 0x0a
        /*0046*/ 	.short	(.L_818 - .L_817)
	.align		4
.L_817:
        /*0048*/ 	.word	index@(.nv.constant0._ZN7cutlass13device_kernelIN5flash11enable_sm90INS1_16FlashAttnFwdSm90INS1_25CollectiveMainloopFwdSm90ILi2EN4cute5tupleIJNS5_1CILi1EEES8_S8_EEENS6_IJNS7_ILi192EEENS7_ILi128EEENS7_ILi64EEEEEELi64ENS_10bfloat16_tEfNS_4arch4Sm90ELb1ELb0ELb0ELb1ELb0ELb1ELb0ELb1ELb1ELb1ELb1ELb0EEENS1_21CollectiveEpilogueFwdINS6_IJSA_SC_SB_EEES9_SE_SG_Li384ELb1ELb1ELb1ELb0EEENS1_36VarlenDynamicPersistentTileSchedulerILi192ELi128ELi384ELi128ELb1ELb1ELb1ELb1ELb1ELb1EEEEEEEEEvNT_6ParamsE)
        /*004c*/ 	.short	0x0380
        /*004e*/ 	.short	0x0a80


	//----- nvinfo : EIATTR_SW_WAR
	.align		4
.L_818:
        /*0050*/ 	.byte	0x04, 0x36
        /*0052*/ 	.short	(.L_820 - .L_819)
.L_819:
        /*0054*/ 	.word	0x00000008
.L_820:


//--------------------- .nv.callgraph             --------------------------
	.section	.nv.callgraph,"",@"SHT_CUDA_CALLGRAPH"
	.align	4
	.sectionentsize	8
	.align		4
        /*0000*/ 	.word	0x00000000
	.align		4
        /*0004*/ 	.word	0xffffffff
	.align		4
        /*0008*/ 	.word	0x00000000
	.align		4
        /*000c*/ 	.word	0xfffffffe
	.align		4
        /*0010*/ 	.word	0x00000000
	.align		4
        /*0014*/ 	.word	0xfffffffd
	.align		4
        /*0018*/ 	.word	0x00000000
	.align		4
        /*001c*/ 	.word	0xfffffffc


//--------------------- .nv.constant4             --------------------------
	.section	.nv.constant4,"a",@progbits
	.align	8
	.align		8
.nv.constant4:
        /*0000*/ 	.dword	_ZN72_INTERNAL_a5edcc1a_36_flash_fwd_hdimall_bf16_split_sm90_cu_60c5005d_36034cuda3std3__45__cpo5beginE
	.align		8
        /*0008*/ 	.dword	_ZN72_INTERNAL_a5edcc1a_36_flash_fwd_hdimall_bf16_split_sm90_cu_60c5005d_36034cuda3std3__45__cpo3endE
	.align		8
        /*0010*/ 	.dword	_ZN72_INTERNAL_a5edcc1a_36_flash_fwd_hdimall_bf16_split_sm90_cu_60c5005d_36034cuda3std3__45__cpo6cbeginE
	.align		8
        /*0018*/ 	.dword	_ZN72_INTERNAL_a5edcc1a_36_flash_fwd_hdimall_bf16_split_sm90_cu_60c5005d_36034cuda3std3__45__cpo4cendE
	.align		8
        /*0020*/ 	.dword	_ZN72_INTERNAL_a5edcc1a_36_flash_fwd_hdimall_bf16_split_sm90_cu_60c5005d_36034cuda3std3__474_GLOBAL__N__a5edcc1a_36_flash_fwd_hdimall_bf16_split_sm90_cu_60c5005d_36036ignoreE
	.align		8
        /*0028*/ 	.dword	_ZN72_INTERNAL_a5edcc1a_36_flash_fwd_hdimall_bf16_split_sm90_cu_60c5005d_36034cuda3std3__419piecewise_constructE
	.align		8
        /*0030*/ 	.dword	_ZN72_INTERNAL_a5edcc1a_36_flash_fwd_hdimall_bf16_split_sm90_cu_60c5005d_36034cuda3std3__48in_placeE
	.align		8
        /*0038*/ 	.dword	_ZN72_INTERNAL_a5edcc1a_36_flash_fwd_hdimall_bf16_split_sm90_cu_60c5005d_36034cuda3std6ranges3__45__cpo4swapE
	.align		8
        /*0040*/ 	.dword	_ZN72_INTERNAL_a5edcc1a_36_flash_fwd_hdimall_bf16_split_sm90_cu_60c5005d_36034cuda3std6ranges3__45__cpo9iter_moveE
	.align		8
        /*0048*/ 	.dword	_ZN72_INTERNAL_a5edcc1a_36_flash_fwd_hdimall_bf16_split_sm90_cu_60c5005d_36034cute7productE
	.align		8
        /*0050*/ 	.dword	_ZN72_INTERNAL_a5edcc1a_36_flash_fwd_hdimall_bf16_split_sm90_cu_60c5005d_36034cute1_E


//--------------------- .text._ZN7cutlass13device_kernelIN5flash11enable_sm90INS1_16FlashAttnFwdSm90INS1_25CollectiveMainloopFwdSm90ILi2EN4cute5tupleIJNS5_1CILi1EEES8_S8_EEENS6_IJNS7_ILi128EEENS7_ILi80EEENS7_ILi256EEEEEELi256ENS_10bfloat16_tEfNS_4arch4Sm90ELb0ELb0ELb0ELb0ELb0ELb0ELb0ELb1ELb1ELb1ELb1ELb0EEENS1_21CollectiveEpilogueFwdINS6_IJSA_SC_SB_EEES9_SE_SG_Li256ELb0ELb1ELb1ELb0EEENS1_19SingleTileSchedulerILb0ELb1ELb1ELi128EEEEEEEEEvNT_6ParamsE --------------------------
	.section	.text._ZN7cutlass13device_kernelIN5flash11enable_sm90INS1_16FlashAttnFwdSm90INS1_25CollectiveMainloopFwdSm90ILi2EN4cute5tupleIJNS5_1CILi1EEES8_S8_EEENS6_IJNS7_ILi128EEENS7_ILi80EEENS7_ILi256EEEEEELi256ENS_10bfloat16_tEfNS_4arch4Sm90ELb0ELb0ELb0ELb0ELb0ELb0ELb0ELb1ELb1ELb1ELb1ELb0EEENS1_21CollectiveEpilogueFwdINS6_IJSA_SC_SB_EEES9_SE_SG_Li256ELb0ELb1ELb1ELb0EEENS1_19SingleTileSchedulerILb0ELb1ELb1ELi128EEEEEEEEEvNT_6ParamsE,"ax",@progbits
	.align	128
.text._ZN7cutlass13device_kernelIN5flash11enable_sm90INS1_16FlashAttnFwdSm90INS1_25CollectiveMainloopFwdSm90ILi2EN4cute5tupleIJNS5_1CILi1EEES8_S8_EEENS6_IJNS7_ILi128EEENS7_ILi80EEENS7_ILi256EEEEEELi256ENS_10bfloat16_tEfNS_4arch4Sm90ELb0ELb0ELb0ELb0ELb0ELb0ELb0ELb1ELb1ELb1ELb1ELb0EEENS1_21CollectiveEpilogueFwdINS6_IJSA_SC_SB_EEES9_SE_SG_Li256ELb0ELb1ELb1ELb0EEENS1_19SingleTileSchedulerILb0ELb1ELb1ELi128EEEEEEEEEvNT_6ParamsE:
        .type           _ZN7cutlass13device_kernelIN5flash11enable_sm90INS1_16FlashAttnFwdSm90INS1_25CollectiveMainloopFwdSm90ILi2EN4cute5tupleIJNS5_1CILi1EEES8_S8_EEENS6_IJNS7_ILi128EEENS7_ILi80EEENS7_ILi256EEEEEELi256ENS_10bfloat16_tEfNS_4arch4Sm90ELb0ELb0ELb0ELb0ELb0ELb0ELb0ELb1ELb1ELb1ELb1ELb0EEENS1_21CollectiveEpilogueFwdINS6_IJSA_SC_SB_EEES9_SE_SG_Li256ELb0ELb1ELb1ELb0EEENS1_19SingleTileSchedulerILb0ELb1ELb1ELi128EEEEEEEEEvNT_6ParamsE,@function
        .size           _ZN7cutlass13device_kernelIN5flash11enable_sm90INS1_16FlashAttnFwdSm90INS1_25CollectiveMainloopFwdSm90ILi2EN4cute5tupleIJNS5_1CILi1EEES8_S8_EEENS6_IJNS7_ILi128EEENS7_ILi80EEENS7_ILi256EEEEEELi256ENS_10bfloat16_tEfNS_4arch4Sm90ELb0ELb0ELb0ELb0ELb0ELb0ELb0ELb1ELb1ELb1ELb1ELb0EEENS1_21CollectiveEpilogueFwdINS6_IJSA_SC_SB_EEES9_SE_SG_Li256ELb0ELb1ELb1ELb0EEENS1_19SingleTileSchedulerILb0ELb1ELb1ELi128EEEEEEEEEvNT_6ParamsE,(.L_x_45 - _ZN7cutlass13device_kernelIN5flash11enable_sm90INS1_16FlashAttnFwdSm90INS1_25CollectiveMainloopFwdSm90ILi2EN4cute5tupleIJNS5_1CILi1EEES8_S8_EEENS6_IJNS7_ILi128EEENS7_ILi80EEENS7_ILi256EEEEEELi256ENS_10bfloat16_tEfNS_4arch4Sm90ELb0ELb0ELb0ELb0ELb0ELb0ELb0ELb1ELb1ELb1ELb1ELb0EEENS1_21CollectiveEpilogueFwdINS6_IJSA_SC_SB_EEES9_SE_SG_Li256ELb0ELb1ELb1ELb0EEENS1_19SingleTileSchedulerILb0ELb1ELb1ELi128EEEEEEEEEvNT_6ParamsE)
        .other          _ZN7cutlass13device_kernelIN5flash11enable_sm90INS1_16FlashAttnFwdSm90INS1_25CollectiveMainloopFwdSm90ILi2EN4cute5tupleIJNS5_1CILi1EEES8_S8_EEENS6_IJNS7_ILi128EEENS7_ILi80EEENS7_ILi256EEEEEELi256ENS_10bfloat16_tEfNS_4arch4Sm90ELb0ELb0ELb0ELb0ELb0ELb0ELb0ELb1ELb1ELb1ELb1ELb0EEENS1_21CollectiveEpilogueFwdINS6_IJSA_SC_SB_EEES9_SE_SG_Li256ELb0ELb1ELb1ELb0EEENS1_19SingleTileSchedulerILb0ELb1ELb1ELi128EEEEEEEEEvNT_6ParamsE,@"STO_CUDA_ENTRY STV_DEFAULT"
_ZN7cutlass13device_kernelIN5flash11enable_sm90INS1_16FlashAttnFwdSm90INS1_25CollectiveMainloopFwdSm90ILi2EN4cute5tupleIJNS5_1CILi1EEES8_S8_EEENS6_IJNS7_ILi128EEENS7_ILi80EEENS7_ILi256EEEEEELi256ENS_10bfloat16_tEfNS_4arch4Sm90ELb0ELb0ELb0ELb0ELb0ELb0ELb0ELb1ELb1ELb1ELb1ELb0EEENS1_21CollectiveEpilogueFwdINS6_IJSA_SC_SB_EEES9_SE_SG_Li256ELb0ELb1ELb1ELb0EEENS1_19SingleTileSchedulerILb0ELb1ELb1ELi128EEEEEEEEEvNT_6ParamsE:
[----:B------:R-:W-:Y:S01]  /*0000*/  LDC R1, c[0x0][0x37c] ;  /* 0x0000df00ff017b82 */ /* 0x000fe20000000800 */
[----:B------:R-:W-:Y:S05]  /*0010*/  EXIT ;  /* 0x000000000000794d */ /* 0x000fea0003800000 */
.L_x_0:
[----:B------:R-:W-:-:S00]  /*0020*/  BRA `(.L_x_0) ;  /* 0xfffffffc00fc7947 */ /* 0x000fc0000383ffff */
[----:B------:R-:W-:-:S00]  /*0030*/  NOP ;  /* 0x0000000000007918 */ /* 0x000fc00000000000 */
        /* <DEDUP_REMOVED lines=12> */
.L_x_45:


//--------------------- .text._ZN7cutlass13device_kernelIN5flash11enable_sm90INS1_16FlashAttnFwdSm90INS1_25CollectiveMainloopFwdSm90ILi2EN4cute5tupleIJNS5_1CILi1EEES8_S8_EEENS6_IJNS7_ILi128EEENS7_ILi80EEENS7_ILi256EEEEEELi256ENS_10bfloat16_tEfNS_4arch4Sm90ELb0ELb0ELb0ELb1ELb0ELb0ELb0ELb1ELb1ELb1ELb1ELb0EEENS1_21CollectiveEpilogueFwdINS6_IJSA_SC_SB_EEES9_SE_SG_Li256ELb1ELb1ELb1ELb0EEENS1_36VarlenDynamicPersistentTileSchedulerILi128ELi80ELi256ELi128ELb1ELb1ELb1ELb0ELb1ELb1EEEEEEEEEvNT_6ParamsE --------------------------
	.section	.text._ZN7cutlass13device_kernelIN5flash11enable_sm90INS1_16FlashAttnFwdSm90INS1_25CollectiveMainloopFwdSm90ILi2EN4cute5tupleIJNS5_1CILi1EEES8_S8_EEENS6_IJNS7_ILi128EEENS7_ILi80EEENS7_ILi256EEEEEELi256ENS_10bfloat16_tEfNS_4arch4Sm90ELb0ELb0ELb0ELb1ELb0ELb0ELb0ELb1ELb1ELb1ELb1ELb0EEENS1_21CollectiveEpilogueFwdINS6_IJSA_SC_SB_EEES9_SE_SG_Li256ELb1ELb1ELb1ELb0EEENS1_36VarlenDynamicPersistentTileSchedulerILi128ELi80ELi256ELi128ELb1ELb1ELb1ELb0ELb1ELb1EEEEEEEEEvNT_6ParamsE,"ax",@progbits
	.align	128
.text._ZN7cutlass13device_kernelIN5flash11enable_sm90INS1_16FlashAttnFwdSm90INS1_25CollectiveMainloopFwdSm90ILi2EN4cute5tupleIJNS5_1CILi1EEES8_S8_EEENS6_IJNS7_ILi128EEENS7_ILi80EEENS7_ILi256EEEEEELi256ENS_10bfloat16_tEfNS_4arch4Sm90ELb0ELb0ELb0ELb1ELb0ELb0ELb0ELb1ELb1ELb1ELb1ELb0EEENS1_21CollectiveEpilogueFwdINS6_IJSA_SC_SB_EEES9_SE_SG_Li256ELb1ELb1ELb1ELb0EEENS1_36VarlenDynamicPersistentTileSchedulerILi128ELi80ELi256ELi128ELb1ELb1ELb1ELb0ELb1ELb1EEEEEEEEEvNT_6ParamsE:
        .type           _ZN7cutlass13device_kernelIN5flash11enable_sm90INS1_16FlashAttnFwdSm90INS1_25CollectiveMainloopFwdSm90ILi2EN4cute5tupleIJNS5_1CILi1EEES8_S8_EEENS6_IJNS7_ILi128EEENS7_ILi80EEENS7_ILi256EEEEEELi256ENS_10bfloat16_tEfNS_4arch4Sm90ELb0ELb0ELb0ELb1ELb0ELb0ELb0ELb1ELb1ELb1ELb1ELb0EEENS1_21CollectiveEpilogueFwdINS6_IJSA_SC_SB_EEES9_SE_SG_Li256ELb1ELb1ELb1ELb0EEENS1_36VarlenDynamicPersistentTileSchedulerILi128ELi80ELi256ELi128ELb1ELb1ELb1ELb0ELb1ELb1EEEEEEEEEvNT_6ParamsE,@function
        .size           _ZN7cutlass13device_kernelIN5flash11enable_sm90INS1_16FlashAttnFwdSm90INS1_25CollectiveMainloopFwdSm90ILi2EN4cute5tupleIJNS5_1CILi1EEES8_S8_EEENS6_IJNS7_ILi128EEENS7_ILi80EEENS7_ILi256EEEEEELi256ENS_10bfloat16_tEfNS_4arch4Sm90ELb0ELb0ELb0ELb1ELb0ELb0ELb0ELb1ELb1ELb1ELb1ELb0EEENS1_21CollectiveEpilogueFwdINS6_IJSA_SC_SB_EEES9_SE_SG_Li256ELb1ELb1ELb1ELb0EEENS1_36VarlenDynamicPersistentTileSchedulerILi128ELi80ELi256ELi128ELb1ELb1ELb1ELb0ELb1ELb1EEEEEEEEEvNT_6ParamsE,(.L_x_46 - _ZN7cutlass13device_kernelIN5flash11enable_sm90INS1_16FlashAttnFwdSm90INS1_25CollectiveMainloopFwdSm90ILi2EN4cute5tupleIJNS5_1CILi1EEES8_S8_EEENS6_IJNS7_ILi128EEENS7_ILi80EEENS7_ILi256EEEEEELi256ENS_10bfloat16_tEfNS_4arch4Sm90ELb0ELb0ELb0ELb1ELb0ELb0ELb0ELb1ELb1ELb1ELb1ELb0EEENS1_21CollectiveEpilogueFwdINS6_IJSA_SC_SB_EEES9_SE_SG_Li256ELb1ELb1ELb1ELb0EEENS1_36VarlenDynamicPersistentTileSchedulerILi128ELi80ELi256ELi128ELb1ELb1ELb1ELb0ELb1ELb1EEEEEEEEEvNT_6ParamsE)
        .other          _ZN7cutlass13device_kernelIN5flash11enable_sm90INS1_16FlashAttnFwdSm90INS1_25CollectiveMainloopFwdSm90ILi2EN4cute5tupleIJNS5_1CILi1EEES8_S8_EEENS6_IJNS7_ILi128EEENS7_ILi80EEENS7_ILi256EEEEEELi256ENS_10bfloat16_tEfNS_4arch4Sm90ELb0ELb0ELb0ELb1ELb0ELb0ELb0ELb1ELb1ELb1ELb1ELb0EEENS1_21CollectiveEpilogueFwdINS6_IJSA_SC_SB_EEES9_SE_SG_Li256ELb1ELb1ELb1ELb0EEENS1_36VarlenDynamicPersistentTileSchedulerILi128ELi80ELi256ELi128ELb1ELb1ELb1ELb0ELb1ELb1EEEEEEEEEvNT_6ParamsE,@"STO_CUDA_ENTRY STV_DEFAULT"
_ZN7cutlass13device_kernelIN5flash11enable_sm90INS1_16FlashAttnFwdSm90INS1_25CollectiveMainloopFwdSm90ILi2EN4cute5tupleIJNS5_1CILi1EEES8_S8_EEENS6_IJNS7_ILi128EEENS7_ILi80EEENS7_ILi256EEEEEELi256ENS_10bfloat16_tEfNS_4arch4Sm90ELb0ELb0ELb0ELb1ELb0ELb0ELb0ELb1ELb1ELb1ELb1ELb0EEENS1_21CollectiveEpilogueFwdINS6_IJSA_SC_SB_EEES9_SE_SG_Li256ELb1ELb1ELb1ELb0EEENS1_36VarlenDynamicPersistentTileSchedulerILi128ELi80ELi256ELi128ELb1ELb1ELb1ELb0ELb1ELb1EEEEEEEEEvNT_6ParamsE:
[----:B------:R-:W-:Y:S01]  /*0000*/  LDC R1, c[0x0][0x37c] ;  /* 0x0000df00ff017b82 */ /* 0x000fe20000000800 */
[----:B------:R-:W-:Y:S05]  /*0010*/  EXIT ;  /* 0x000000000000794d */ /* 0x000fea0003800000 */
.L_x_1:
        /* <DEDUP_REMOVED lines=14> */
.L_x_46:


//--------------------- .text._ZN7cutlass13device_kernelIN5flash11enable_sm90INS1_16FlashAttnFwdSm90INS1_25CollectiveMainloopFwdSm90ILi2EN4cute5tupleIJNS5_1CILi1EEES8_S8_EEENS6_IJNS7_ILi128EEENS7_ILi80EEENS7_ILi256EEEEEELi256ENS_10bfloat16_tEfNS_4arch4Sm90ELb0ELb0ELb0ELb1ELb0ELb1ELb0ELb1ELb1ELb1ELb1ELb0EEENS1_21CollectiveEpilogueFwdINS6_IJSA_SC_SB_EEES9_SE_SG_Li256ELb1ELb1ELb1ELb0EEENS1_36VarlenDynamicPersistentTileSchedulerILi128ELi80ELi256ELi128ELb1ELb1ELb1ELb0ELb1ELb1EEEEEEEEEvNT_6ParamsE --------------------------
	.section	.text._ZN7cutlass13device_kernelIN5flash11enable_sm90INS1_16FlashAttnFwdSm90INS1_25CollectiveMainloopFwdSm90ILi2EN4cute5tupleIJNS5_1CILi1EEES8_S8_EEENS6_IJNS7_ILi128EEENS7_ILi80EEENS7_ILi256EEEEEELi256ENS_10bfloat16_tEfNS_4arch4Sm90ELb0ELb0ELb0ELb1ELb0ELb1ELb0ELb1ELb1ELb1ELb1ELb0EEENS1_21CollectiveEpilogueFwdINS6_IJSA_SC_SB_EEES9_SE_SG_Li256ELb1ELb1ELb1ELb0EEENS1_36VarlenDynamicPersistentTileSchedulerILi128ELi80ELi256ELi128ELb1ELb1ELb1ELb0ELb1ELb1EEEEEEEEEvNT_6ParamsE,"ax",@progbits
	.align	128
.text._ZN7cutlass13device_kernelIN5flash11enable_sm90INS1_16FlashAttnFwdSm90INS1_25CollectiveMainloopFwdSm90ILi2EN4cute5tupleIJNS5_1CILi1EEES8_S8_EEENS6_IJNS7_ILi128EEENS7_ILi80EEENS7_ILi256EEEEEELi256ENS_10bfloat16_tEfNS_4arch4Sm90ELb0ELb0ELb0ELb1ELb0ELb1ELb0ELb1ELb1ELb1ELb1ELb0EEENS1_21CollectiveEpilogueFwdINS6_IJSA_SC_SB_EEES9_SE_SG_Li256ELb1ELb1ELb1ELb0EEENS1_36VarlenDynamicPersistentTileSchedulerILi128ELi80ELi256ELi128ELb1ELb1ELb1ELb0ELb1ELb1EEEEEEEEEvNT_6ParamsE:
        .type           _ZN7cutlass13device_kernelIN5flash11enable_sm90INS1_16FlashAttnFwdSm90INS1_25CollectiveMainloopFwdSm90ILi2EN4cute5tupleIJNS5_1CILi1EEES8_S8_EEENS6_IJNS7_ILi128EEENS7_ILi80EEENS7_ILi256EEEEEELi256ENS_10bfloat16_tEfNS_4arch4Sm90ELb0ELb0ELb0ELb1ELb0ELb1ELb0ELb1ELb1ELb1ELb1ELb0EEENS1_21CollectiveEpilogueFwdINS6_IJSA_SC_SB_EEES9_SE_SG_Li256ELb1ELb1ELb1ELb0EEENS1_36VarlenDynamicPersistentTileSchedulerILi128ELi80ELi256ELi128ELb1ELb1ELb1ELb0ELb1ELb1EEEEEEEEEvNT_6ParamsE,@function
        .size           _ZN7cutlass13device_kernelIN5flash11enable_sm90INS1_16FlashAttnFwdSm90INS1_25CollectiveMainloopFwdSm90ILi2EN4cute5tupleIJNS5_1CILi1EEES8_S8_EEENS6_IJNS7_ILi128EEENS7_ILi80EEENS7_ILi256EEEEEELi256ENS_10bfloat16_tEfNS_4arch4Sm90ELb0ELb0ELb0ELb1ELb0ELb1ELb0ELb1ELb1ELb1ELb1ELb0EEENS1_21CollectiveEpilogueFwdINS6_IJSA_SC_SB_EEES9_SE_SG_Li256ELb1ELb1ELb1ELb0EEENS1_36VarlenDynamicPersistentTileSchedulerILi128ELi80ELi256ELi128ELb1ELb1ELb1ELb0ELb1ELb1EEEEEEEEEvNT_6ParamsE,(.L_x_47 - _ZN7cutlass13device_kernelIN5flash11enable_sm90INS1_16FlashAttnFwdSm90INS1_25CollectiveMainloopFwdSm90ILi2EN4cute5tupleIJNS5_1CILi1EEES8_S8_EEENS6_IJNS7_ILi128EEENS7_ILi80EEENS7_ILi256EEEEEELi256ENS_10bfloat16_tEfNS_4arch4Sm90ELb0ELb0ELb0ELb1ELb0ELb1ELb0ELb1ELb1ELb1ELb1ELb0EEENS1_21CollectiveEpilogueFwdINS6_IJSA_SC_SB_EEES9_SE_SG_Li256ELb1ELb1ELb1ELb0EEENS1_36VarlenDynamicPersistentTileSchedulerILi128ELi80ELi256ELi128ELb1ELb1ELb1ELb0ELb1ELb1EEEEEEEEEvNT_6ParamsE)
        .other          _ZN7cutlass13device_kernelIN5flash11enable_sm90INS1_16FlashAttnFwdSm90INS1_25CollectiveMainloopFwdSm90ILi2EN4cute5tupleIJNS5_1CILi1EEES8_S8_EEENS6_IJNS7_ILi128EEENS7_ILi80EEENS7_ILi256EEEEEELi256ENS_10bfloat16_tEfNS_4arch4Sm90ELb0ELb0ELb0ELb1ELb0ELb1ELb0ELb1ELb1ELb1ELb1ELb0EEENS1_21CollectiveEpilogueFwdINS6_IJSA_SC_SB_EEES9_SE_SG_Li256ELb1ELb1ELb1ELb0EEENS1_36VarlenDynamicPersistentTileSchedulerILi128ELi80ELi256ELi128ELb1ELb1ELb1ELb0ELb1ELb1EEEEEEEEEvNT_6ParamsE,@"STO_CUDA_ENTRY STV_DEFAULT"
_ZN7cutlass13device_kernelIN5flash11enable_sm90INS1_16FlashAttnFwdSm90INS1_25CollectiveMainloopFwdSm90ILi2EN4cute5tupleIJNS5_1CILi1EEES8_S8_EEENS6_IJNS7_ILi128EEENS7_ILi80EEENS7_ILi256EEEEEELi256ENS_10bfloat16_tEfNS_4arch4Sm90ELb0ELb0ELb0ELb1ELb0ELb1ELb0ELb1ELb1ELb1ELb1ELb0EEENS1_21CollectiveEpilogueFwdINS6_IJSA_SC_SB_EEES9_SE_SG_Li256ELb1ELb1ELb1ELb0EEENS1_36VarlenDynamicPersistentTileSchedulerILi128ELi80ELi256ELi128ELb1ELb1ELb1ELb0ELb1ELb1EEEEEEEEEvNT_6ParamsE:
[----:B------:R-:W-:Y:S01]  /*0000*/  LDC R1, c[0x0][0x37c] ;  /* 0x0000df00ff017b82 */ /* 0x000fe20000000800 */
[----:B------:R-:W-:Y:S05]  /*0010*/  EXIT ;  /* 0x000000000000794d */ /* 0x000fea0003800000 */
.L_x_2:
        /* <DEDUP_REMOVED lines=14> */
.L_x_47:


//--------------------- .text._ZN7cutlass13device_kernelIN5flash11enable_sm90INS1_16FlashAttnFwdSm90INS1_25CollectiveMainloopFwdSm90ILi2EN4cute5tupleIJNS5_1CILi1EEES8_S8_EEENS6_IJNS7_ILi128EEENS7_ILi64EEENS7_ILi256EEEEEELi256ENS_10bfloat16_tEfNS_4arch4Sm90ELb0ELb1ELb0ELb0ELb0ELb0ELb0ELb1ELb1ELb1ELb1ELb0EEENS1_21CollectiveEpilogueFwdINS6_IJSA_SC_SB_EEES9_SE_SG_Li256ELb0ELb1ELb1ELb0EEENS1_19SingleTileSchedulerILb0ELb1ELb1ELi128EEEEEEEEEvNT_6ParamsE --------------------------
	.section	.text._ZN7cutlass13device_kernelIN5flash11enable_sm90INS1_16FlashAttnFwdSm90INS1_25CollectiveMainloopFwdSm90ILi2EN4cute5tupleIJNS5_1CILi1EEES8_S8_EEENS6_IJNS7_ILi128EEENS7_ILi64EEENS7_ILi256EEEEEELi256ENS_10bfloat16_tEfNS_4arch4Sm90ELb0ELb1ELb0ELb0ELb0ELb0ELb0ELb1ELb1ELb1ELb1ELb0EEENS1_21CollectiveEpilogueFwdINS6_IJSA_SC_SB_EEES9_SE_SG_Li256ELb0ELb1ELb1ELb0EEENS1_19SingleTileSchedulerILb0ELb1ELb1ELi128EEEEEEEEEvNT_6ParamsE,"ax",@progbits
	.align	128
.text._ZN7cutlass13device_kernelIN5flash11enable_sm90INS1_16FlashAttnFwdSm90INS1_25CollectiveMainloopFwdSm90ILi2EN4cute5tupleIJNS5_1CILi1EEES8_S8_EEENS6_IJNS7_ILi128EEENS7_ILi64EEENS7_ILi256EEEEEELi256ENS_10bfloat16_tEfNS_4arch4Sm90ELb0ELb1ELb0ELb0ELb0ELb0ELb0ELb1ELb1ELb1ELb1ELb0EEENS1_21CollectiveEpilogueFwdINS6_IJSA_SC_SB_EEES9_SE_SG_Li256ELb0ELb1ELb1ELb0EEENS1_19SingleTileSchedulerILb0ELb1ELb1ELi128EEEEEEEEEvNT_6ParamsE:
        .type           _ZN7cutlass13device_kernelIN5flash11enable_sm90INS1_16FlashAttnFwdSm90INS1_25CollectiveMainloopFwdSm90ILi2EN4cute5tupleIJNS5_1CILi1EEES8_S8_EEENS6_IJNS7_ILi128EEENS7_ILi64EEENS7_ILi256EEEEEELi256ENS_10bfloat16_tEfNS_4arch4Sm90ELb0ELb1ELb0ELb0ELb0ELb0ELb0ELb1ELb1ELb1ELb1ELb0EEENS1_21CollectiveEpilogueFwdINS6_IJSA_SC_SB_EEES9_SE_SG_Li256ELb0ELb1ELb1ELb0EEENS1_19SingleTileSchedulerILb0ELb1ELb1ELi128EEEEEEEEEvNT_6ParamsE,@function
        .size           _ZN7cutlass13device_kernelIN5flash11enable_sm90INS1_16FlashAttnFwdSm90INS1_25CollectiveMainloopFwdSm90ILi2EN4cute5tupleIJNS5_1CILi1EEES8_S8_EEENS6_IJNS7_ILi128EEENS7_ILi64EEENS7_ILi256EEEEEELi256ENS_10bfloat16_tEfNS_4arch4Sm90ELb0ELb1ELb0ELb0ELb0ELb0ELb0ELb1ELb1ELb1ELb1ELb0EEENS1_21CollectiveEpilogueFwdINS6_IJSA_SC_SB_EEES9_SE_SG_Li256ELb0ELb1ELb1ELb0EEENS1_19SingleTileSchedulerILb0ELb1ELb1ELi128EEEEEEEEEvNT_6ParamsE,(.L_x_48 - _ZN7cutlass13device_kernelIN5flash11enable_sm90INS1_16FlashAttnFwdSm90INS1_25CollectiveMainloopFwdSm90ILi2EN4cute5tupleIJNS5_1CILi1EEES8_S8_EEENS6_IJNS7_ILi128EEENS7_ILi64EEENS7_ILi256EEEEEELi256ENS_10bfloat16_tEfNS_4arch4Sm90ELb0ELb1ELb0ELb0ELb0ELb0ELb0ELb1ELb1ELb1ELb1ELb0EEENS1_21CollectiveEpilogueFwdINS6_IJSA_SC_SB_EEES9_SE_SG_Li256ELb0ELb1ELb1ELb0EEENS1_19SingleTileSchedulerILb0ELb1ELb1ELi128EEEEEEEEEvNT_6ParamsE)
        .other          _ZN7cutlass13device_kernelIN5flash11enable_sm90INS1_16FlashAttnFwdSm90INS1_25CollectiveMainloopFwdSm90ILi2EN4cute5tupleIJNS5_1CILi1EEES8_S8_EEENS6_IJNS7_ILi128EEENS7_ILi64EEENS7_ILi256EEEEEELi256ENS_10bfloat16_tEfNS_4arch4Sm90ELb0ELb1ELb0ELb0ELb0ELb0ELb0ELb1ELb1ELb1ELb1ELb0EEENS1_21CollectiveEpilogueFwdINS6_IJSA_SC_SB_EEES9_SE_SG_Li256ELb0ELb1ELb1ELb0EEENS1_19SingleTileSchedulerILb0ELb1ELb1ELi128EEEEEEEEEvNT_6ParamsE,@"STO_CUDA_ENTRY STV_DEFAULT"
_ZN7cutlass13device_kernelIN5flash11enable_sm90INS1_16FlashAttnFwdSm90INS1_25CollectiveMainloopFwdSm90ILi2EN4cute5tupleIJNS5_1CILi1EEES8_S8_EEENS6_IJNS7_ILi128EEENS7_ILi64EEENS7_ILi256EEEEEELi256ENS_10bfloat16_tEfNS_4arch4Sm90ELb0ELb1ELb0ELb0ELb0ELb0ELb0ELb1ELb1ELb1ELb1ELb0EEENS1_21CollectiveEpilogueFwdINS6_IJSA_SC_SB_EEES9_SE_SG_Li256ELb0ELb1ELb1ELb0EEENS1_19SingleTileSchedulerILb0ELb1ELb1ELi128EEEEEEEEEvNT_6ParamsE:
[----:B------:R-:W-:Y:S01]  /*0000*/  LDC R1, c[0x0][0x37c] ;  /* 0x0000df00ff017b82 */ /* 0x000fe20000000800 */
[----:B------:R-:W-:Y:S05]  /*0010*/  EXIT ;  /* 0x000000000000794d */ /* 0x000fea0003800000 */
.L_x_3:
        /* <DEDUP_REMOVED lines=14> */
.L_x_48:


//--------------------- .text._ZN7cutlass13device_kernelIN5flash11enable_sm90INS1_16FlashAttnFwdSm90INS1_25CollectiveMainloopFwdSm90ILi2EN4cute5tupleIJNS5_1CILi1EEES8_S8_EEENS6_IJNS7_ILi128EEENS7_ILi64EEENS7_ILi256EEEEEELi256ENS_10bfloat16_tEfNS_4arch4Sm90ELb0ELb1ELb0ELb1ELb0ELb0ELb0ELb1ELb1ELb1ELb1ELb0EEENS1_21CollectiveEpilogueFwdINS6_IJSA_SC_SB_EEES9_SE_SG_Li256ELb1ELb1ELb1ELb0EEENS1_36VarlenDynamicPersistentTileSchedulerILi128ELi64ELi256ELi128ELb1ELb1ELb1ELb1ELb0ELb1EEEEEEEEEvNT_6ParamsE --------------------------
	.section	.text._ZN7cutlass13device_kernelIN5flash11enable_sm90INS1_16FlashAttnFwdSm90INS1_25CollectiveMainloopFwdSm90ILi2EN4cute5tupleIJNS5_1CILi1EEES8_S8_EEENS6_IJNS7_ILi128EEENS7_ILi64EEENS7_ILi256EEEEEELi256ENS_10bfloat16_tEfNS_4arch4Sm90ELb0ELb1ELb0ELb1ELb0ELb0ELb0ELb1ELb1ELb1ELb1ELb0EEENS1_21CollectiveEpilogueFwdINS6_IJSA_SC_SB_EEES9_SE_SG_Li256ELb1ELb1ELb1ELb0EEENS1_36VarlenDynamicPersistentTileSchedulerILi128ELi64ELi256ELi128ELb1ELb1ELb1ELb1ELb0ELb1EEEEEEEEEvNT_6ParamsE,"ax",@progbits
	.align	128
.text._ZN7cutlass13device_kernelIN5flash11enable_sm90INS1_16FlashAttnFwdSm90INS1_25CollectiveMainloopFwdSm90ILi2EN4cute5tupleIJNS5_1CILi1EEES8_S8_EEENS6_IJNS7_ILi128EEENS7_ILi64EEENS7_ILi256EEEEEELi256ENS_10bfloat16_tEfNS_4arch4Sm90ELb0ELb1ELb0ELb1ELb0ELb0ELb0ELb1ELb1ELb1ELb1ELb0EEENS1_21CollectiveEpilogueFwdINS6_IJSA_SC_SB_EEES9_SE_SG_Li256ELb1ELb1ELb1ELb0EEENS1_36VarlenDynamicPersistentTileSchedulerILi128ELi64ELi256ELi128ELb1ELb1ELb1ELb1ELb0ELb1EEEEEEEEEvNT_6ParamsE:
        .type           _ZN7cutlass13device_kernelIN5flash11enable_sm90INS1_16FlashAttnFwdSm90INS1_25CollectiveMainloopFwdSm90ILi2EN4cute5tupleIJNS5_1CILi1EEES8_S8_EEENS6_IJNS7_ILi128EEENS7_ILi64EEENS7_ILi256EEEEEELi256ENS_10bfloat16_tEfNS_4arch4Sm90ELb0ELb1ELb0ELb1ELb0ELb0ELb0ELb1ELb1ELb1ELb1ELb0EEENS1_21CollectiveEpilogueFwdINS6_IJSA_SC_SB_EEES9_SE_SG_Li256ELb1ELb1ELb1ELb0EEENS1_36VarlenDynamicPersistentTileSchedulerILi128ELi64ELi256ELi128ELb1ELb1ELb1ELb1ELb0ELb1EEEEEEEEEvNT_6ParamsE,@function
        .size           _ZN7cutlass13device_kernelIN5flash11enable_sm90INS1_16FlashAttnFwdSm90INS1_25CollectiveMainloopFwdSm90ILi2EN4cute5tupleIJNS5_1CILi1EEES8_S8_EEENS6_IJNS7_ILi128EEENS7_ILi64EEENS7_ILi256EEEEEELi256ENS_10bfloat16_tEfNS_4arch4Sm90ELb0ELb1ELb0ELb1ELb0ELb0ELb0ELb1ELb1ELb1ELb1ELb0EEENS1_21CollectiveEpilogueFwdINS6_IJSA_SC_SB_EEES9_SE_SG_Li256ELb1ELb1ELb1ELb0EEENS1_36VarlenDynamicPersistentTileSchedulerILi128ELi64ELi256ELi128ELb1ELb1ELb1ELb1ELb0ELb1EEEEEEEEEvNT_6ParamsE,(.L_x_49 - _ZN7cutlass13device_kernelIN5flash11enable_sm90INS1_16FlashAttnFwdSm90INS1_25CollectiveMainloopFwdSm90ILi2EN4cute5tupleIJNS5_1CILi1EEES8_S8_EEENS6_IJNS7_ILi128EEENS7_ILi64EEENS7_ILi256EEEEEELi256ENS_10bfloat16_tEfNS_4arch4Sm90ELb0ELb1ELb0ELb1ELb0ELb0ELb0ELb1ELb1ELb1ELb1ELb0EEENS1_21CollectiveEpilogueFwdINS6_IJSA_SC_SB_EEES9_SE_SG_Li256ELb1ELb1ELb1ELb0EEENS1_36VarlenDynamicPersistentTileSchedulerILi128ELi64ELi256ELi128ELb1ELb1ELb1ELb1ELb0ELb1EEEEEEEEEvNT_6ParamsE)
        .other          _ZN7cutlass13device_kernelIN5flash11enable_sm90INS1_16FlashAttnFwdSm90INS1_25CollectiveMainloopFwdSm90ILi2EN4cute5tupleIJNS5_1CILi1EEES8_S8_EEENS6_IJNS7_ILi128EEENS7_ILi64EEENS7_ILi256EEEEEELi256ENS_10bfloat16_tEfNS_4arch4Sm90ELb0ELb1ELb0ELb1ELb0ELb0ELb0ELb1ELb1ELb1ELb1ELb0EEENS1_21CollectiveEpilogueFwdINS6_IJSA_SC_SB_EEES9_SE_SG_Li256ELb1ELb1ELb1ELb0EEENS1_36VarlenDynamicPersistentTileSchedulerILi128ELi64ELi256ELi128ELb1ELb1ELb1ELb1ELb0ELb1EEEEEEEEEvNT_6ParamsE,@"STO_CUDA_ENTRY STV_DEFAULT"
_ZN7cutlass13device_kernelIN5flash11enable_sm90INS1_16FlashAttnFwdSm90INS1_25CollectiveMainloopFwdSm90ILi2EN4cute5tupleIJNS5_1CILi1EEES8_S8_EEENS6_IJNS7_ILi128EEENS7_ILi64EEENS7_ILi256EEEEEELi256ENS_10bfloat16_tEfNS_4arch4Sm90ELb0ELb1ELb0ELb1ELb0ELb0ELb0ELb1ELb1ELb1ELb1ELb0EEENS1_21CollectiveEpilogueFwdINS6_IJSA_SC_SB_EEES9_SE_SG_Li256ELb1ELb1ELb1ELb0EEENS1_36VarlenDynamicPersistentTileSchedulerILi128ELi64ELi256ELi128ELb1ELb1ELb1ELb1ELb0ELb1EEEEEEEEEvNT_6ParamsE:
[----:B------:R-:W-:Y:S01]  /*0000*/  LDC R1, c[0x0][0x37c] ;  /* 0x0000df00ff017b82 */ /* 0x000fe20000000800 */
[----:B------:R-:W-:Y:S05]  /*0010*/  EXIT ;  /* 0x000000000000794d */ /* 0x000fea0003800000 */
.L_x_4:
        /* <DEDUP_REMOVED lines=14> */
.L_x_49:


//--------------------- .text._ZN7cutlass13device_kernelIN5flash11enable_sm90INS1_16FlashAttnFwdSm90INS1_25CollectiveMainloopFwdSm90ILi2EN4cute5tupleIJNS5_1CILi1EEES8_S8_EEENS6_IJNS7_ILi128EEENS7_ILi64EEENS7_ILi256EEEEEELi256ENS_10bfloat16_tEfNS_4arch4Sm90ELb0ELb1ELb0ELb1ELb0ELb1ELb0ELb1ELb1ELb1ELb1ELb0EEENS1_21CollectiveEpilogueFwdINS6_IJSA_SC_SB_EEES9_SE_SG_Li256ELb1ELb1ELb1ELb0EEENS1_36VarlenDynamicPersistentTileSchedulerILi128ELi64ELi256ELi128ELb1ELb1ELb1ELb1ELb0ELb1EEEEEEEEEvNT_6ParamsE --------------------------
	.section	.text._ZN7cutlass13device_kernelIN5flash11enable_sm90INS1_16FlashAttnFwdSm90INS1_25CollectiveMainloopFwdSm90ILi2EN4cute5tupleIJNS5_1CILi1EEES8_S8_EEENS6_IJNS7_ILi128EEENS7_ILi64EEENS7_ILi256EEEEEELi256ENS_10bfloat16_tEfNS_4arch4Sm90ELb0ELb1ELb0ELb1ELb0ELb1ELb0ELb1ELb1ELb1ELb1ELb0EEENS1_21CollectiveEpilogueFwdINS6_IJSA_SC_SB_EEES9_SE_SG_Li256ELb1ELb1ELb1ELb0EEENS1_36VarlenDynamicPersistentTileSchedulerILi128ELi64ELi256ELi128ELb1ELb1ELb1ELb1ELb0ELb1EEEEEEEEEvNT_6ParamsE,"ax",@progbits
	.align	128
.text._ZN7cutlass13device_kernelIN5flash11enable_sm90INS1_16FlashAttnFwdSm90INS1_25CollectiveMainloopFwdSm90ILi2EN4cute5tupleIJNS5_1CILi1EEES8_S8_EEENS6_IJNS7_ILi128EEENS7_ILi64EEENS7_ILi256EEEEEELi256ENS_10bfloat16_tEfNS_4arch4Sm90ELb0ELb1ELb0ELb1ELb0ELb1ELb0ELb1ELb1ELb1ELb1ELb0EEENS1_21CollectiveEpilogueFwdINS6_IJSA_SC_SB_EEES9_SE_SG_Li256ELb1ELb1ELb1ELb0EEENS1_36VarlenDynamicPersistentTileSchedulerILi128ELi64ELi256ELi128ELb1ELb1ELb1ELb1ELb0ELb1EEEEEEEEEvNT_6ParamsE:
        .type           _ZN7cutlass13device_kernelIN5flash11enable_sm90INS1_16FlashAttnFwdSm90INS1_25CollectiveMainloopFwdSm90ILi2EN4cute5tupleIJNS5_1CILi1EEES8_S8_EEENS6_IJNS7_ILi128EEENS7_ILi64EEENS7_ILi256EEEEEELi256ENS_10bfloat16_tEfNS_4arch4Sm90ELb0ELb1ELb0ELb1ELb0ELb1ELb0ELb1ELb1ELb1ELb1ELb0EEENS1_21CollectiveEpilogueFwdINS6_IJSA_SC_SB_EEES9_SE_SG_Li256ELb1ELb1ELb1ELb0EEENS1_36VarlenDynamicPersistentTileSchedulerILi128ELi64ELi256ELi128ELb1ELb1ELb1ELb1ELb0ELb1EEEEEEEEEvNT_6ParamsE,@function
        .size           _ZN7cutlass13device_kernelIN5flash11enable_sm90INS1_16FlashAttnFwdSm90INS1_25CollectiveMainloopFwdSm90ILi2EN4cute5tupleIJNS5_1CILi1EEES8_S8_EEENS6_IJNS7_ILi128EEENS7_ILi64EEENS7_ILi256EEEEEELi256ENS_10bfloat16_tEfNS_4arch4Sm90ELb0ELb1ELb0ELb1ELb0ELb1ELb0ELb1ELb1ELb1ELb1ELb0EEENS1_21CollectiveEpilogueFwdINS6_IJSA_SC_SB_EEES9_SE_SG_Li256ELb1ELb1ELb1ELb0EEENS1_36VarlenDynamicPersistentTileSchedulerILi128ELi64ELi256ELi128ELb1ELb1ELb1ELb1ELb0ELb1EEEEEEEEEvNT_6ParamsE,(.L_x_50 - _ZN7cutlass13device_kernelIN5flash11enable_sm90INS1_16FlashAttnFwdSm90INS1_25CollectiveMainloopFwdSm90ILi2EN4cute5tupleIJNS5_1CILi1EEES8_S8_EEENS6_IJNS7_ILi128EEENS7_ILi64EEENS7_ILi256EEEEEELi256ENS_10bfloat16_tEfNS_4arch4Sm90ELb0ELb1ELb0ELb1ELb0ELb1ELb0ELb1ELb1ELb1ELb1ELb0EEENS1_21CollectiveEpilogueFwdINS6_IJSA_SC_SB_EEES9_SE_SG_Li256ELb1ELb1ELb1ELb0EEENS1_36VarlenDynamicPersistentTileSchedulerILi128ELi64ELi256ELi128ELb1ELb1ELb1ELb1ELb0ELb1EEEEEEEEEvNT_6ParamsE)
        .other          _ZN7cutlass13device_kernelIN5flash11enable_sm90INS1_16FlashAttnFwdSm90INS1_25CollectiveMainloopFwdSm90ILi2EN4cute5tupleIJNS5_1CILi1EEES8_S8_EEENS6_IJNS7_ILi128EEENS7_ILi64EEENS7_ILi256EEEEEELi256ENS_10bfloat16_tEfNS_4arch4Sm90ELb0ELb1ELb0ELb1ELb0ELb1ELb0ELb1ELb1ELb1ELb1ELb0EEENS1_21CollectiveEpilogueFwdINS6_IJSA_SC_SB_EEES9_SE_SG_Li256ELb1ELb1ELb1ELb0EEENS1_36VarlenDynamicPersistentTileSchedulerILi128ELi64ELi256ELi128ELb1ELb1ELb1ELb1ELb0ELb1EEEEEEEEEvNT_6ParamsE,@"STO_CUDA_ENTRY STV_DEFAULT"
_ZN7cutlass13device_kernelIN5flash11enable_sm90INS1_16FlashAttnFwdSm90INS1_25CollectiveMainloopFwdSm90ILi2EN4cute5tupleIJNS5_1CILi1EEES8_S8_EEENS6_IJNS7_ILi128EEENS7_ILi64EEENS7_ILi256EEEEEELi256ENS_10bfloat16_tEfNS_4arch4Sm90ELb0ELb1ELb0ELb1ELb0ELb1ELb0ELb1ELb1ELb1ELb1ELb0EEENS1_21CollectiveEpilogueFwdINS6_IJSA_SC_SB_EEES9_SE_SG_Li256ELb1ELb1ELb1ELb0EEENS1_36VarlenDynamicPersistentTileSchedulerILi128ELi64ELi256ELi128ELb1ELb1ELb1ELb1ELb0ELb1EEEEEEEEEvNT_6ParamsE:
[----:B------:R-:W-:Y:S01]  /*0000*/  LDC R1, c[0x0][0x37c] ;  /* 0x0000df00ff017b82 */ /* 0x000fe20000000800 */
[----:B------:R-:W-:Y:S05]  /*0010*/  EXIT ;  /* 0x000000000000794d */ /* 0x000fea0003800000 */
.L_x_5:
        /* <DEDUP_REMOVED lines=14> */
.L_x_50:


//--------------------- .text._ZN7cutlass13device_kernelIN5flash11enable_sm90INS1_16FlashAttnFwdSm90INS1_25CollectiveMainloopFwdSm90ILi2EN4cute5tupleIJNS5_1CILi1EEES8_S8_EEENS6_IJNS7_ILi128EEENS7_ILi80EEENS7_ILi256EEEEEELi256ENS_10bfloat16_tEfNS_4arch4Sm90ELb1ELb0ELb0ELb0ELb0ELb0ELb0ELb1ELb1ELb1ELb1ELb0EEENS1_21CollectiveEpilogueFwdINS6_IJSA_SC_SB_EEES9_SE_SG_Li256ELb0ELb1ELb1ELb0EEENS1_19SingleTileSchedulerILb0ELb1ELb1ELi128EEEEEEEEEvNT_6ParamsE --------------------------
	.section	.text._ZN7cutlass13device_kernelIN5flash11enable_sm90INS1_16FlashAttnFwdSm90INS1_25CollectiveMainloopFwdSm90ILi2EN4cute5tupleIJNS5_1CILi1EEES8_S8_EEENS6_IJNS7_ILi128EEENS7_ILi80EEENS7_ILi256EEEEEELi256ENS_10bfloat16_tEfNS_4arch4Sm90ELb1ELb0ELb0ELb0ELb0ELb0ELb0ELb1ELb1ELb1ELb1ELb0EEENS1_21CollectiveEpilogueFwdINS6_IJSA_SC_SB_EEES9_SE_SG_Li256ELb0ELb1ELb1ELb0EEENS1_19SingleTileSchedulerILb0ELb1ELb1ELi128EEEEEEEEEvNT_6ParamsE,"ax",@progbits
	.align	128
.text._ZN7cutlass13device_kernelIN5flash11enable_sm90INS1_16FlashAttnFwdSm90INS1_25CollectiveMainloopFwdSm90ILi2EN4cute5tupleIJNS5_1CILi1EEES8_S8_EEENS6_IJNS7_ILi128EEENS7_ILi80EEENS7_ILi256EEEEEELi256ENS_10bfloat16_tEfNS_4arch4Sm90ELb1ELb0ELb0ELb0ELb0ELb0ELb0ELb1ELb1ELb1ELb1ELb0EEENS1_21CollectiveEpilogueFwdINS6_IJSA_SC_SB_EEES9_SE_SG_Li256ELb0ELb1ELb1ELb0EEENS1_19SingleTileSchedulerILb0ELb1ELb1ELi128EEEEEEEEEvNT_6ParamsE:
        .type           _ZN7cutlass13device_kernelIN5flash11enable_sm90INS1_16FlashAttnFwdSm90INS1_25CollectiveMainloopFwdSm90ILi2EN4cute5tupleIJNS5_1CILi1EEES8_S8_EEENS6_IJNS7_ILi128EEENS7_ILi80EEENS7_ILi256EEEEEELi256ENS_10bfloat16_tEfNS_4arch4Sm90ELb1ELb0ELb0ELb0ELb0ELb0ELb0ELb1ELb1ELb1ELb1ELb0EEENS1_21CollectiveEpilogueFwdINS6_IJSA_SC_SB_EEES9_SE_SG_Li256ELb0ELb1ELb1ELb0EEENS1_19SingleTileSchedulerILb0ELb1ELb1ELi128EEEEEEEEEvNT_6ParamsE,@function
        .size           _ZN7cutlass13device_kernelIN5flash11enable_sm90INS1_16FlashAttnFwdSm90INS1_25CollectiveMainloopFwdSm90ILi2EN4cute5tupleIJNS5_1CILi1EEES8_S8_EEENS6_IJNS7_ILi128EEENS7_ILi80EEENS7_ILi256EEEEEELi256ENS_10bfloat16_tEfNS_4arch4Sm90ELb1ELb0ELb0ELb0ELb0ELb0ELb0ELb1ELb1ELb1ELb1ELb0EEENS1_21CollectiveEpilogueFwdINS6_IJSA_SC_SB_EEES9_SE_SG_Li256ELb0ELb1ELb1ELb0EEENS1_19SingleTileSchedulerILb0ELb1ELb1ELi128EEEEEEEEEvNT_6ParamsE,(.L_x_51 - _ZN7cutlass13device_kernelIN5flash11enable_sm90INS1_16FlashAttnFwdSm90INS1_25CollectiveMainloopFwdSm90ILi2EN4cute5tupleIJNS5_1CILi1EEES8_S8_EEENS6_IJNS7_ILi128EEENS7_ILi80EEENS7_ILi256EEEEEELi256ENS_10bfloat16_tEfNS_4arch4Sm90ELb1ELb0ELb0ELb0ELb0ELb0ELb0ELb1ELb1ELb1ELb1ELb0EEENS1_21CollectiveEpilogueFwdINS6_IJSA_SC_SB_EEES9_SE_SG_Li256ELb0ELb1ELb1ELb0EEENS1_19SingleTileSchedulerILb0ELb1ELb1ELi128EEEEEEEEEvNT_6ParamsE)
        .other          _ZN7cutlass13device_kernelIN5flash11enable_sm90INS1_16FlashAttnFwdSm90INS1_25CollectiveMainloopFwdSm90ILi2EN4cute5tupleIJNS5_1CILi1EEES8_S8_EEENS6_IJNS7_ILi128EEENS7_ILi80EEENS7_ILi256EEEEEELi256ENS_10bfloat16_tEfNS_4arch4Sm90ELb1ELb0ELb0ELb0ELb0ELb0ELb0ELb1ELb1ELb1ELb1ELb0EEENS1_21CollectiveEpilogueFwdINS6_IJSA_SC_SB_EEES9_SE_SG_Li256ELb0ELb1ELb1ELb0EEENS1_19SingleTileSchedulerILb0ELb1ELb1ELi128EEEEEEEEEvNT_6ParamsE,@"STO_CUDA_ENTRY STV_DEFAULT"
_ZN7cutlass13device_kernelIN5flash11enable_sm90INS1_16FlashAttnFwdSm90INS1_25CollectiveMainloopFwdSm90ILi2EN4cute5tupleIJNS5_1CILi1EEES8_S8_EEENS6_IJNS7_ILi128EEENS7_ILi80EEENS7_ILi256EEEEEELi256ENS_10bfloat16_tEfNS_4arch4Sm90ELb1ELb0ELb0ELb0ELb0ELb0ELb0ELb1ELb1ELb1ELb1ELb0EEENS1_21CollectiveEpilogueFwdINS6_IJSA_SC_SB_EEES9_SE_SG_Li256ELb0ELb1ELb1ELb0EEENS1_19SingleTileSchedulerILb0ELb1ELb1ELi128EEEEEEEEEvNT_6ParamsE:
[----:B------:R-:W-:Y:S01]  /*0000*/  LDC R1, c[0x0][0x37c] ;  /* 0x0000df00ff017b82 */ /* 0x000fe20000000800 */
[----:B------:R-:W-:Y:S05]  /*0010*/  EXIT ;  /* 0x000000000000794d */ /* 0x000fea0003800000 */
.L_x_6:
        /* <DEDUP_REMOVED lines=14> */
.L_x_51:


//--------------------- .text._ZN7cutlass13device_kernelIN5flash11enable_sm90INS1_16FlashAttnFwdSm90INS1_25CollectiveMainloopFwdSm90ILi2EN4cute5tupleIJNS5_1CILi1EEES8_S8_EEENS6_IJNS7_ILi128EEENS7_ILi80EEENS7_ILi256EEEEEELi256ENS_10bfloat16_tEfNS_4arch4Sm90ELb1ELb0ELb0ELb1ELb0ELb0ELb0ELb1ELb1ELb1ELb1ELb0EEENS1_21CollectiveEpilogueFwdINS6_IJSA_SC_SB_EEES9_SE_SG_Li256ELb1ELb1ELb1ELb0EEENS1_36VarlenDynamicPersistentTileSchedulerILi128ELi80ELi256ELi128ELb1ELb1ELb1ELb1ELb1ELb1EEEEEEEEEvNT_6ParamsE --------------------------
	.section	.text._ZN7cutlass13device_kernelIN5flash11enable_sm90INS1_16FlashAttnFwdSm90INS1_25CollectiveMainloopFwdSm90ILi2EN4cute5tupleIJNS5_1CILi1EEES8_S8_EEENS6_IJNS7_ILi128EEENS7_ILi80EEENS7_ILi256EEEEEELi256ENS_10bfloat16_tEfNS_4arch4Sm90ELb1ELb0ELb0ELb1ELb0ELb0ELb0ELb1ELb1ELb1ELb1ELb0EEENS1_21CollectiveEpilogueFwdINS6_IJSA_SC_SB_EEES9_SE_SG_Li256ELb1ELb1ELb1ELb0EEENS1_36VarlenDynamicPersistentTileSchedulerILi128ELi80ELi256ELi128ELb1ELb1ELb1ELb1ELb1ELb1EEEEEEEEEvNT_6ParamsE,"ax",@progbits
	.align	128
.text._ZN7cutlass13device_kernelIN5flash11enable_sm90INS1_16FlashAttnFwdSm90INS1_25CollectiveMainloopFwdSm90ILi2EN4cute5tupleIJNS5_1CILi1EEES8_S8_EEENS6_IJNS7_ILi128EEENS7_ILi80EEENS7_ILi256EEEEEELi256ENS_10bfloat16_tEfNS_4arch4Sm90ELb1ELb0ELb0ELb1ELb0ELb0ELb0ELb1ELb1ELb1ELb1ELb0EEENS1_21CollectiveEpilogueFwdINS6_IJSA_SC_SB_EEES9_SE_SG_Li256ELb1ELb1ELb1ELb0EEENS1_36VarlenDynamicPersistentTileSchedulerILi128ELi80ELi256ELi128ELb1ELb1ELb1ELb1ELb1ELb1EEEEEEEEEvNT_6ParamsE:
        .type           _ZN7cutlass13device_kernelIN5flash11enable_sm90INS1_16FlashAttnFwdSm90INS1_25CollectiveMainloopFwdSm90ILi2EN4cute5tupleIJNS5_1CILi1EEES8_S8_EEENS6_IJNS7_ILi128EEENS7_ILi80EEENS7_ILi256EEEEEELi256ENS_10bfloat16_tEfNS_4arch4Sm90ELb1ELb0ELb0ELb1ELb0ELb0ELb0ELb1ELb1ELb1ELb1ELb0EEENS1_21CollectiveEpilogueFwdINS6_IJSA_SC_SB_EEES9_SE_SG_Li256ELb1ELb1ELb1ELb0EEENS1_36VarlenDynamicPersistentTileSchedulerILi128ELi80ELi256ELi128ELb1ELb1ELb1ELb1ELb1ELb1EEEEEEEEEvNT_6ParamsE,@function
        .size           _ZN7cutlass13device_kernelIN5flash11enable_sm90INS1_16FlashAttnFwdSm90INS1_25CollectiveMainloopFwdSm90ILi2EN4cute5tupleIJNS5_1CILi1EEES8_S8_EEENS6_IJNS7_ILi128EEENS7_ILi80EEENS7_ILi256EEEEEELi256ENS_10bfloat16_tEfNS_4arch4Sm90ELb1ELb0ELb0ELb1ELb0ELb0ELb0ELb1ELb1ELb1ELb1ELb0EEENS1_21CollectiveEpilogueFwdINS6_IJSA_SC_SB_EEES9_SE_SG_Li256ELb1ELb1ELb1ELb0EEENS1_36VarlenDynamicPersistentTileSchedulerILi128ELi80ELi256ELi128ELb1ELb1ELb1ELb1ELb1ELb1EEEEEEEEEvNT_6ParamsE,(.L_x_52 - _ZN7cutlass13device_kernelIN5flash11enable_sm90INS1_16FlashAttnFwdSm90INS1_25CollectiveMainloopFwdSm90ILi2EN4cute5tupleIJNS5_1CILi1EEES8_S8_EEENS6_IJNS7_ILi128EEENS7_ILi80EEENS7_ILi256EEEEEELi256ENS_10bfloat16_tEfNS_4arch4Sm90ELb1ELb0ELb0ELb1ELb0ELb0ELb0ELb1ELb1ELb1ELb1ELb0EEENS1_21CollectiveEpilogueFwdINS6_IJSA_SC_SB_EEES9_SE_SG_Li256ELb1ELb1ELb1ELb0EEENS1_36VarlenDynamicPersistentTileSchedulerILi128ELi80ELi256ELi128ELb1ELb1ELb1ELb1ELb1ELb1EEEEEEEEEvNT_6ParamsE)
        .other          _ZN7cutlass13device_kernelIN5flash11enable_sm90INS1_16FlashAttnFwdSm90INS1_25CollectiveMainloopFwdSm90ILi2EN4cute5tupleIJNS5_1CILi1EEES8_S8_EEENS6_IJNS7_ILi128EEENS7_ILi80EEENS7_ILi256EEEEEELi256ENS_10bfloat16_tEfNS_4arch4Sm90ELb1ELb0ELb0ELb1ELb0ELb0ELb0ELb1ELb1ELb1ELb1ELb0EEENS1_21CollectiveEpilogueFwdINS6_IJSA_SC_SB_EEES9_SE_SG_Li256ELb1ELb1ELb1ELb0EEENS1_36VarlenDynamicPersistentTileSchedulerILi128ELi80ELi256ELi128ELb1ELb1ELb1ELb1ELb1ELb1EEEEEEEEEvNT_6ParamsE,@"STO_CUDA_ENTRY STV_DEFAULT"
_ZN7cutlass13device_kernelIN5flash11enable_sm90INS1_16FlashAttnFwdSm90INS1_25CollectiveMainloopFwdSm90ILi2EN4cute5tupleIJNS5_1CILi1EEES8_S8_EEENS6_IJNS7_ILi128EEENS7_ILi80EEENS7_ILi256EEEEEELi256ENS_10bfloat16_tEfNS_4arch4Sm90ELb1ELb0ELb0ELb1ELb0ELb0ELb0ELb1ELb1ELb1ELb1ELb0EEENS1_21CollectiveEpilogueFwdINS6_IJSA_SC_SB_EEES9_SE_SG_Li256ELb1ELb1ELb1ELb0EEENS1_36VarlenDynamicPersistentTileSchedulerILi128ELi80ELi256ELi128ELb1ELb1ELb1ELb1ELb1ELb1EEEEEEEEEvNT_6ParamsE:
[----:B------:R-:W-:Y:S01]  /*0000*/  LDC R1, c[0x0][0x37c] ;  /* 0x0000df00ff017b82 */ /* 0x000fe20000000800 */
[----:B------:R-:W-:Y:S05]  /*0010*/  EXIT ;  /* 0x000000000000794d */ /* 0x000fea0003800000 */
.L_x_7:
        /* <DEDUP_REMOVED lines=14> */
.L_x_52:


//--------------------- .text._ZN7cutlass13device_kernelIN5flash11enable_sm90INS1_16FlashAttnFwdSm90INS1_25CollectiveMainloopFwdSm90ILi2EN4cute5tupleIJNS5_1CILi1EEES8_S8_EEENS6_IJNS7_ILi128EEENS7_ILi80EEENS7_ILi256EEEEEELi256ENS_10bfloat16_tEfNS_4arch4Sm90ELb1ELb0ELb0ELb1ELb0ELb1ELb0ELb1ELb1ELb1ELb1ELb0EEENS1_21CollectiveEpilogueFwdINS6_IJSA_SC_SB_EEES9_SE_SG_Li256ELb1ELb1ELb1ELb0EEENS1_36VarlenDynamicPersistentTileSchedulerILi128ELi80ELi256ELi128ELb1ELb1ELb1ELb1ELb1ELb1EEEEEEEEEvNT_6ParamsE --------------------------
	.section	.text._ZN7cutlass13device_kernelIN5flash11enable_sm90INS1_16FlashAttnFwdSm90INS1_25CollectiveMainloopFwdSm90ILi2EN4cute5tupleIJNS5_1CILi1EEES8_S8_EEENS6_IJNS7_ILi128EEENS7_ILi80EEENS7_ILi256EEEEEELi256ENS_10bfloat16_tEfNS_4arch4Sm90ELb1ELb0ELb0ELb1ELb0ELb1ELb0ELb1ELb1ELb1ELb1ELb0EEENS1_21CollectiveEpilogueFwdINS6_IJSA_SC_SB_EEES9_SE_SG_Li256ELb1ELb1ELb1ELb0EEENS1_36VarlenDynamicPersistentTileSchedulerILi128ELi80ELi256ELi128ELb1ELb1ELb1ELb1ELb1ELb1EEEEEEEEEvNT_6ParamsE,"ax",@progbits
	.align	128
.text._ZN7cutlass13device_kernelIN5flash11enable_sm90INS1_16FlashAttnFwdSm90INS1_25CollectiveMainloopFwdSm90ILi2EN4cute5tupleIJNS5_1CILi1EEES8_S8_EEENS6_IJNS7_ILi128EEENS7_ILi80EEENS7_ILi256EEEEEELi256ENS_10bfloat16_tEfNS_4arch4Sm90ELb1ELb0ELb0ELb1ELb0ELb1ELb0ELb1ELb1ELb1ELb1ELb0EEENS1_21CollectiveEpilogueFwdINS6_IJSA_SC_SB_EEES9_SE_SG_Li256ELb1ELb1ELb1ELb0EEENS1_36VarlenDynamicPersistentTileSchedulerILi128ELi80ELi256ELi128ELb1ELb1ELb1ELb1ELb1ELb1EEEEEEEEEvNT_6ParamsE:
        .type           _ZN7cutlass13device_kernelIN5flash11enable_sm90INS1_16FlashAttnFwdSm90INS1_25CollectiveMainloopFwdSm90ILi2EN4cute5tupleIJNS5_1CILi1EEES8_S8_EEENS6_IJNS7_ILi128EEENS7_ILi80EEENS7_ILi256EEEEEELi256ENS_10bfloat16_tEfNS_4arch4Sm90ELb1ELb0ELb0ELb1ELb0ELb1ELb0ELb1ELb1ELb1ELb1ELb0EEENS1_21CollectiveEpilogueFwdINS6_IJSA_SC_SB_EEES9_SE_SG_Li256ELb1ELb1ELb1ELb0EEENS1_36VarlenDynamicPersistentTileSchedulerILi128ELi80ELi256ELi128ELb1ELb1ELb1ELb1ELb1ELb1EEEEEEEEEvNT_6ParamsE,@function
        .size           _ZN7cutlass13device_kernelIN5flash11enable_sm90INS1_16FlashAttnFwdSm90INS1_25CollectiveMainloopFwdSm90ILi2EN4cute5tupleIJNS5_1CILi1EEES8_S8_EEENS6_IJNS7_ILi128EEENS7_ILi80EEENS7_ILi256EEEEEELi256ENS_10bfloat16_tEfNS_4arch4Sm90ELb1ELb0ELb0ELb1ELb0ELb1ELb0ELb1ELb1ELb1ELb1ELb0EEENS1_21CollectiveEpilogueFwdINS6_IJSA_SC_SB_EEES9_SE_SG_Li256ELb1ELb1ELb1ELb0EEENS1_36VarlenDynamicPersistentTileSchedulerILi128ELi80ELi256ELi128ELb1ELb1ELb1ELb1ELb1ELb1EEEEEEEEEvNT_6ParamsE,(.L_x_53 - _ZN7cutlass13device_kernelIN5flash11enable_sm90INS1_16FlashAttnFwdSm90INS1_25CollectiveMainloopFwdSm90ILi2EN4cute5tupleIJNS5_1CILi1EEES8_S8_EEENS6_IJNS7_ILi128EEENS7_ILi80EEENS7_ILi256EEEEEELi256ENS_10bfloat16_tEfNS_4arch4Sm90ELb1ELb0ELb0ELb1ELb0ELb1ELb0ELb1ELb1ELb1ELb1ELb0EEENS1_21CollectiveEpilogueFwdINS6_IJSA_SC_SB_EEES9_SE_SG_Li256ELb1ELb1ELb1ELb0EEENS1_36VarlenDynamicPersistentTileSchedulerILi128ELi80ELi256ELi128ELb1ELb1ELb1ELb1ELb1ELb1EEEEEEEEEvNT_6ParamsE)
        .other          _ZN7cutlass13device_kernelIN5flash11enable_sm90INS1_16FlashAttnFwdSm90INS1_25CollectiveMainloopFwdSm90ILi2EN4cute5tupleIJNS5_1CILi1EEES8_S8_EEENS6_IJNS7_ILi128EEENS7_ILi80EEENS7_ILi256EEEEEELi256ENS_10bfloat16_tEfNS_4arch4Sm90ELb1ELb0ELb0ELb1ELb0ELb1ELb0ELb1ELb1ELb1ELb1ELb0EEENS1_21CollectiveEpilogueFwdINS6_IJSA_SC_SB_EEES9_SE_SG_Li256ELb1ELb1ELb1ELb0EEENS1_36VarlenDynamicPersistentTileSchedulerILi128ELi80ELi256ELi128ELb1ELb1ELb1ELb1ELb1ELb1EEEEEEEEEvNT_6ParamsE,@"STO_CUDA_ENTRY STV_DEFAULT"
_ZN7cutlass13device_kernelIN5flash11enable_sm90INS1_16FlashAttnFwdSm90INS1_25CollectiveMainloopFwdSm90ILi2EN4cute5tupleIJNS5_1CILi1EEES8_S8_EEENS6_IJNS7_ILi128EEENS7_ILi80EEENS7_ILi256EEEEEELi256ENS_10bfloat16_tEfNS_4arch4Sm90ELb1ELb0ELb0ELb1ELb0ELb1ELb0ELb1ELb1ELb1ELb1ELb0EEENS1_21CollectiveEpilogueFwdINS6_IJSA_SC_SB_EEES9_SE_SG_Li256ELb1ELb1ELb1ELb0EEENS1_36VarlenDynamicPersistentTileSchedulerILi128ELi80ELi256ELi128ELb1ELb1ELb1ELb1ELb1ELb1EEEEEEEEEvNT_6ParamsE:
[----:B------:R-:W-:Y:S01]  /*0000*/  LDC R1, c[0x0][0x37c] ;  /* 0x0000df00ff017b82 */ /* 0x000fe20000000800 */
[----:B------:R-:W-:Y:S05]  /*0010*/  EXIT ;  /* 0x000000000000794d */ /* 0x000fea0003800000 */
.L_x_8:
        /* <DEDUP_REMOVED lines=14> */
.L_x_53:


//--------------------- .text._ZN7cutlass13device_kernelIN5flash11enable_sm90INS1_16FlashAttnFwdSm90INS1_25CollectiveMainloopFwdSm90ILi2EN4cute5tupleIJNS5_1CILi1EEES8_S8_EEENS6_IJNS7_ILi128EEENS7_ILi112EEENS7_ILi192EEEEEELi192ENS_10bfloat16_tEfNS_4arch4Sm90ELb0ELb0ELb0ELb0ELb0ELb0ELb0ELb1ELb1ELb1ELb1ELb0EEENS1_21CollectiveEpilogueFwdINS6_IJSA_SC_SB_EEES9_SE_SG_Li256ELb0ELb1ELb1ELb0EEENS1_19SingleTileSchedulerILb0ELb1ELb1ELi128EEEEEEEEEvNT_6ParamsE --------------------------
	.section	.text._ZN7cutlass13device_kernelIN5flash11enable_sm90INS1_16FlashAttnFwdSm90INS1_25CollectiveMainloopFwdSm90ILi2EN4cute5tupleIJNS5_1CILi1EEES8_S8_EEENS6_IJNS7_ILi128EEENS7_ILi112EEENS7_ILi192EEEEEELi192ENS_10bfloat16_tEfNS_4arch4Sm90ELb0ELb0ELb0ELb0ELb0ELb0ELb0ELb1ELb1ELb1ELb1ELb0EEENS1_21CollectiveEpilogueFwdINS6_IJSA_SC_SB_EEES9_SE_SG_Li256ELb0ELb1ELb1ELb0EEENS1_19SingleTileSchedulerILb0ELb1ELb1ELi128EEEEEEEEEvNT_6ParamsE,"ax",@progbits
	.align	128
.text._ZN7cutlass13device_kernelIN5flash11enable_sm90INS1_16FlashAttnFwdSm90INS1_25CollectiveMainloopFwdSm90ILi2EN4cute5tupleIJNS5_1CILi1EEES8_S8_EEENS6_IJNS7_ILi128EEENS7_ILi112EEENS7_ILi192EEEEEELi192ENS_10bfloat16_tEfNS_4arch4Sm90ELb0ELb0ELb0ELb0ELb0ELb0ELb0ELb1ELb1ELb1ELb1ELb0EEENS1_21CollectiveEpilogueFwdINS6_IJSA_SC_SB_EEES9_SE_SG_Li256ELb0ELb1ELb1ELb0EEENS1_19SingleTileSchedulerILb0ELb1ELb1ELi128EEEEEEEEEvNT_6ParamsE:
        .type           _ZN7cutlass13device_kernelIN5flash11enable_sm90INS1_16FlashAttnFwdSm90INS1_25CollectiveMainloopFwdSm90ILi2EN4cute5tupleIJNS5_1CILi1EEES8_S8_EEENS6_IJNS7_ILi128EEENS7_ILi112EEENS7_ILi192EEEEEELi192ENS_10bfloat16_tEfNS_4arch4Sm90ELb0ELb0ELb0ELb0ELb0ELb0ELb0ELb1ELb1ELb1ELb1ELb0EEENS1_21CollectiveEpilogueFwdINS6_IJSA_SC_SB_EEES9_SE_SG_Li256ELb0ELb1ELb1ELb0EEENS1_19SingleTileSchedulerILb0ELb1ELb1ELi128EEEEEEEEEvNT_6ParamsE,@function
        .size           _ZN7cutlass13device_kernelIN5flash11enable_sm90INS1_16FlashAttnFwdSm90INS1_25CollectiveMainloopFwdSm90ILi2EN4cute5tupleIJNS5_1CILi1EEES8_S8_EEENS6_IJNS7_ILi128EEENS7_ILi112EEENS7_ILi192EEEEEELi192ENS_10bfloat16_tEfNS_4arch4Sm90ELb0ELb0ELb0ELb0ELb0ELb0ELb0ELb1ELb1ELb1ELb1ELb0EEENS1_21CollectiveEpilogueFwdINS6_IJSA_SC_SB_EEES9_SE_SG_Li256ELb0ELb1ELb1ELb0EEENS1_19SingleTileSchedulerILb0ELb1ELb1ELi128EEEEEEEEEvNT_6ParamsE,(.L_x_54 - _ZN7cutlass13device_kernelIN5flash11enable_sm90INS1_16FlashAttnFwdSm90INS1_25CollectiveMainloopFwdSm90ILi2EN4cute5tupleIJNS5_1CILi1EEES8_S8_EEENS6_IJNS7_ILi128EEENS7_ILi112EEENS7_ILi192EEEEEELi192ENS_10bfloat16_tEfNS_4arch4Sm90ELb0ELb0ELb0ELb0ELb0ELb0ELb0ELb1ELb1ELb1ELb1ELb0EEENS1_21CollectiveEpilogueFwdINS6_IJSA_SC_SB_EEES9_SE_SG_Li256ELb0ELb1ELb1ELb0EEENS1_19SingleTileSchedulerILb0ELb1ELb1ELi128EEEEEEEEEvNT_6ParamsE)
        .other          _ZN7cutlass13device_kernelIN5flash11enable_sm90INS1_16FlashAttnFwdSm90INS1_25CollectiveMainloopFwdSm90ILi2EN4cute5tupleIJNS5_1CILi1EEES8_S8_EEENS6_IJNS7_ILi128EEENS7_ILi112EEENS7_ILi192EEEEEELi192ENS_10bfloat16_tEfNS_4arch4Sm90ELb0ELb0ELb0ELb0ELb0ELb0ELb0ELb1ELb1ELb1ELb1ELb0EEENS1_21CollectiveEpilogueFwdINS6_IJSA_SC_SB_EEES9_SE_SG_Li256ELb0ELb1ELb1ELb0EEENS1_19SingleTileSchedulerILb0ELb1ELb1ELi128EEEEEEEEEvNT_6ParamsE,@"STO_CUDA_ENTRY STV_DEFAULT"
_ZN7cutlass13device_kernelIN5flash11enable_sm90INS1_16FlashAttnFwdSm90INS1_25CollectiveMainloopFwdSm90ILi2EN4cute5tupleIJNS5_1CILi1EEES8_S8_EEENS6_IJNS7_ILi128EEENS7_ILi112EEENS7_ILi192EEEEEELi192ENS_10bfloat16_tEfNS_4arch4Sm90ELb0ELb0ELb0ELb0ELb0ELb0ELb0ELb1ELb1ELb1ELb1ELb0EEENS1_21CollectiveEpilogueFwdINS6_IJSA_SC_SB_EEES9_SE_SG_Li256ELb0ELb1ELb1ELb0EEENS1_19SingleTileSchedulerILb0ELb1ELb1ELi128EEEEEEEEEvNT_6ParamsE:
[----:B------:R-:W-:Y:S01]  /*0000*/  LDC R1, c[0x0][0x37c] ;  /* 0x0000df00ff017b82 */ /* 0x000fe20000000800 */
[----:B------:R-:W-:Y:S05]  /*0010*/  EXIT ;  /* 0x000000000000794d */ /* 0x000fea0003800000 */
.L_x_9:
        /* <DEDUP_REMOVED lines=14> */
.L_x_54:


//--------------------- .text._ZN7cutlass13device_kernelIN5flash11enable_sm90INS1_16FlashAttnFwdSm90INS1_25CollectiveMainloopFwdSm90ILi2EN4cute5tupleIJNS5_1CILi1EEES8_S8_EEENS6_IJNS7_ILi128EEENS7_ILi112EEENS7_ILi192EEEEEELi192ENS_10bfloat16_tEfNS_4arch4Sm90ELb0ELb0ELb0ELb1ELb0ELb0ELb0ELb1ELb1ELb1ELb1ELb0EEENS1_21CollectiveEpilogueFwdINS6_IJSA_SC_SB_EEES9_SE_SG_Li256ELb1ELb1ELb1ELb0EEENS1_36VarlenDynamicPersistentTileSchedulerILi128ELi112ELi256ELi128ELb1ELb1ELb1ELb0ELb1ELb1EEEEEEEEEvNT_6ParamsE --------------------------
	.section	.text._ZN7cutlass13device_kernelIN5flash11enable_sm90INS1_16FlashAttnFwdSm90INS1_25CollectiveMainloopFwdSm90ILi2EN4cute5tupleIJNS5_1CILi1EEES8_S8_EEENS6_IJNS7_ILi128EEENS7_ILi112EEENS7_ILi192EEEEEELi192ENS_10bfloat16_tEfNS_4arch4Sm90ELb0ELb0ELb0ELb1ELb0ELb0ELb0ELb1ELb1ELb1ELb1ELb0EEENS1_21CollectiveEpilogueFwdINS6_IJSA_SC_SB_EEES9_SE_SG_Li256ELb1ELb1ELb1ELb0EEENS1_36VarlenDynamicPersistentTileSchedulerILi128ELi112ELi256ELi128ELb1ELb1ELb1ELb0ELb1ELb1EEEEEEEEEvNT_6ParamsE,"ax",@progbits
	.align	128
.text._ZN7cutlass13device_kernelIN5flash11enable_sm90INS1_16FlashAttnFwdSm90INS1_25CollectiveMainloopFwdSm90ILi2EN4cute5tupleIJNS5_1CILi1EEES8_S8_EEENS6_IJNS7_ILi128EEENS7_ILi112EEENS7_ILi192EEEEEELi192ENS_10bfloat16_tEfNS_4arch4Sm90ELb0ELb0ELb0ELb1ELb0ELb0ELb0ELb1ELb1ELb1ELb1ELb0EEENS1_21CollectiveEpilogueFwdINS6_IJSA_SC_SB_EEES9_SE_SG_Li256ELb1ELb1ELb1ELb0EEENS1_36VarlenDynamicPersistentTileSchedulerILi128ELi112ELi256ELi128ELb1ELb1ELb1ELb0ELb1ELb1EEEEEEEEEvNT_6ParamsE:
        .type           _ZN7cutlass13device_kernelIN5flash11enable_sm90INS1_16FlashAttnFwdSm90INS1_25CollectiveMainloopFwdSm90ILi2EN4cute5tupleIJNS5_1CILi1EEES8_S8_EEENS6_IJNS7_ILi128EEENS7_ILi112EEENS7_ILi192EEEEEELi192ENS_10bfloat16_tEfNS_4arch4Sm90ELb0ELb0ELb0ELb1ELb0ELb0ELb0ELb1ELb1ELb1ELb1ELb0EEENS1_21CollectiveEpilogueFwdINS6_IJSA_SC_SB_EEES9_SE_SG_Li256ELb1ELb1ELb1ELb0EEENS1_36VarlenDynamicPersistentTileSchedulerILi128ELi112ELi256ELi128ELb1ELb1ELb1ELb0ELb1ELb1EEEEEEEEEvNT_6ParamsE,@function
        .size           _ZN7cutlass13device_kernelIN5flash11enable_sm90INS1_16FlashAttnFwdSm90INS1_25CollectiveMainloopFwdSm90ILi2EN4cute5tupleIJNS5_1CILi1EEES8_S8_EEENS6_IJNS7_ILi128EEENS7_ILi112EEENS7_ILi192EEEEEELi192ENS_10bfloat16_tEfNS_4arch4Sm90ELb0ELb0ELb0ELb1ELb0ELb0ELb0ELb1ELb1ELb1ELb1ELb0EEENS1_21CollectiveEpilogueFwdINS6_IJSA_SC_SB_EEES9_SE_SG_Li256ELb1ELb1ELb1ELb0EEENS1_36VarlenDynamicPersistentTileSchedulerILi128ELi112ELi256ELi128ELb1ELb1ELb1ELb0ELb1ELb1EEEEEEEEEvNT_6ParamsE,(.L_x_55 - _ZN7cutlass13device_kernelIN5flash11enable_sm90INS1_16FlashAttnFwdSm90INS1_25CollectiveMainloopFwdSm90ILi2EN4cute5tupleIJNS5_1CILi1EEES8_S8_EEENS6_IJNS7_ILi128EEENS7_ILi112EEENS7_ILi192EEEEEELi192ENS_10bfloat16_tEfNS_4arch4Sm90ELb0ELb0ELb0ELb1ELb0ELb0ELb0ELb1ELb1ELb1ELb1ELb0EEENS1_21CollectiveEpilogueFwdINS6_IJSA_SC_SB_EEES9_SE_SG_Li256ELb1ELb1ELb1ELb0EEENS1_36VarlenDynamicPersistentTileSchedulerILi128ELi112ELi256ELi128ELb1ELb1ELb1ELb0ELb1ELb1EEEEEEEEEvNT_6ParamsE)
        .other          _ZN7cutlass13device_kernelIN5flash11enable_sm90INS1_16FlashAttnFwdSm90INS1_25CollectiveMainloopFwdSm90ILi2EN4cute5tupleIJNS5_1CILi1EEES8_S8_EEENS6_IJNS7_ILi128EEENS7_ILi112EEENS7_ILi192EEEEEELi192ENS_10bfloat16_tEfNS_4arch4Sm90ELb0ELb0ELb0ELb1ELb0ELb0ELb0ELb1ELb1ELb1ELb1ELb0EEENS1_21CollectiveEpilogueFwdINS6_IJSA_SC_SB_EEES9_SE_SG_Li256ELb1ELb1ELb1ELb0EEENS1_36VarlenDynamicPersistentTileSchedulerILi128ELi112ELi256ELi128ELb1ELb1ELb1ELb0ELb1ELb1EEEEEEEEEvNT_6ParamsE,@"STO_CUDA_ENTRY STV_DEFAULT"
_ZN7cutlass13device_kernelIN5flash11enable_sm90INS1_16FlashAttnFwdSm90INS1_25CollectiveMainloopFwdSm90ILi2EN4cute5tupleIJNS5_1CILi1EEES8_S8_EEENS6_IJNS7_ILi128EEENS7_ILi112EEENS7_ILi192EEEEEELi192ENS_10bfloat16_tEfNS_4arch4Sm90ELb0ELb0ELb0ELb1ELb0ELb0ELb0ELb1ELb1ELb1ELb1ELb0EEENS1_21CollectiveEpilogueFwdINS6_IJSA_SC_SB_EEES9_SE_SG_Li256ELb1ELb1ELb1ELb0EEENS1_36VarlenDynamicPersistentTileSchedulerILi128ELi112ELi256ELi128ELb1ELb1ELb1ELb0ELb1ELb1EEEEEEEEEvNT_6ParamsE:
[----:B------:R-:W-:Y:S01]  /*0000*/  LDC R1, c[0x0][0x37c] ;  /* 0x0000df00ff017b82 */ /* 0x000fe20000000800 */
[----:B------:R-:W-:Y:S05]  /*0010*/  EXIT ;  /* 0x000000000000794d */ /* 0x000fea0003800000 */
.L_x_10:
        /* <DEDUP_REMOVED lines=14> */
.L_x_55:


//--------------------- .text._ZN7cutlass13device_kernelIN5flash11enable_sm90INS1_16FlashAttnFwdSm90INS1_25CollectiveMainloopFwdSm90ILi2EN4cute5tupleIJNS5_1CILi1EEES8_S8_EEENS6_IJNS7_ILi128EEENS7_ILi112EEENS7_ILi192EEEEEELi192ENS_10bfloat16_tEfNS_4arch4Sm90ELb0ELb0ELb0ELb1ELb0ELb1ELb0ELb1ELb1ELb1ELb1ELb0EEENS1_21CollectiveEpilogueFwdINS6_IJSA_SC_SB_EEES9_SE_SG_Li256ELb1ELb1ELb1ELb0EEENS1_36VarlenDynamicPersistentTileSchedulerILi128ELi112ELi256ELi128ELb1ELb1ELb1ELb0ELb1ELb1EEEEEEEEEvNT_6ParamsE --------------------------
	.section	.text._ZN7cutlass13device_kernelIN5flash11enable_sm90INS1_16FlashAttnFwdSm90INS1_25CollectiveMainloopFwdSm90ILi2EN4cute5tupleIJNS5_1CILi1EEES8_S8_EEENS6_IJNS7_ILi128EEENS7_ILi112EEENS7_ILi192EEEEEELi192ENS_10bfloat16_tEfNS_4arch4Sm90ELb0ELb0ELb0ELb1ELb0ELb1ELb0ELb1ELb1ELb1ELb1ELb0EEENS1_21CollectiveEpilogueFwdINS6_IJSA_SC_SB_EEES9_SE_SG_Li256ELb1ELb1ELb1ELb0EEENS1_36VarlenDynamicPersistentTileSchedulerILi128ELi112ELi256ELi128ELb1ELb1ELb1ELb0ELb1ELb1EEEEEEEEEvNT_6ParamsE,"ax",@progbits
	.align	128
.text._ZN7cutlass13device_kernelIN5flash11enable_sm90INS1_16FlashAttnFwdSm90INS1_25CollectiveMainloopFwdSm90ILi2EN4cute5tupleIJNS5_1CILi1EEES8_S8_EEENS6_IJNS7_ILi128EEENS7_ILi112EEENS7_ILi192EEEEEELi192ENS_10bfloat16_tEfNS_4arch4Sm90ELb0ELb0ELb0ELb1ELb0ELb1ELb0ELb1ELb1ELb1ELb1ELb0EEENS1_21CollectiveEpilogueFwdINS6_IJSA_SC_SB_EEES9_SE_SG_Li256ELb1ELb1ELb1ELb0EEENS1_36VarlenDynamicPersistentTileSchedulerILi128ELi112ELi256ELi128ELb1ELb1ELb1ELb0ELb1ELb1EEEEEEEEEvNT_6ParamsE:
        .type           _ZN7cutlass13device_kernelIN5flash11enable_sm90INS1_16FlashAttnFwdSm90INS1_25CollectiveMainloopFwdSm90ILi2EN4cute5tupleIJNS5_1CILi1EEES8_S8_EEENS6_IJNS7_ILi128EEENS7_ILi112EEENS7_ILi192EEEEEELi192ENS_10bfloat16_tEfNS_4arch4Sm90ELb0ELb0ELb0ELb1ELb0ELb1ELb0ELb1ELb1ELb1ELb1ELb0EEENS1_21CollectiveEpilogueFwdINS6_IJSA_SC_SB_EEES9_SE_SG_Li256ELb1ELb1ELb1ELb0EEENS1_36VarlenDynamicPersistentTileSchedulerILi128ELi112ELi256ELi128ELb1ELb1ELb1ELb0ELb1ELb1EEEEEEEEEvNT_6ParamsE,@function
        .size           _ZN7cutlass13device_kernelIN5flash11enable_sm90INS1_16FlashAttnFwdSm90INS1_25CollectiveMainloopFwdSm90ILi2EN4cute5tupleIJNS5_1CILi1EEES8_S8_EEENS6_IJNS7_ILi128EEENS7_ILi112EEENS7_ILi192EEEEEELi192ENS_10bfloat16_tEfNS_4arch4Sm90ELb0ELb0ELb0ELb1ELb0ELb1ELb0ELb1ELb1ELb1ELb1ELb0EEENS1_21CollectiveEpilogueFwdINS6_IJSA_SC_SB_EEES9_SE_SG_Li256ELb1ELb1ELb1ELb0EEENS1_36VarlenDynamicPersistentTileSchedulerILi128ELi112ELi256ELi128ELb1ELb1ELb1ELb0ELb1ELb1EEEEEEEEEvNT_6ParamsE,(.L_x_56 - _ZN7cutlass13device_kernelIN5flash11enable_sm90INS1_16FlashAttnFwdSm90INS1_25CollectiveMainloopFwdSm90ILi2EN4cute5tupleIJNS5_1CILi1EEES8_S8_EEENS6_IJNS7_ILi128EEENS7_ILi112EEENS7_ILi192EEEEEELi192ENS_10bfloat16_tEfNS_4arch4Sm90ELb0ELb0ELb0ELb1ELb0ELb1ELb0ELb1ELb1ELb1ELb1ELb0EEENS1_21CollectiveEpilogueFwdINS6_IJSA_SC_SB_EEES9_SE_SG_Li256ELb1ELb1ELb1ELb0EEENS1_36VarlenDynamicPersistentTileSchedulerILi128ELi112ELi256ELi128ELb1ELb1ELb1ELb0ELb1ELb1EEEEEEEEEvNT_6ParamsE)
        .other          _ZN7cutlass13device_kernelIN5flash11enable_sm90INS1_16FlashAttnFwdSm90INS1_25CollectiveMainloopFwdSm90ILi2EN4cute5tupleIJNS5_1CILi1EEES8_S8_EEENS6_IJNS7_ILi128EEENS7_ILi112EEENS7_ILi192EEEEEELi192ENS_10bfloat16_tEfNS_4arch4Sm90ELb0ELb0ELb0ELb1ELb0ELb1ELb0ELb1ELb1ELb1ELb1ELb0EEENS1_21CollectiveEpilogueFwdINS6_IJSA_SC_SB_EEES9_SE_SG_Li256ELb1ELb1ELb1ELb0EEENS1_36VarlenDynamicPersistentTileSchedulerILi128ELi112ELi256ELi128ELb1ELb1ELb1ELb0ELb1ELb1EEEEEEEEEvNT_6ParamsE,@"STO_CUDA_ENTRY STV_DEFAULT"
_ZN7cutlass13device_kernelIN5flash11enable_sm90INS1_16FlashAttnFwdSm90INS1_25CollectiveMainloopFwdSm90ILi2EN4cute5tupleIJNS5_1CILi1EEES8_S8_EEENS6_IJNS7_ILi128EEENS7_ILi112EEENS7_ILi192EEEEEELi192ENS_10bfloat16_tEfNS_4arch4Sm90ELb0ELb0ELb0ELb1ELb0ELb1ELb0ELb1ELb1ELb1ELb1ELb0EEENS1_21CollectiveEpilogueFwdINS6_IJSA_SC_SB_EEES9_SE_SG_Li256ELb1ELb1ELb1ELb0EEENS1_36VarlenDynamicPersistentTileSchedulerILi128ELi112ELi256ELi128ELb1ELb1ELb1ELb0ELb1ELb1EEEEEEEEEvNT_6ParamsE:
[----:B------:R-:W-:Y:S01]  /*0000*/  LDC R1, c[0x0][0x37c] ;  /* 0x0000df00ff017b82 */ /* 0x000fe20000000800 */
[----:B------:R-:W-:Y:S05]  /*0010*/  EXIT ;  /* 0x000000000000794d */ /* 0x000fea0003800000 */
.L_x_11:
        /* <DEDUP_REMOVED lines=14> */
.L_x_56:


//--------------------- .text._ZN7cutlass13device_kernelIN5flash11enable_sm90INS1_16FlashAttnFwdSm90INS1_25CollectiveMainloopFwdSm90ILi2EN4cute5tupleIJNS5_1CILi1EEES8_S8_EEENS6_IJNS7_ILi128EEENS7_ILi96EEENS7_ILi192EEEEEELi192ENS_10bfloat16_tEfNS_4arch4Sm90ELb0ELb1ELb0ELb0ELb0ELb0ELb0ELb1ELb1ELb1ELb1ELb0EEENS1_21CollectiveEpilogueFwdINS6_IJSA_SC_SB_EEES9_SE_SG_Li256ELb0ELb1ELb1ELb0EEENS1_19SingleTileSchedulerILb0ELb1ELb1ELi128EEEEEEEEEvNT_6ParamsE --------------------------
	.section	.text._ZN7cutlass13device_kernelIN5flash11enable_sm90INS1_16FlashAttnFwdSm90INS1_25CollectiveMainloopFwdSm90ILi2EN4cute5tupleIJNS5_1CILi1EEES8_S8_EEENS6_IJNS7_ILi128EEENS7_ILi96EEENS7_ILi192EEEEEELi192ENS_10bfloat16_tEfNS_4arch4Sm90ELb0ELb1ELb0ELb0ELb0ELb0ELb0ELb1ELb1ELb1ELb1ELb0EEENS1_21CollectiveEpilogueFwdINS6_IJSA_SC_SB_EEES9_SE_SG_Li256ELb0ELb1ELb1ELb0EEENS1_19SingleTileSchedulerILb0ELb1ELb1ELi128EEEEEEEEEvNT_6ParamsE,"ax",@progbits
	.align	128
.text._ZN7cutlass13device_kernelIN5flash11enable_sm90INS1_16FlashAttnFwdSm90INS1_25CollectiveMainloopFwdSm90ILi2EN4cute5tupleIJNS5_1CILi1EEES8_S8_EEENS6_IJNS7_ILi128EEENS7_ILi96EEENS7_ILi192EEEEEELi192ENS_10bfloat16_tEfNS_4arch4Sm90ELb0ELb1ELb0ELb0ELb0ELb0ELb0ELb1ELb1ELb1ELb1ELb0EEENS1_21CollectiveEpilogueFwdINS6_IJSA_SC_SB_EEES9_SE_SG_Li256ELb0ELb1ELb1ELb0EEENS1_19SingleTileSchedulerILb0ELb1ELb1ELi128EEEEEEEEEvNT_6ParamsE:
        .type           _ZN7cutlass13device_kernelIN5flash11enable_sm90INS1_16FlashAttnFwdSm90INS1_25CollectiveMainloopFwdSm90ILi2EN4cute5tupleIJNS5_1CILi1EEES8_S8_EEENS6_IJNS7_ILi128EEENS7_ILi96EEENS7_ILi192EEEEEELi192ENS_10bfloat16_tEfNS_4arch4Sm90ELb0ELb1ELb0ELb0ELb0ELb0ELb0ELb1ELb1ELb1ELb1ELb0EEENS1_21CollectiveEpilogueFwdINS6_IJSA_SC_SB_EEES9_SE_SG_Li256ELb0ELb1ELb1ELb0EEENS1_19SingleTileSchedulerILb0ELb1ELb1ELi128EEEEEEEEEvNT_6ParamsE,@function
        .size           _ZN7cutlass13device_kernelIN5flash11enable_sm90INS1_16FlashAttnFwdSm90INS1_25CollectiveMainloopFwdSm90ILi2EN4cute5tupleIJNS5_1CILi1EEES8_S8_EEENS6_IJNS7_ILi128EEENS7_ILi96EEENS7_ILi192EEEEEELi192ENS_10bfloat16_tEfNS_4arch4Sm90ELb0ELb1ELb0ELb0ELb0ELb0ELb0ELb1ELb1ELb1ELb1ELb0EEENS1_21CollectiveEpilogueFwdINS6_IJSA_SC_SB_EEES9_SE_SG_Li256ELb0ELb1ELb1ELb0EEENS1_19SingleTileSchedulerILb0ELb1ELb1ELi128EEEEEEEEEvNT_6ParamsE,(.L_x_57 - _ZN7cutlass13device_kernelIN5flash11enable_sm90INS1_16FlashAttnFwdSm90INS1_25CollectiveMainloopFwdSm90ILi2EN4cute5tupleIJNS5_1CILi1EEES8_S8_EEENS6_IJNS7_ILi128EEENS7_ILi96EEENS7_ILi192EEEEEELi192ENS_10bfloat16_tEfNS_4arch4Sm90ELb0ELb1ELb0ELb0ELb0ELb0ELb0ELb1ELb1ELb1ELb1ELb0EEENS1_21CollectiveEpilogueFwdINS6_IJSA_SC_SB_EEES9_SE_SG_Li256ELb0ELb1ELb1ELb0EEENS1_19SingleTileSchedulerILb0ELb1ELb1ELi128EEEEEEEEEvNT_6ParamsE)
        .other          _ZN7cutlass13device_kernelIN5flash11enable_sm90INS1_16FlashAttnFwdSm90INS1_25CollectiveMainloopFwdSm90ILi2EN4cute5tupleIJNS5_1CILi1EEES8_S8_EEENS6_IJNS7_ILi128EEENS7_ILi96EEENS7_ILi192EEEEEELi192ENS_10bfloat16_tEfNS_4arch4Sm90ELb0ELb1ELb0ELb0ELb0ELb0ELb0ELb1ELb1ELb1ELb1ELb0EEENS1_21CollectiveEpilogueFwdINS6_IJSA_SC_SB_EEES9_SE_SG_Li256ELb0ELb1ELb1ELb0EEENS1_19SingleTileSchedulerILb0ELb1ELb1ELi128EEEEEEEEEvNT_6ParamsE,@"STO_CUDA_ENTRY STV_DEFAULT"
_ZN7cutlass13device_kernelIN5flash11enable_sm90INS1_16FlashAttnFwdSm90INS1_25CollectiveMainloopFwdSm90ILi2EN4cute5tupleIJNS5_1CILi1EEES8_S8_EEENS6_IJNS7_ILi128EEENS7_ILi96EEENS7_ILi192EEEEEELi192ENS_10bfloat16_tEfNS_4arch4Sm90ELb0ELb1ELb0ELb0ELb0ELb0ELb0ELb1ELb1ELb1ELb1ELb0EEENS1_21CollectiveEpilogueFwdINS6_IJSA_SC_SB_EEES9_SE_SG_Li256ELb0ELb1ELb1ELb0EEENS1_19SingleTileSchedulerILb0ELb1ELb1ELi128EEEEEEEEEvNT_6ParamsE:
[----:B------:R-:W-:Y:S01]  /*0000*/  LDC R1, c[0x0][0x37c] ;  /* 0x0000df00ff017b82 */ /* 0x000fe20000000800 */
[----:B------:R-:W-:Y:S05]  /*0010*/  EXIT ;  /* 0x000000000000794d */ /* 0x000fea0003800000 */
.L_x_12:
        /* <DEDUP_REMOVED lines=14> */
.L_x_57:


//--------------------- .text._ZN7cutlass13device_kernelIN5flash11enable_sm90INS1_16FlashAttnFwdSm90INS1_25CollectiveMainloopFwdSm90ILi2EN4cute5tupleIJNS5_1CILi1EEES8_S8_EEENS6_IJNS7_ILi128EEENS7_ILi96EEENS7_ILi192EEEEEELi192ENS_10bfloat16_tEfNS_4arch4Sm90ELb0ELb1ELb0ELb1ELb0ELb0ELb0ELb1ELb1ELb1ELb1ELb0EEENS1_21CollectiveEpilogueFwdINS6_IJSA_SC_SB_EEES9_SE_SG_Li256ELb1ELb1ELb1ELb0EEENS1_36VarlenDynamicPersistentTileSchedulerILi128ELi96ELi256ELi128ELb1ELb1ELb1ELb1ELb0ELb1EEEEEEEEEvNT_6ParamsE --------------------------
	.section	.text._ZN7cutlass13device_kernelIN5flash11enable_sm90INS1_16FlashAttnFwdSm90INS1_25CollectiveMainloopFwdSm90ILi2EN4cute5tupleIJNS5_1CILi1EEES8_S8_EEENS6_IJNS7_ILi128EEENS7_ILi96EEENS7_ILi192EEEEEELi192ENS_10bfloat16_tEfNS_4arch4Sm90ELb0ELb1ELb0ELb1ELb0ELb0ELb0ELb1ELb1ELb1ELb1ELb0EEENS1_21CollectiveEpilogueFwdINS6_IJSA_SC_SB_EEES9_SE_SG_Li256ELb1ELb1ELb1ELb0EEENS1_36VarlenDynamicPersistentTileSchedulerILi128ELi96ELi256ELi128ELb1ELb1ELb1ELb1ELb0ELb1EEEEEEEEEvNT_6ParamsE,"ax",@progbits
	.align	128
.text._ZN7cutlass13device_kernelIN5flash11enable_sm90INS1_16FlashAttnFwdSm90INS1_25CollectiveMainloopFwdSm90ILi2EN4cute5tupleIJNS5_1CILi1EEES8_S8_EEENS6_IJNS7_ILi128EEENS7_ILi96EEENS7_ILi192EEEEEELi192ENS_10bfloat16_tEfNS_4arch4Sm90ELb0ELb1ELb0ELb1ELb0ELb0ELb0ELb1ELb1ELb1ELb1ELb0EEENS1_21CollectiveEpilogueFwdINS6_IJSA_SC_SB_EEES9_SE_SG_Li256ELb1ELb1ELb1ELb0EEENS1_36VarlenDynamicPersistentTileSchedulerILi128ELi96ELi256ELi128ELb1ELb1ELb1ELb1ELb0ELb1EEEEEEEEEvNT_6ParamsE:
        .type           _ZN7cutlass13device_kernelIN5flash11enable_sm90INS1_16FlashAttnFwdSm90INS1_25CollectiveMainloopFwdSm90ILi2EN4cute5tupleIJNS5_1CILi1EEES8_S8_EEENS6_IJNS7_ILi128EEENS7_ILi96EEENS7_ILi192EEEEEELi192ENS_10bfloat16_tEfNS_4arch4Sm90ELb0ELb1ELb0ELb1ELb0ELb0ELb0ELb1ELb1ELb1ELb1ELb0EEENS1_21CollectiveEpilogueFwdINS6_IJSA_SC_SB_EEES9_SE_SG_Li256ELb1ELb1ELb1ELb0EEENS1_36VarlenDynamicPersistentTileSchedulerILi128ELi96ELi256ELi128ELb1ELb1ELb1ELb1ELb0ELb1EEEEEEEEEvNT_6ParamsE,@function
        .size           _ZN7cutlass13device_kernelIN5flash11enable_sm90INS1_16FlashAttnFwdSm90INS1_25CollectiveMainloopFwdSm90ILi2EN4cute5tupleIJNS5_1CILi1EEES8_S8_EEENS6_IJNS7_ILi128EEENS7_ILi96EEENS7_ILi192EEEEEELi192ENS_10bfloat16_tEfNS_4arch4Sm90ELb0ELb1ELb0ELb1ELb0ELb0ELb0ELb1ELb1ELb1ELb1ELb0EEENS1_21CollectiveEpilogueFwdINS6_IJSA_SC_SB_EEES9_SE_SG_Li256ELb1ELb1ELb1ELb0EEENS1_36VarlenDynamicPersistentTileSchedulerILi128ELi96ELi256ELi128ELb1ELb1ELb1ELb1ELb0ELb1EEEEEEEEEvNT_6ParamsE,(.L_x_58 - _ZN7cutlass13device_kernelIN5flash11enable_sm90INS1_16FlashAttnFwdSm90INS1_25CollectiveMainloopFwdSm90ILi2EN4cute5tupleIJNS5_1CILi1EEES8_S8_EEENS6_IJNS7_ILi128EEENS7_ILi96EEENS7_ILi192EEEEEELi192ENS_10bfloat16_tEfNS_4arch4Sm90ELb0ELb1ELb0ELb1ELb0ELb0ELb0ELb1ELb1ELb1ELb1ELb0EEENS1_21CollectiveEpilogueFwdINS6_IJSA_SC_SB_EEES9_SE_SG_Li256ELb1ELb1ELb1ELb0EEENS1_36VarlenDynamicPersistentTileSchedulerILi128ELi96ELi256ELi128ELb1ELb1ELb1ELb1ELb0ELb1EEEEEEEEEvNT_6ParamsE)
        .other          _ZN7cutlass13device_kernelIN5flash11enable_sm90INS1_16FlashAttnFwdSm90INS1_25CollectiveMainloopFwdSm90ILi2EN4cute5tupleIJNS5_1CILi1EEES8_S8_EEENS6_IJNS7_ILi128EEENS7_ILi96EEENS7_ILi192EEEEEELi192ENS_10bfloat16_tEfNS_4arch4Sm90ELb0ELb1ELb0ELb1ELb0ELb0ELb0ELb1ELb1ELb1ELb1ELb0EEENS1_21CollectiveEpilogueFwdINS6_IJSA_SC_SB_EEES9_SE_SG_Li256ELb1ELb1ELb1ELb0EEENS1_36VarlenDynamicPersistentTileSchedulerILi128ELi96ELi256ELi128ELb1ELb1ELb1ELb1ELb0ELb1EEEEEEEEEvNT_6ParamsE,@"STO_CUDA_ENTRY STV_DEFAULT"
_ZN7cutlass13device_kernelIN5flash11enable_sm90INS1_16FlashAttnFwdSm90INS1_25CollectiveMainloopFwdSm90ILi2EN4cute5tupleIJNS5_1CILi1EEES8_S8_EEENS6_IJNS7_ILi128EEENS7_ILi96EEENS7_ILi192EEEEEELi192ENS_10bfloat16_tEfNS_4arch4Sm90ELb0ELb1ELb0ELb1ELb0ELb0ELb0ELb1ELb1ELb1ELb1ELb0EEENS1_21CollectiveEpilogueFwdINS6_IJSA_SC_SB_EEES9_SE_SG_Li256ELb1ELb1ELb1ELb0EEENS1_36VarlenDynamicPersistentTileSchedulerILi128ELi96ELi256ELi128ELb1ELb1ELb1ELb1ELb0ELb1EEEEEEEEEvNT_6ParamsE:
[----:B------:R-:W-:Y:S01]  /*0000*/  LDC R1, c[0x0][0x37c] ;  /* 0x0000df00ff017b82 */ /* 0x000fe20000000800 */
[----:B------:R-:W-:Y:S05]  /*0010*/  EXIT ;  /* 0x000000000000794d */ /* 0x000fea0003800000 */
.L_x_13:
        /* <DEDUP_REMOVED lines=14> */
.L_x_58:


//--------------------- .text._ZN7cutlass13device_kernelIN5flash11enable_sm90INS1_16FlashAttnFwdSm90INS1_25CollectiveMainloopFwdSm90ILi2EN4cute5tupleIJNS5_1CILi1EEES8_S8_EEENS6_IJNS7_ILi128EEENS7_ILi96EEENS7_ILi192EEEEEELi192ENS_10bfloat16_tEfNS_4arch4Sm90ELb0ELb1ELb0ELb1ELb0ELb1ELb0ELb1ELb1ELb1ELb1ELb0EEENS1_21CollectiveEpilogueFwdINS6_IJSA_SC_SB_EEES9_SE_SG_Li256ELb1ELb1ELb1ELb0EEENS1_36VarlenDynamicPersistentTileSchedulerILi128ELi96ELi256ELi128ELb1ELb1ELb1ELb1ELb0ELb1EEEEEEEEEvNT_6ParamsE --------------------------
	.section	.text._ZN7cutlass13device_kernelIN5flash11enable_sm90INS1_16FlashAttnFwdSm90INS1_25CollectiveMainloopFwdSm90ILi2EN4cute5tupleIJNS5_1CILi1EEES8_S8_EEENS6_IJNS7_ILi128EEENS7_ILi96EEENS7_ILi192EEEEEELi192ENS_10bfloat16_tEfNS_4arch4Sm90ELb0ELb1ELb0ELb1ELb0ELb1ELb0ELb1ELb1ELb1ELb1ELb0EEENS1_21CollectiveEpilogueFwdINS6_IJSA_SC_SB_EEES9_SE_SG_Li256ELb1ELb1ELb1ELb0EEENS1_36VarlenDynamicPersistentTileSchedulerILi128ELi96ELi256ELi128ELb1ELb1ELb1ELb1ELb0ELb1EEEEEEEEEvNT_6ParamsE,"ax",@progbits
	.align	128
.text._ZN7cutlass13device_kernelIN5flash11enable_sm90INS1_16FlashAttnFwdSm90INS1_25CollectiveMainloopFwdSm90ILi2EN4cute5tupleIJNS5_1CILi1EEES8_S8_EEENS6_IJNS7_ILi128EEENS7_ILi96EEENS7_ILi192EEEEEELi192ENS_10bfloat16_tEfNS_4arch4Sm90ELb0ELb1ELb0ELb1ELb0ELb1ELb0ELb1ELb1ELb1ELb1ELb0EEENS1_21CollectiveEpilogueFwdINS6_IJSA_SC_SB_EEES9_SE_SG_Li256ELb1ELb1ELb1ELb0EEENS1_36VarlenDynamicPersistentTileSchedulerILi128ELi96ELi256ELi128ELb1ELb1ELb1ELb1ELb0ELb1EEEEEEEEEvNT_6ParamsE:
        .type           _ZN7cutlass13device_kernelIN5flash11enable_sm90INS1_16FlashAttnFwdSm90INS1_25CollectiveMainloopFwdSm90ILi2EN4cute5tupleIJNS5_1CILi1EEES8_S8_EEENS6_IJNS7_ILi128EEENS7_ILi96EEENS7_ILi192EEEEEELi192ENS_10bfloat16_tEfNS_4arch4Sm90ELb0ELb1ELb0ELb1ELb0ELb1ELb0ELb1ELb1ELb1ELb1ELb0EEENS1_21CollectiveEpilogueFwdINS6_IJSA_SC_SB_EEES9_SE_SG_Li256ELb1ELb1ELb1ELb0EEENS1_36VarlenDynamicPersistentTileSchedulerILi128ELi96ELi256ELi128ELb1ELb1ELb1ELb1ELb0ELb1EEEEEEEEEvNT_6ParamsE,@function
        .size           _ZN7cutlass13device_kernelIN5flash11enable_sm90INS1_16FlashAttnFwdSm90INS1_25CollectiveMainloopFwdSm90ILi2EN4cute5tupleIJNS5_1CILi1EEES8_S8_EEENS6_IJNS7_ILi128EEENS7_ILi96EEENS7_ILi192EEEEEELi192ENS_10bfloat16_tEfNS_4arch4Sm90ELb0ELb1ELb0ELb1ELb0ELb1ELb0ELb1ELb1ELb1ELb1ELb0EEENS1_21CollectiveEpilogueFwdINS6_IJSA_SC_SB_EEES9_SE_SG_Li256ELb1ELb1ELb1ELb0EEENS1_36VarlenDynamicPersistentTileSchedulerILi128ELi96ELi256ELi128ELb1ELb1ELb1ELb1ELb0ELb1EEEEEEEEEvNT_6ParamsE,(.L_x_59 - _ZN7cutlass13device_kernelIN5flash11enable_sm90INS1_16FlashAttnFwdSm90INS1_25CollectiveMainloopFwdSm90ILi2EN4cute5tupleIJNS5_1CILi1EEES8_S8_EEENS6_IJNS7_ILi128EEENS7_ILi96EEENS7_ILi192EEEEEELi192ENS_10bfloat16_tEfNS_4arch4Sm90ELb0ELb1ELb0ELb1ELb0ELb1ELb0ELb1ELb1ELb1ELb1ELb0EEENS1_21CollectiveEpilogueFwdINS6_IJSA_SC_SB_EEES9_SE_SG_Li256ELb1ELb1ELb1ELb0EEENS1_36VarlenDynamicPersistentTileSchedulerILi128ELi96ELi256ELi128ELb1ELb1ELb1ELb1ELb0ELb1EEEEEEEEEvNT_6ParamsE)
        .other          _ZN7cutlass13device_kernelIN5flash11enable_sm90INS1_16FlashAttnFwdSm90INS1_25CollectiveMainloopFwdSm90ILi2EN4cute5tupleIJNS5_1CILi1EEES8_S8_EEENS6_IJNS7_ILi128EEENS7_ILi96EEENS7_ILi192EEEEEELi192ENS_10bfloat16_tEfNS_4arch4Sm90ELb0ELb1ELb0ELb1ELb0ELb1ELb0ELb1ELb1ELb1ELb1ELb0EEENS1_21CollectiveEpilogueFwdINS6_IJSA_SC_SB_EEES9_SE_SG_Li256ELb1ELb1ELb1ELb0EEENS1_36VarlenDynamicPersistentTileSchedulerILi128ELi96ELi256ELi128ELb1ELb1ELb1ELb1ELb0ELb1EEEEEEEEEvNT_6ParamsE,@"STO_CUDA_ENTRY STV_DEFAULT"
_ZN7cutlass13device_kernelIN5flash11enable_sm90INS1_16FlashAttnFwdSm90INS1_25CollectiveMainloopFwdSm90ILi2EN4cute5tupleIJNS5_1CILi1EEES8_S8_EEENS6_IJNS7_ILi128EEENS7_ILi96EEENS7_ILi192EEEEEELi192ENS_10bfloat16_tEfNS_4arch4Sm90ELb0ELb1ELb0ELb1ELb0ELb1ELb0ELb1ELb1ELb1ELb1ELb0EEENS1_21CollectiveEpilogueFwdINS6_IJSA_SC_SB_EEES9_SE_SG_Li256ELb1ELb1ELb1ELb0EEENS1_36VarlenDynamicPersistentTileSchedulerILi128ELi96ELi256ELi128ELb1ELb1ELb1ELb1ELb0ELb1EEEEEEEEEvNT_6ParamsE:
[----:B------:R-:W-:Y:S01]  /*0000*/  LDC R1, c[0x0][0x37c] ;  /* 0x0000df00ff017b82 */ /* 0x000fe20000000800 */
[----:B------:R-:W-:Y:S05]  /*0010*/  EXIT ;  /* 0x000000000000794d */ /* 0x000fea0003800000 */
.L_x_14:
        /* <DEDUP_REMOVED lines=14> */
.L_x_59:


//--------------------- .text._ZN7cutlass13device_kernelIN5flash11enable_sm90INS1_16FlashAttnFwdSm90INS1_25CollectiveMainloopFwdSm90ILi2EN4cute5tupleIJNS5_1CILi1EEES8_S8_EEENS6_IJNS7_ILi128EEENS7_ILi112EEENS7_ILi192EEEEEELi192ENS_10bfloat16_tEfNS_4arch4Sm90ELb1ELb0ELb0ELb0ELb0ELb0ELb0ELb1ELb1ELb1ELb1ELb0EEENS1_21CollectiveEpilogueFwdINS6_IJSA_SC_SB_EEES9_SE_SG_Li256ELb0ELb1ELb1ELb0EEENS1_19SingleTileSchedulerILb0ELb1ELb1ELi128EEEEEEEEEvNT_6ParamsE --------------------------
	.section	.text._ZN7cutlass13device_kernelIN5flash11enable_sm90INS1_16FlashAttnFwdSm90INS1_25CollectiveMainloopFwdSm90ILi2EN4cute5tupleIJNS5_1CILi1EEES8_S8_EEENS6_IJNS7_ILi128EEENS7_ILi112EEENS7_ILi192EEEEEELi192ENS_10bfloat16_tEfNS_4arch4Sm90ELb1ELb0ELb0ELb0ELb0ELb0ELb0ELb1ELb1ELb1ELb1ELb0EEENS1_21CollectiveEpilogueFwdINS6_IJSA_SC_SB_EEES9_SE_SG_Li256ELb0ELb1ELb1ELb0EEENS1_19SingleTileSchedulerILb0ELb1ELb1ELi128EEEEEEEEEvNT_6ParamsE,"ax",@progbits
	.align	128
.text._ZN7cutlass13device_kernelIN5flash11enable_sm90INS1_16FlashAttnFwdSm90INS1_25CollectiveMainloopFwdSm90ILi2EN4cute5tupleIJNS5_1CILi1EEES8_S8_EEENS6_IJNS7_ILi128EEENS7_ILi112EEENS7_ILi192EEEEEELi192ENS_10bfloat16_tEfNS_4arch4Sm90ELb1ELb0ELb0ELb0ELb0ELb0ELb0ELb1ELb1ELb1ELb1ELb0EEENS1_21CollectiveEpilogueFwdINS6_IJSA_SC_SB_EEES9_SE_SG_Li256ELb0ELb1ELb1ELb0EEENS1_19SingleTileSchedulerILb0ELb1ELb1ELi128EEEEEEEEEvNT_6ParamsE:
        .type           _ZN7cutlass13device_kernelIN5flash11enable_sm90INS1_16FlashAttnFwdSm90INS1_25CollectiveMainloopFwdSm90ILi2EN4cute5tupleIJNS5_1CILi1EEES8_S8_EEENS6_IJNS7_ILi128EEENS7_ILi112EEENS7_ILi192EEEEEELi192ENS_10bfloat16_tEfNS_4arch4Sm90ELb1ELb0ELb0ELb0ELb0ELb0ELb0ELb1ELb1ELb1ELb1ELb0EEENS1_21CollectiveEpilogueFwdINS6_IJSA_SC_SB_EEES9_SE_SG_Li256ELb0ELb1ELb1ELb0EEENS1_19SingleTileSchedulerILb0ELb1ELb1ELi128EEEEEEEEEvNT_6ParamsE,@function
        .size           _ZN7cutlass13device_kernelIN5flash11enable_sm90INS1_16FlashAttnFwdSm90INS1_25CollectiveMainloopFwdSm90ILi2EN4cute5tupleIJNS5_1CILi1EEES8_S8_EEENS6_IJNS7_ILi128EEENS7_ILi112EEENS7_ILi192EEEEEELi192ENS_10bfloat16_tEfNS_4arch4Sm90ELb1ELb0ELb0ELb0ELb0ELb0ELb0ELb1ELb1ELb1ELb1ELb0EEENS1_21CollectiveEpilogueFwdINS6_IJSA_SC_SB_EEES9_SE_SG_Li256ELb0ELb1ELb1ELb0EEENS1_19SingleTileSchedulerILb0ELb1ELb1ELi128EEEEEEEEEvNT_6ParamsE,(.L_x_60 - _ZN7cutlass13device_kernelIN5flash11enable_sm90INS1_16FlashAttnFwdSm90INS1_25CollectiveMainloopFwdSm90ILi2EN4cute5tupleIJNS5_1CILi1EEES8_S8_EEENS6_IJNS7_ILi128EEENS7_ILi112EEENS7_ILi192EEEEEELi192ENS_10bfloat16_tEfNS_4arch4Sm90ELb1ELb0ELb0ELb0ELb0ELb0ELb0ELb1ELb1ELb1ELb1ELb0EEENS1_21CollectiveEpilogueFwdINS6_IJSA_SC_SB_EEES9_SE_SG_Li256ELb0ELb1ELb1ELb0EEENS1_19SingleTileSchedulerILb0ELb1ELb1ELi128EEEEEEEEEvNT_6ParamsE)
        .other          _ZN7cutlass13device_kernelIN5flash11enable_sm90INS1_16FlashAttnFwdSm90INS1_25CollectiveMainloopFwdSm90ILi2EN4cute5tupleIJNS5_1CILi1EEES8_S8_EEENS6_IJNS7_ILi128EEENS7_ILi112EEENS7_ILi192EEEEEELi192ENS_10bfloat16_tEfNS_4arch4Sm90ELb1ELb0ELb0ELb0ELb0ELb0ELb0ELb1ELb1ELb1ELb1ELb0EEENS1_21CollectiveEpilogueFwdINS6_IJSA_SC_SB_EEES9_SE_SG_Li256ELb0ELb1ELb1ELb0EEENS1_19SingleTileSchedulerILb0ELb1ELb1ELi128EEEEEEEEEvNT_6ParamsE,@"STO_CUDA_ENTRY STV_DEFAULT"
_ZN7cutlass13device_kernelIN5flash11enable_sm90INS1_16FlashAttnFwdSm90INS1_25CollectiveMainloopFwdSm90ILi2EN4cute5tupleIJNS5_1CILi1EEES8_S8_EEENS6_IJNS7_ILi128EEENS7_ILi112EEENS7_ILi192EEEEEELi192ENS_10bfloat16_tEfNS_4arch4Sm90ELb1ELb0ELb0ELb0ELb0ELb0ELb0ELb1ELb1ELb1ELb1ELb0EEENS1_21CollectiveEpilogueFwdINS6_IJSA_SC_SB_EEES9_SE_SG_Li256ELb0ELb1ELb1ELb0EEENS1_19SingleTileSchedulerILb0ELb1ELb1ELi128EEEEEEEEEvNT_6ParamsE:
[----:B------:R-:W-:Y:S01]  /*0000*/  LDC R1, c[0x0][0x37c] ;  /* 0x0000df00ff017b82 */ /* 0x000fe20000000800 */
[----:B------:R-:W-:Y:S05]  /*0010*/  EXIT ;  /* 0x000000000000794d */ /* 0x000fea0003800000 */
.L_x_15:
        /* <DEDUP_REMOVED lines=14> */
.L_x_60:


//--------------------- .text._ZN7cutlass13device_kernelIN5flash11enable_sm90INS1_16FlashAttnFwdSm90INS1_25CollectiveMainloopFwdSm90ILi2EN4cute5tupleIJNS5_1CILi1EEES8_S8_EEENS6_IJNS7_ILi128EEENS7_ILi112EEENS7_ILi192EEEEEELi192ENS_10bfloat16_tEfNS_4arch4Sm90ELb1ELb0ELb0ELb1ELb0ELb0ELb0ELb1ELb1ELb1ELb1ELb0EEENS1_21CollectiveEpilogueFwdINS6_IJSA_SC_SB_EEES9_SE_SG_Li256ELb1ELb1ELb1ELb0EEENS1_36VarlenDynamicPersistentTileSchedulerILi128ELi112ELi256ELi128ELb1ELb1ELb1ELb1ELb1ELb1EEEEEEEEEvNT_6ParamsE --------------------------
	.section	.text._ZN7cutlass13device_kernelIN5flash11enable_sm90INS1_16FlashAttnFwdSm90INS1_25CollectiveMainloopFwdSm90ILi2EN4cute5tupleIJNS5_1CILi1EEES8_S8_EEENS6_IJNS7_ILi128EEENS7_ILi112EEENS7_ILi192EEEEEELi192ENS_10bfloat16_tEfNS_4arch4Sm90ELb1ELb0ELb0ELb1ELb0ELb0ELb0ELb1ELb1ELb1ELb1ELb0EEENS1_21CollectiveEpilogueFwdINS6_IJSA_SC_SB_EEES9_SE_SG_Li256ELb1ELb1ELb1ELb0EEENS1_36VarlenDynamicPersistentTileSchedulerILi128ELi112ELi256ELi128ELb1ELb1ELb1ELb1ELb1ELb1EEEEEEEEEvNT_6ParamsE,"ax",@progbits
	.align	128
.text._ZN7cutlass13device_kernelIN5flash11enable_sm90INS1_16FlashAttnFwdSm90INS1_25CollectiveMainloopFwdSm90ILi2EN4cute5tupleIJNS5_1CILi1EEES8_S8_EEENS6_IJNS7_ILi128EEENS7_ILi112EEENS7_ILi192EEEEEELi192ENS_10bfloat16_tEfNS_4arch4Sm90ELb1ELb0ELb0ELb1ELb0ELb0ELb0ELb1ELb1ELb1ELb1ELb0EEENS1_21CollectiveEpilogueFwdINS6_IJSA_SC_SB_EEES9_SE_SG_Li256ELb1ELb1ELb1ELb0EEENS1_36VarlenDynamicPersistentTileSchedulerILi128ELi112ELi256ELi128ELb1ELb1ELb1ELb1ELb1ELb1EEEEEEEEEvNT_6ParamsE:
        .type           _ZN7cutlass13device_kernelIN5flash11enable_sm90INS1_16FlashAttnFwdSm90INS1_25CollectiveMainloopFwdSm90ILi2EN4cute5tupleIJNS5_1CILi1EEES8_S8_EEENS6_IJNS7_ILi128EEENS7_ILi112EEENS7_ILi192EEEEEELi192ENS_10bfloat16_tEfNS_4arch4Sm90ELb1ELb0ELb0ELb1ELb0ELb0ELb0ELb1ELb1ELb1ELb1ELb0EEENS1_21CollectiveEpilogueFwdINS6_IJSA_SC_SB_EEES9_SE_SG_Li256ELb1ELb1ELb1ELb0EEENS1_36VarlenDynamicPersistentTileSchedulerILi128ELi112ELi256ELi128ELb1ELb1ELb1ELb1ELb1ELb1EEEEEEEEEvNT_6ParamsE,@function
        .size           _ZN7cutlass13device_kernelIN5flash11enable_sm90INS1_16FlashAttnFwdSm90INS1_25CollectiveMainloopFwdSm90ILi2EN4cute5tupleIJNS5_1CILi1EEES8_S8_EEENS6_IJNS7_ILi128EEENS7_ILi112EEENS7_ILi192EEEEEELi192ENS_10bfloat16_tEfNS_4arch4Sm90ELb1ELb0ELb0ELb1ELb0ELb0ELb0ELb1ELb1ELb1ELb1ELb0EEENS1_21CollectiveEpilogueFwdINS6_IJSA_SC_SB_EEES9_SE_SG_Li256ELb1ELb1ELb1ELb0EEENS1_36VarlenDynamicPersistentTileSchedulerILi128ELi112ELi256ELi128ELb1ELb1ELb1ELb1ELb1ELb1EEEEEEEEEvNT_6ParamsE,(.L_x_61 - _ZN7cutlass13device_kernelIN5flash11enable_sm90INS1_16FlashAttnFwdSm90INS1_25CollectiveMainloopFwdSm90ILi2EN4cute5tupleIJNS5_1CILi1EEES8_S8_EEENS6_IJNS7_ILi128EEENS7_ILi112EEENS7_ILi192EEEEEELi192ENS_10bfloat16_tEfNS_4arch4Sm90ELb1ELb0ELb0ELb1ELb0ELb0ELb0ELb1ELb1ELb1ELb1ELb0EEENS1_21CollectiveEpilogueFwdINS6_IJSA_SC_SB_EEES9_SE_SG_Li256ELb1ELb1ELb1ELb0EEENS1_36VarlenDynamicPersistentTileSchedulerILi128ELi112ELi256ELi128ELb1ELb1ELb1ELb1ELb1ELb1EEEEEEEEEvNT_6ParamsE)
        .other          _ZN7cutlass13device_kernelIN5flash11enable_sm90INS1_16FlashAttnFwdSm90INS1_25CollectiveMainloopFwdSm90ILi2EN4cute5tupleIJNS5_1CILi1EEES8_S8_EEENS6_IJNS7_ILi128EEENS7_ILi112EEENS7_ILi192EEEEEELi192ENS_10bfloat16_tEfNS_4arch4Sm90ELb1ELb0ELb0ELb1ELb0ELb0ELb0ELb1ELb1ELb1ELb1ELb0EEENS1_21CollectiveEpilogueFwdINS6_IJSA_SC_SB_EEES9_SE_SG_Li256ELb1ELb1ELb1ELb0EEENS1_36VarlenDynamicPersistentTileSchedulerILi128ELi112ELi256ELi128ELb1ELb1ELb1ELb1ELb1ELb1EEEEEEEEEvNT_6ParamsE,@"STO_CUDA_ENTRY STV_DEFAULT"
_ZN7cutlass13device_kernelIN5flash11enable_sm90INS1_16FlashAttnFwdSm90INS1_25CollectiveMainloopFwdSm90ILi2EN4cute5tupleIJNS5_1CILi1EEES8_S8_EEENS6_IJNS7_ILi128EEENS7_ILi112EEENS7_ILi192EEEEEELi192ENS_10bfloat16_tEfNS_4arch4Sm90ELb1ELb0ELb0ELb1ELb0ELb0ELb0ELb1ELb1ELb1ELb1ELb0EEENS1_21CollectiveEpilogueFwdINS6_IJSA_SC_SB_EEES9_SE_SG_Li256ELb1ELb1ELb1ELb0EEENS1_36VarlenDynamicPersistentTileSchedulerILi128ELi112ELi256ELi128ELb1ELb1ELb1ELb1ELb1ELb1EEEEEEEEEvNT_6ParamsE:
[----:B------:R-:W-:Y:S01]  /*0000*/  LDC R1, c[0x0][0x37c] ;  /* 0x0000df00ff017b82 */ /* 0x000fe20000000800 */
[----:B------:R-:W-:Y:S05]  /*0010*/  EXIT ;  /* 0x000000000000794d */ /* 0x000fea0003800000 */
.L_x_16:
        /* <DEDUP_REMOVED lines=14> */
.L_x_61:


//--------------------- .text._ZN7cutlass13device_kernelIN5flash11enable_sm90INS1_16FlashAttnFwdSm90INS1_25CollectiveMainloopFwdSm90ILi2EN4cute5tupleIJNS5_1CILi1EEES8_S8_EEENS6_IJNS7_ILi128EEENS7_ILi112EEENS7_ILi192EEEEEELi192ENS_10bfloat16_tEfNS_4arch4Sm90ELb1ELb0ELb0ELb1ELb0ELb1ELb0ELb1ELb1ELb1ELb1ELb0EEENS1_21CollectiveEpilogueFwdINS6_IJSA_SC_SB_EEES9_SE_SG_Li256ELb1ELb1ELb1ELb0EEENS1_36VarlenDynamicPersistentTileSchedulerILi128ELi112ELi256ELi128ELb1ELb1ELb1ELb1ELb1ELb1EEEEEEEEEvNT_6ParamsE --------------------------
	.section	.text._ZN7cutlass13device_kernelIN5flash11enable_sm90INS1_16FlashAttnFwdSm90INS1_25CollectiveMainloopFwdSm90ILi2EN4cute5tupleIJNS5_1CILi1EEES8_S8_EEENS6_IJNS7_ILi128EEENS7_ILi112EEENS7_ILi192EEEEEELi192ENS_10bfloat16_tEfNS_4arch4Sm90ELb1ELb0ELb0ELb1ELb0ELb1ELb0ELb1ELb1ELb1ELb1ELb0EEENS1_21CollectiveEpilogueFwdINS6_IJSA_SC_SB_EEES9_SE_SG_Li256ELb1ELb1ELb1ELb0EEENS1_36VarlenDynamicPersistentTileSchedulerILi128ELi112ELi256ELi128ELb1ELb1ELb1ELb1ELb1ELb1EEEEEEEEEvNT_6ParamsE,"ax",@progbits
	.align	128
.text._ZN7cutlass13device_kernelIN5flash11enable_sm90INS1_16FlashAttnFwdSm90INS1_25CollectiveMainloopFwdSm90ILi2EN4cute5tupleIJNS5_1CILi1EEES8_S8_EEENS6_IJNS7_ILi128EEENS7_ILi112EEENS7_ILi192EEEEEELi192ENS_10bfloat16_tEfNS_4arch4Sm90ELb1ELb0ELb0ELb1ELb0ELb1ELb0ELb1ELb1ELb1ELb1ELb0EEENS1_21CollectiveEpilogueFwdINS6_IJSA_SC_SB_EEES9_SE_SG_Li256ELb1ELb1ELb1ELb0EEENS1_36VarlenDynamicPersistentTileSchedulerILi128ELi112ELi256ELi128ELb1ELb1ELb1ELb1ELb1ELb1EEEEEEEEEvNT_6ParamsE:
        .type           _ZN7cutlass13device_kernelIN5flash11enable_sm90INS1_16FlashAttnFwdSm90INS1_25CollectiveMainloopFwdSm90ILi2EN4cute5tupleIJNS5_1CILi1EEES8_S8_EEENS6_IJNS7_ILi128EEENS7_ILi112EEENS7_ILi192EEEEEELi192ENS_10bfloat16_tEfNS_4arch4Sm90ELb1ELb0ELb0ELb1ELb0ELb1ELb0ELb1ELb1ELb1ELb1ELb0EEENS1_21CollectiveEpilogueFwdINS6_IJSA_SC_SB_EEES9_SE_SG_Li256ELb1ELb1ELb1ELb0EEENS1_36VarlenDynamicPersistentTileSchedulerILi128ELi112ELi256ELi128ELb1ELb1ELb1ELb1ELb1ELb1EEEEEEEEEvNT_6ParamsE,@function
        .size           _ZN7cutlass13device_kernelIN5flash11enable_sm90INS1_16FlashAttnFwdSm90INS1_25CollectiveMainloopFwdSm90ILi2EN4cute5tupleIJNS5_1CILi1EEES8_S8_EEENS6_IJNS7_ILi128EEENS7_ILi112EEENS7_ILi192EEEEEELi192ENS_10bfloat16_tEfNS_4arch4Sm90ELb1ELb0ELb0ELb1ELb0ELb1ELb0ELb1ELb1ELb1ELb1ELb0EEENS1_21CollectiveEpilogueFwdINS6_IJSA_SC_SB_EEES9_SE_SG_Li256ELb1ELb1ELb1ELb0EEENS1_36VarlenDynamicPersistentTileSchedulerILi128ELi112ELi256ELi128ELb1ELb1ELb1ELb1ELb1ELb1EEEEEEEEEvNT_6ParamsE,(.L_x_62 - _ZN7cutlass13device_kernelIN5flash11enable_sm90INS1_16FlashAttnFwdSm90INS1_25CollectiveMainloopFwdSm90ILi2EN4cute5tupleIJNS5_1CILi1EEES8_S8_EEENS6_IJNS7_ILi128EEENS7_ILi112EEENS7_ILi192EEEEEELi192ENS_10bfloat16_tEfNS_4arch4Sm90ELb1ELb0ELb0ELb1ELb0ELb1ELb0ELb1ELb1ELb1ELb1ELb0EEENS1_21CollectiveEpilogueFwdINS6_IJSA_SC_SB_EEES9_SE_SG_Li256ELb1ELb1ELb1ELb0EEENS1_36VarlenDynamicPersistentTileSchedulerILi128ELi112ELi256ELi128ELb1ELb1ELb1ELb1ELb1ELb1EEEEEEEEEvNT_6ParamsE)
        .other          _ZN7cutlass13device_kernelIN5flash11enable_sm90INS1_16FlashAttnFwdSm90INS1_25CollectiveMainloopFwdSm90ILi2EN4cute5tupleIJNS5_1CILi1EEES8_S8_EEENS6_IJNS7_ILi128EEENS7_ILi112EEENS7_ILi192EEEEEELi192ENS_10bfloat16_tEfNS_4arch4Sm90ELb1ELb0ELb0ELb1ELb0ELb1ELb0ELb1ELb1ELb1ELb1ELb0EEENS1_21CollectiveEpilogueFwdINS6_IJSA_SC_SB_EEES9_SE_SG_Li256ELb1ELb1ELb1ELb0EEENS1_36VarlenDynamicPersistentTileSchedulerILi128ELi112ELi256ELi128ELb1ELb1ELb1ELb1ELb1ELb1EEEEEEEEEvNT_6ParamsE,@"STO_CUDA_ENTRY STV_DEFAULT"
_ZN7cutlass13device_kernelIN5flash11enable_sm90INS1_16FlashAttnFwdSm90INS1_25CollectiveMainloopFwdSm90ILi2EN4cute5tupleIJNS5_1CILi1EEES8_S8_EEENS6_IJNS7_ILi128EEENS7_ILi112EEENS7_ILi192EEEEEELi192ENS_10bfloat16_tEfNS_4arch4Sm90ELb1ELb0ELb0ELb1ELb0ELb1ELb0ELb1ELb1ELb1ELb1ELb0EEENS1_21CollectiveEpilogueFwdINS6_IJSA_SC_SB_EEES9_SE_SG_Li256ELb1ELb1ELb1ELb0EEENS1_36VarlenDynamicPersistentTileSchedulerILi128ELi112ELi256ELi128ELb1ELb1ELb1ELb1ELb1ELb1EEEEEEEEEvNT_6ParamsE:
[----:B------:R-:W-:Y:S01]  /*0000*/  LDC R1, c[0x0][0x37c] ;  /* 0x0000df00ff017b82 */ /* 0x000fe20000000800 */
[----:B------:R-:W-:Y:S05]  /*0010*/  EXIT ;  /* 0x000000000000794d */ /* 0x000fea0003800000 */
.L_x_17:
        /* <DEDUP_REMOVED lines=14> */
.L_x_62:


//--------------------- .text._ZN7cutlass13device_kernelIN5flash11enable_sm90INS1_16FlashAttnFwdSm90INS1_25CollectiveMainloopFwdSm90ILi2EN4cute5tupleIJNS5_1CILi1EEES8_S8_EEENS6_IJNS7_ILi128EEENS7_ILi176EEESA_EEELi128ENS_10bfloat16_tEfNS_4arch4Sm90ELb0ELb0ELb0ELb0ELb0ELb0ELb0ELb1ELb1ELb1ELb1ELb0EEENS1_21CollectiveEpilogueFwdINS6_IJSA_SA_SB_EEES9_SD_SF_Li256ELb0ELb1ELb1ELb0EEENS1_19SingleTileSchedulerILb0ELb1ELb1ELi128EEEEEEEEEvNT_6ParamsE --------------------------
	.section	.text._ZN7cutlass13device_kernelIN5flash11enable_sm90INS1_16FlashAttnFwdSm90INS1_25CollectiveMainloopFwdSm90ILi2EN4cute5tupleIJNS5_1CILi1EEES8_S8_EEENS6_IJNS7_ILi128EEENS7_ILi176EEESA_EEELi128ENS_10bfloat16_tEfNS_4arch4Sm90ELb0ELb0ELb0ELb0ELb0ELb0ELb0ELb1ELb1ELb1ELb1ELb0EEENS1_21CollectiveEpilogueFwdINS6_IJSA_SA_SB_EEES9_SD_SF_Li256ELb0ELb1ELb1ELb0EEENS1_19SingleTileSchedulerILb0ELb1ELb1ELi128EEEEEEEEEvNT_6ParamsE,"ax",@progbits
	.align	128
.text._ZN7cutlass13device_kernelIN5flash11enable_sm90INS1_16FlashAttnFwdSm90INS1_25CollectiveMainloopFwdSm90ILi2EN4cute5tupleIJNS5_1CILi1EEES8_S8_EEENS6_IJNS7_ILi128EEENS7_ILi176EEESA_EEELi128ENS_10bfloat16_tEfNS_4arch4Sm90ELb0ELb0ELb0ELb0ELb0ELb0ELb0ELb1ELb1ELb1ELb1ELb0EEENS1_21CollectiveEpilogueFwdINS6_IJSA_SA_SB_EEES9_SD_SF_Li256ELb0ELb1ELb1ELb0EEENS1_19SingleTileSchedulerILb0ELb1ELb1ELi128EEEEEEEEEvNT_6ParamsE:
        .type           _ZN7cutlass13device_kernelIN5flash11enable_sm90INS1_16FlashAttnFwdSm90INS1_25CollectiveMainloopFwdSm90ILi2EN4cute5tupleIJNS5_1CILi1EEES8_S8_EEENS6_IJNS7_ILi128EEENS7_ILi176EEESA_EEELi128ENS_10bfloat16_tEfNS_4arch4Sm90ELb0ELb0ELb0ELb0ELb0ELb0ELb0ELb1ELb1ELb1ELb1ELb0EEENS1_21CollectiveEpilogueFwdINS6_IJSA_SA_SB_EEES9_SD_SF_Li256ELb0ELb1ELb1ELb0EEENS1_19SingleTileSchedulerILb0ELb1ELb1ELi128EEEEEEEEEvNT_6ParamsE,@function
        .size           _ZN7cutlass13device_kernelIN5flash11enable_sm90INS1_16FlashAttnFwdSm90INS1_25CollectiveMainloopFwdSm90ILi2EN4cute5tupleIJNS5_1CILi1EEES8_S8_EEENS6_IJNS7_ILi128EEENS7_ILi176EEESA_EEELi128ENS_10bfloat16_tEfNS_4arch4Sm90ELb0ELb0ELb0ELb0ELb0ELb0ELb0ELb1ELb1ELb1ELb1ELb0EEENS1_21CollectiveEpilogueFwdINS6_IJSA_SA_SB_EEES9_SD_SF_Li256ELb0ELb1ELb1ELb0EEENS1_19SingleTileSchedulerILb0ELb1ELb1ELi128EEEEEEEEEvNT_6ParamsE,(.L_x_63 - _ZN7cutlass13device_kernelIN5flash11enable_sm90INS1_16FlashAttnFwdSm90INS1_25CollectiveMainloopFwdSm90ILi2EN4cute5tupleIJNS5_1CILi1EEES8_S8_EEENS6_IJNS7_ILi128EEENS7_ILi176EEESA_EEELi128ENS_10bfloat16_tEfNS_4arch4Sm90ELb0ELb0ELb0ELb0ELb0ELb0ELb0ELb1ELb1ELb1ELb1ELb0EEENS1_21CollectiveEpilogueFwdINS6_IJSA_SA_SB_EEES9_SD_SF_Li256ELb0ELb1ELb1ELb0EEENS1_19SingleTileSchedulerILb0ELb1ELb1ELi128EEEEEEEEEvNT_6ParamsE)
        .other          _ZN7cutlass13device_kernelIN5flash11enable_sm90INS1_16FlashAttnFwdSm90INS1_25CollectiveMainloopFwdSm90ILi2EN4cute5tupleIJNS5_1CILi1EEES8_S8_EEENS6_IJNS7_ILi128EEENS7_ILi176EEESA_EEELi128ENS_10bfloat16_tEfNS_4arch4Sm90ELb0ELb0ELb0ELb0ELb0ELb0ELb0ELb1ELb1ELb1ELb1ELb0EEENS1_21CollectiveEpilogueFwdINS6_IJSA_SA_SB_EEES9_SD_SF_Li256ELb0ELb1ELb1ELb0EEENS1_19SingleTileSchedulerILb0ELb1ELb1ELi128EEEEEEEEEvNT_6ParamsE,@"STO_CUDA_ENTRY STV_DEFAULT"
_ZN7cutlass13device_kernelIN5flash11enable_sm90INS1_16FlashAttnFwdSm90INS1_25CollectiveMainloopFwdSm90ILi2EN4cute5tupleIJNS5_1CILi1EEES8_S8_EEENS6_IJNS7_ILi128EEENS7_ILi176EEESA_EEELi128ENS_10bfloat16_tEfNS_4arch4Sm90ELb0ELb0ELb0ELb0ELb0ELb0ELb0ELb1ELb1ELb1ELb1ELb0EEENS1_21CollectiveEpilogueFwdINS6_IJSA_SA_SB_EEES9_SD_SF_Li256ELb0ELb1ELb1ELb0EEENS1_19SingleTileSchedulerILb0ELb1ELb1ELi128EEEEEEEEEvNT_6ParamsE:
[----:B------:R-:W-:Y:S01]  /*0000*/  LDC R1, c[0x0][0x37c] ;  /* 0x0000df00ff017b82 */ /* 0x000fe20000000800 */
[----:B------:R-:W-:Y:S05]  /*0010*/  EXIT ;  /* 0x000000000000794d */ /* 0x000fea0003800000 */
.L_x_18:
        /* <DEDUP_REMOVED lines=14> */
.L_x_63:


//--------------------- .text._ZN7cutlass13device_kernelIN5flash11enable_sm90INS1_16FlashAttnFwdSm90INS1_25CollectiveMainloopFwdSm90ILi2EN4cute5tupleIJNS5_1CILi1EEES8_S8_EEENS6_IJNS7_ILi128EEENS7_ILi176EEESA_EEELi128ENS_10bfloat16_tEfNS_4arch4Sm90ELb0ELb0ELb0ELb1ELb0ELb0ELb0ELb1ELb1ELb1ELb1ELb0EEENS1_21CollectiveEpilogueFwdINS6_IJSA_SA_SB_EEES9_SD_SF_Li256ELb1ELb1ELb1ELb0EEENS1_36VarlenDynamicPersistentTileSchedulerILi128ELi176ELi256ELi128ELb1ELb1ELb1ELb0ELb1ELb1EEEEEEEEEvNT_6ParamsE --------------------------
	.section	.text._ZN7cutlass13device_kernelIN5flash11enable_sm90INS1_16FlashAttnFwdSm90INS1_25CollectiveMainloopFwdSm90ILi2EN4cute5tupleIJNS5_1CILi1EEES8_S8_EEENS6_IJNS7_ILi128EEENS7_ILi176EEESA_EEELi128ENS_10bfloat16_tEfNS_4arch4Sm90ELb0ELb0ELb0ELb1ELb0ELb0ELb0ELb1ELb1ELb1ELb1ELb0EEENS1_21CollectiveEpilogueFwdINS6_IJSA_SA_SB_EEES9_SD_SF_Li256ELb1ELb1ELb1ELb0EEENS1_36VarlenDynamicPersistentTileSchedulerILi128ELi176ELi256ELi128ELb1ELb1ELb1ELb0ELb1ELb1EEEEEEEEEvNT_6ParamsE,"ax",@progbits
	.align	128
.text._ZN7cutlass13device_kernelIN5flash11enable_sm90INS1_16FlashAttnFwdSm90INS1_25CollectiveMainloopFwdSm90ILi2EN4cute5tupleIJNS5_1CILi1EEES8_S8_EEENS6_IJNS7_ILi128EEENS7_ILi176EEESA_EEELi128ENS_10bfloat16_tEfNS_4arch4Sm90ELb0ELb0ELb0ELb1ELb0ELb0ELb0ELb1ELb1ELb1ELb1ELb0EEENS1_21CollectiveEpilogueFwdINS6_IJSA_SA_SB_EEES9_SD_SF_Li256ELb1ELb1ELb1ELb0EEENS1_36VarlenDynamicPersistentTileSchedulerILi128ELi176ELi256ELi128ELb1ELb1ELb1ELb0ELb1ELb1EEEEEEEEEvNT_6ParamsE:
        .type           _ZN7cutlass13device_kernelIN5flash11enable_sm90INS1_16FlashAttnFwdSm90INS1_25CollectiveMainloopFwdSm90ILi2EN4cute5tupleIJNS5_1CILi1EEES8_S8_EEENS6_IJNS7_ILi128EEENS7_ILi176EEESA_EEELi128ENS_10bfloat16_tEfNS_4arch4Sm90ELb0ELb0ELb0ELb1ELb0ELb0ELb0ELb1ELb1ELb1ELb1ELb0EEENS1_21CollectiveEpilogueFwdINS6_IJSA_SA_SB_EEES9_SD_SF_Li256ELb1ELb1ELb1ELb0EEENS1_36VarlenDynamicPersistentTileSchedulerILi128ELi176ELi256ELi128ELb1ELb1ELb1ELb0ELb1ELb1EEEEEEEEEvNT_6ParamsE,@function
        .size           _ZN7cutlass13device_kernelIN5flash11enable_sm90INS1_16FlashAttnFwdSm90INS1_25CollectiveMainloopFwdSm90ILi2EN4cute5tupleIJNS5_1CILi1EEES8_S8_EEENS6_IJNS7_ILi128EEENS7_ILi176EEESA_EEELi128ENS_10bfloat16_tEfNS_4arch4Sm90ELb0ELb0ELb0ELb1ELb0ELb0ELb0ELb1ELb1ELb1ELb1ELb0EEENS1_21CollectiveEpilogueFwdINS6_IJSA_SA_SB_EEES9_SD_SF_Li256ELb1ELb1ELb1ELb0EEENS1_36VarlenDynamicPersistentTileSchedulerILi128ELi176ELi256ELi128ELb1ELb1ELb1ELb0ELb1ELb1EEEEEEEEEvNT_6ParamsE,(.L_x_64 - _ZN7cutlass13device_kernelIN5flash11enable_sm90INS1_16FlashAttnFwdSm90INS1_25CollectiveMainloopFwdSm90ILi2EN4cute5tupleIJNS5_1CILi1EEES8_S8_EEENS6_IJNS7_ILi128EEENS7_ILi176EEESA_EEELi128ENS_10bfloat16_tEfNS_4arch4Sm90ELb0ELb0ELb0ELb1ELb0ELb0ELb0ELb1ELb1ELb1ELb1ELb0EEENS1_21CollectiveEpilogueFwdINS6_IJSA_SA_SB_EEES9_SD_SF_Li256ELb1ELb1ELb1ELb0EEENS1_36VarlenDynamicPersistentTileSchedulerILi128ELi176ELi256ELi128ELb1ELb1ELb1ELb0ELb1ELb1EEEEEEEEEvNT_6ParamsE)
        .other          _ZN7cutlass13device_kernelIN5flash11enable_sm90INS1_16FlashAttnFwdSm90INS1_25CollectiveMainloopFwdSm90ILi2EN4cute5tupleIJNS5_1CILi1EEES8_S8_EEENS6_IJNS7_ILi128EEENS7_ILi176EEESA_EEELi128ENS_10bfloat16_tEfNS_4arch4Sm90ELb0ELb0ELb0ELb1ELb0ELb0ELb0ELb1ELb1ELb1ELb1ELb0EEENS1_21CollectiveEpilogueFwdINS6_IJSA_SA_SB_EEES9_SD_SF_Li256ELb1ELb1ELb1ELb0EEENS1_36VarlenDynamicPersistentTileSchedulerILi128ELi176ELi256ELi128ELb1ELb1ELb1ELb0ELb1ELb1EEEEEEEEEvNT_6ParamsE,@"STO_CUDA_ENTRY STV_DEFAULT"
_ZN7cutlass13device_kernelIN5flash11enable_sm90INS1_16FlashAttnFwdSm90INS1_25CollectiveMainloopFwdSm90ILi2EN4cute5tupleIJNS5_1CILi1EEES8_S8_EEENS6_IJNS7_ILi128EEENS7_ILi176EEESA_EEELi128ENS_10bfloat16_tEfNS_4arch4Sm90ELb0ELb0ELb0ELb1ELb0ELb0ELb0ELb1ELb1ELb1ELb1ELb0EEENS1_21CollectiveEpilogueFwdINS6_IJSA_SA_SB_EEES9_SD_SF_Li256ELb1ELb1ELb1ELb0EEENS1_36VarlenDynamicPersistentTileSchedulerILi128ELi176ELi256ELi128ELb1ELb1ELb1ELb0ELb1ELb1EEEEEEEEEvNT_6ParamsE:
[----:B------:R-:W-:Y:S01]  /*0000*/  LDC R1, c[0x0][0x37c] ;  /* 0x0000df00ff017b82 */ /* 0x000fe20000000800 */
[----:B------:R-:W-:Y:S05]  /*0010*/  EXIT ;  /* 0x000000000000794d */ /* 0x000fea0003800000 */
.L_x_19:
        /* <DEDUP_REMOVED lines=14> */
.L_x_64:


//--------------------- .text._ZN7cutlass13device_kernelIN5flash11enable_sm90INS1_16FlashAttnFwdSm90INS1_25CollectiveMainloopFwdSm90ILi2EN4cute5tupleIJNS5_1CILi1EEES8_S8_EEENS6_IJNS7_ILi128EEENS7_ILi176EEESA_EEELi128ENS_10bfloat16_tEfNS_4arch4Sm90ELb0ELb0ELb0ELb1ELb0ELb1ELb0ELb1ELb1ELb1ELb1ELb0EEENS1_21CollectiveEpilogueFwdINS6_IJSA_SA_SB_EEES9_SD_SF_Li256ELb1ELb1ELb1ELb0EEENS1_36VarlenDynamicPersistentTileSchedulerILi128ELi176ELi256ELi128ELb1ELb1ELb1ELb0ELb1ELb1EEEEEEEEEvNT_6ParamsE --------------------------
	.section	.text._ZN7cutlass13device_kernelIN5flash11enable_sm90INS1_16FlashAttnFwdSm90INS1_25CollectiveMainloopFwdSm90ILi2EN4cute5tupleIJNS5_1CILi1EEES8_S8_EEENS6_IJNS7_ILi128EEENS7_ILi176EEESA_EEELi128ENS_10bfloat16_tEfNS_4arch4Sm90ELb0ELb0ELb0ELb1ELb0ELb1ELb0ELb1ELb1ELb1ELb1ELb0EEENS1_21CollectiveEpilogueFwdINS6_IJSA_SA_SB_EEES9_SD_SF_Li256ELb1ELb1ELb1ELb0EEENS1_36VarlenDynamicPersistentTileSchedulerILi128ELi176ELi256ELi128ELb1ELb1ELb1ELb0ELb1ELb1EEEEEEEEEvNT_6ParamsE,"ax",@progbits
	.align	128
.text._ZN7cutlass13device_kernelIN5flash11enable_sm90INS1_16FlashAttnFwdSm90INS1_25CollectiveMainloopFwdSm90ILi2EN4cute5tupleIJNS5_1CILi1EEES8_S8_EEENS6_IJNS7_ILi128EEENS7_ILi176EEESA_EEELi128ENS_10bfloat16_tEfNS_4arch4Sm90ELb0ELb0ELb0ELb1ELb0ELb1ELb0ELb1ELb1ELb1ELb1ELb0EEENS1_21CollectiveEpilogueFwdINS6_IJSA_SA_SB_EEES9_SD_SF_Li256ELb1ELb1ELb1ELb0EEENS1_36VarlenDynamicPersistentTileSchedulerILi128ELi176ELi256ELi128ELb1ELb1ELb1ELb0ELb1ELb1EEEEEEEEEvNT_6ParamsE:
        .type           _ZN7cutlass13device_kernelIN5flash11enable_sm90INS1_16FlashAttnFwdSm90INS1_25CollectiveMainloopFwdSm90ILi2EN4cute5tupleIJNS5_1CILi1EEES8_S8_EEENS6_IJNS7_ILi128EEENS7_ILi176EEESA_EEELi128ENS_10bfloat16_tEfNS_4arch4Sm90ELb0ELb0ELb0ELb1ELb0ELb1ELb0ELb1ELb1ELb1ELb1ELb0EEENS1_21CollectiveEpilogueFwdINS6_IJSA_SA_SB_EEES9_SD_SF_Li256ELb1ELb1ELb1ELb0EEENS1_36VarlenDynamicPersistentTileSchedulerILi128ELi176ELi256ELi128ELb1ELb1ELb1ELb0ELb1ELb1EEEEEEEEEvNT_6ParamsE,@function
        .size           _ZN7cutlass13device_kernelIN5flash11enable_sm90INS1_16FlashAttnFwdSm90INS1_25CollectiveMainloopFwdSm90ILi2EN4cute5tupleIJNS5_1CILi1EEES8_S8_EEENS6_IJNS7_ILi128EEENS7_ILi176EEESA_EEELi128ENS_10bfloat16_tEfNS_4arch4Sm90ELb0ELb0ELb0ELb1ELb0ELb1ELb0ELb1ELb1ELb1ELb1ELb0EEENS1_21CollectiveEpilogueFwdINS6_IJSA_SA_SB_EEES9_SD_SF_Li256ELb1ELb1ELb1ELb0EEENS1_36VarlenDynamicPersistentTileSchedulerILi128ELi176ELi256ELi128ELb1ELb1ELb1ELb0ELb1ELb1EEEEEEEEEvNT_6ParamsE,(.L_x_65 - _ZN7cutlass13device_kernelIN5flash11enable_sm90INS1_16FlashAttnFwdSm90INS1_25CollectiveMainloopFwdSm90ILi2EN4cute5tupleIJNS5_1CILi1EEES8_S8_EEENS6_IJNS7_ILi128EEENS7_ILi176EEESA_EEELi128ENS_10bfloat16_tEfNS_4arch4Sm90ELb0ELb0ELb0ELb1ELb0ELb1ELb0ELb1ELb1ELb1ELb1ELb0EEENS1_21CollectiveEpilogueFwdINS6_IJSA_SA_SB_EEES9_SD_SF_Li256ELb1ELb1ELb1ELb0EEENS1_36VarlenDynamicPersistentTileSchedulerILi128ELi176ELi256ELi128ELb1ELb1ELb1ELb0ELb1ELb1EEEEEEEEEvNT_6ParamsE)
        .other          _ZN7cutlass13device_kernelIN5flash11enable_sm90INS1_16FlashAttnFwdSm90INS1_25CollectiveMainloopFwdSm90ILi2EN4cute5tupleIJNS5_1CILi1EEES8_S8_EEENS6_IJNS7_ILi128EEENS7_ILi176EEESA_EEELi128ENS_10bfloat16_tEfNS_4arch4Sm90ELb0ELb0ELb0ELb1ELb0ELb1ELb0ELb1ELb1ELb1ELb1ELb0EEENS1_21CollectiveEpilogueFwdINS6_IJSA_SA_SB_EEES9_SD_SF_Li256ELb1ELb1ELb1ELb0EEENS1_36VarlenDynamicPersistentTileSchedulerILi128ELi176ELi256ELi128ELb1ELb1ELb1ELb0ELb1ELb1EEEEEEEEEvNT_6ParamsE,@"STO_CUDA_ENTRY STV_DEFAULT"
_ZN7cutlass13device_kernelIN5flash11enable_sm90INS1_16FlashAttnFwdSm90INS1_25CollectiveMainloopFwdSm90ILi2EN4cute5tupleIJNS5_1CILi1EEES8_S8_EEENS6_IJNS7_ILi128EEENS7_ILi176EEESA_EEELi128ENS_10bfloat16_tEfNS_4arch4Sm90ELb0ELb0ELb0ELb1ELb0ELb1ELb0ELb1ELb1ELb1ELb1ELb0EEENS1_21CollectiveEpilogueFwdINS6_IJSA_SA_SB_EEES9_SD_SF_Li256ELb1ELb1ELb1ELb0EEENS1_36VarlenDynamicPersistentTileSchedulerILi128ELi176ELi256ELi128ELb1ELb1ELb1ELb0ELb1ELb1EEEEEEEEEvNT_6ParamsE:
[----:B------:R-:W-:Y:S01]  /*0000*/  LDC R1, c[0x0][0x37c] ;  /* 0x0000df00ff017b82 */ /* 0x000fe20000000800 */
[----:B------:R-:W-:Y:S05]  /*0010*/  EXIT ;  /* 0x000000000000794d */ /* 0x000fea0003800000 */
.L_x_20:
        /* <DEDUP_REMOVED lines=14> */
.L_x_65:


//--------------------- .text._ZN7cutlass13device_kernelIN5flash11enable_sm90INS1_16FlashAttnFwdSm90INS1_25CollectiveMainloopFwdSm90ILi2EN4cute5tupleIJNS5_1CILi1EEES8_S8_EEENS6_IJNS7_ILi128EEESA_SA_EEELi128ENS_10bfloat16_tEfNS_4arch4Sm90ELb0ELb1ELb0ELb0ELb0ELb0ELb0ELb1ELb1ELb1ELb1ELb0EEENS1_21CollectiveEpilogueFwdISB_S9_SC_SE_Li256ELb0ELb1ELb1ELb0EEENS1_19SingleTileSchedulerILb0ELb1ELb1ELi128EEEEEEEEEvNT_6ParamsE --------------------------
	.section	.text._ZN7cutlass13device_kernelIN5flash11enable_sm90INS1_16FlashAttnFwdSm90INS1_25CollectiveMainloopFwdSm90ILi2EN4cute5tupleIJNS5_1CILi1EEES8_S8_EEENS6_IJNS7_ILi128EEESA_SA_EEELi128ENS_10bfloat16_tEfNS_4arch4Sm90ELb0ELb1ELb0ELb0ELb0ELb0ELb0ELb1ELb1ELb1ELb1ELb0EEENS1_21CollectiveEpilogueFwdISB_S9_SC_SE_Li256ELb0ELb1ELb1ELb0EEENS1_19SingleTileSchedulerILb0ELb1ELb1ELi128EEEEEEEEEvNT_6ParamsE,"ax",@progbits
	.align	128
.text._ZN7cutlass13device_kernelIN5flash11enable_sm90INS1_16FlashAttnFwdSm90INS1_25CollectiveMainloopFwdSm90ILi2EN4cute5tupleIJNS5_1CILi1EEES8_S8_EEENS6_IJNS7_ILi128EEESA_SA_EEELi128ENS_10bfloat16_tEfNS_4arch4Sm90ELb0ELb1ELb0ELb0ELb0ELb0ELb0ELb1ELb1ELb1ELb1ELb0EEENS1_21CollectiveEpilogueFwdISB_S9_SC_SE_Li256ELb0ELb1ELb1ELb0EEENS1_19SingleTileSchedulerILb0ELb1ELb1ELi128EEEEEEEEEvNT_6ParamsE:
        .type           _ZN7cutlass13device_kernelIN5flash11enable_sm90INS1_16FlashAttnFwdSm90INS1_25CollectiveMainloopFwdSm90ILi2EN4cute5tupleIJNS5_1CILi1EEES8_S8_EEENS6_IJNS7_ILi128EEESA_SA_EEELi128ENS_10bfloat16_tEfNS_4arch4Sm90ELb0ELb1ELb0ELb0ELb0ELb0ELb0ELb1ELb1ELb1ELb1ELb0EEENS1_21CollectiveEpilogueFwdISB_S9_SC_SE_Li256ELb0ELb1ELb1ELb0EEENS1_19SingleTileSchedulerILb0ELb1ELb1ELi128EEEEEEEEEvNT_6ParamsE,@function
        .size           _ZN7cutlass13device_kernelIN5flash11enable_sm90INS1_16FlashAttnFwdSm90INS1_25CollectiveMainloopFwdSm90ILi2EN4cute5tupleIJNS5_1CILi1EEES8_S8_EEENS6_IJNS7_ILi128EEESA_SA_EEELi128ENS_10bfloat16_tEfNS_4arch4Sm90ELb0ELb1ELb0ELb0ELb0ELb0ELb0ELb1ELb1ELb1ELb1ELb0EEENS1_21CollectiveEpilogueFwdISB_S9_SC_SE_Li256ELb0ELb1ELb1ELb0EEENS1_19SingleTileSchedulerILb0ELb1ELb1ELi128EEEEEEEEEvNT_6ParamsE,(.L_x_66 - _ZN7cutlass13device_kernelIN5flash11enable_sm90INS1_16FlashAttnFwdSm90INS1_25CollectiveMainloopFwdSm90ILi2EN4cute5tupleIJNS5_1CILi1EEES8_S8_EEENS6_IJNS7_ILi128EEESA_SA_EEELi128ENS_10bfloat16_tEfNS_4arch4Sm90ELb0ELb1ELb0ELb0ELb0ELb0ELb0ELb1ELb1ELb1ELb1ELb0EEENS1_21CollectiveEpilogueFwdISB_S9_SC_SE_Li256ELb0ELb1ELb1ELb0EEENS1_19SingleTileSchedulerILb0ELb1ELb1ELi128EEEEEEEEEvNT_6ParamsE)
        .other          _ZN7cutlass13device_kernelIN5flash11enable_sm90INS1_16FlashAttnFwdSm90INS1_25CollectiveMainloopFwdSm90ILi2EN4cute5tupleIJNS5_1CILi1EEES8_S8_EEENS6_IJNS7_ILi128EEESA_SA_EEELi128ENS_10bfloat16_tEfNS_4arch4Sm90ELb0ELb1ELb0ELb0ELb0ELb0ELb0ELb1ELb1ELb1ELb1ELb0EEENS1_21CollectiveEpilogueFwdISB_S9_SC_SE_Li256ELb0ELb1ELb1ELb0EEENS1_19SingleTileSchedulerILb0ELb1ELb1ELi128EEEEEEEEEvNT_6ParamsE,@"STO_CUDA_ENTRY STV_DEFAULT"
_ZN7cutlass13device_kernelIN5flash11enable_sm90INS1_16FlashAttnFwdSm90INS1_25CollectiveMainloopFwdSm90ILi2EN4cute5tupleIJNS5_1CILi1EEES8_S8_EEENS6_IJNS7_ILi128EEESA_SA_EEELi128ENS_10bfloat16_tEfNS_4arch4Sm90ELb0ELb1ELb0ELb0ELb0ELb0ELb0ELb1ELb1ELb1ELb1ELb0EEENS1_21CollectiveEpilogueFwdISB_S9_SC_SE_Li256ELb0ELb1ELb1ELb0EEENS1_19SingleTileSchedulerILb0ELb1ELb1ELi128EEEEEEEEEvNT_6ParamsE:
[----:B------:R-:W-:Y:S01]  /*0000*/  LDC R1, c[0x0][0x37c] ;  /* 0x0000df00ff017b82 */ /* 0x000fe20000000800 */
[----:B------:R-:W-:Y:S05]  /*0010*/  EXIT ;  /* 0x000000000000794d */ /* 0x000fea0003800000 */
.L_x_21:
        /* <DEDUP_REMOVED lines=14> */
.L_x_66:


//--------------------- .text._ZN7cutlass13device_kernelIN5flash11enable_sm90INS1_16FlashAttnFwdSm90INS1_25CollectiveMainloopFwdSm90ILi2EN4cute5tupleIJNS5_1CILi1EEES8_S8_EEENS6_IJNS7_ILi128EEESA_SA_EEELi128ENS_10bfloat16_tEfNS_4arch4Sm90ELb0ELb1ELb0ELb1ELb0ELb0ELb0ELb1ELb1ELb1ELb1ELb0EEENS1_21CollectiveEpilogueFwdISB_S9_SC_SE_Li256ELb1ELb1ELb1ELb0EEENS1_36VarlenDynamicPersistentTileSchedulerILi128ELi128ELi256ELi128ELb1ELb1ELb1ELb1ELb0ELb1EEEEEEEEEvNT_6ParamsE --------------------------
	.section	.text._ZN7cutlass13device_kernelIN5flash11enable_sm90INS1_16FlashAttnFwdSm90INS1_25CollectiveMainloopFwdSm90ILi2EN4cute5tupleIJNS5_1CILi1EEES8_S8_EEENS6_IJNS7_ILi128EEESA_SA_EEELi128ENS_10bfloat16_tEfNS_4arch4Sm90ELb0ELb1ELb0ELb1ELb0ELb0ELb0ELb1ELb1ELb1ELb1ELb0EEENS1_21CollectiveEpilogueFwdISB_S9_SC_SE_Li256ELb1ELb1ELb1ELb0EEENS1_36VarlenDynamicPersistentTileSchedulerILi128ELi128ELi256ELi128ELb1ELb1ELb1ELb1ELb0ELb1EEEEEEEEEvNT_6ParamsE,"ax",@progbits
	.align	128
.text._ZN7cutlass13device_kernelIN5flash11enable_sm90INS1_16FlashAttnFwdSm90INS1_25CollectiveMainloopFwdSm90ILi2EN4cute5tupleIJNS5_1CILi1EEES8_S8_EEENS6_IJNS7_ILi128EEESA_SA_EEELi128ENS_10bfloat16_tEfNS_4arch4Sm90ELb0ELb1ELb0ELb1ELb0ELb0ELb0ELb1ELb1ELb1ELb1ELb0EEENS1_21CollectiveEpilogueFwdISB_S9_SC_SE_Li256ELb1ELb1ELb1ELb0EEENS1_36VarlenDynamicPersistentTileSchedulerILi128ELi128ELi256ELi128ELb1ELb1ELb1ELb1ELb0ELb1EEEEEEEEEvNT_6ParamsE:
        .type           _ZN7cutlass13device_kernelIN5flash11enable_sm90INS1_16FlashAttnFwdSm90INS1_25CollectiveMainloopFwdSm90ILi2EN4cute5tupleIJNS5_1CILi1EEES8_S8_EEENS6_IJNS7_ILi128EEESA_SA_EEELi128ENS_10bfloat16_tEfNS_4arch4Sm90ELb0ELb1ELb0ELb1ELb0ELb0ELb0ELb1ELb1ELb1ELb1ELb0EEENS1_21CollectiveEpilogueFwdISB_S9_SC_SE_Li256ELb1ELb1ELb1ELb0EEENS1_36VarlenDynamicPersistentTileSchedulerILi128ELi128ELi256ELi128ELb1ELb1ELb1ELb1ELb0ELb1EEEEEEEEEvNT_6ParamsE,@function
        .size           _ZN7cutlass13device_kernelIN5flash11enable_sm90INS1_16FlashAttnFwdSm90INS1_25CollectiveMainloopFwdSm90ILi2EN4cute5tupleIJNS5_1CILi1EEES8_S8_EEENS6_IJNS7_ILi128EEESA_SA_EEELi128ENS_10bfloat16_tEfNS_4arch4Sm90ELb0ELb1ELb0ELb1ELb0ELb0ELb0ELb1ELb1ELb1ELb1ELb0EEENS1_21CollectiveEpilogueFwdISB_S9_SC_SE_Li256ELb1ELb1ELb1ELb0EEENS1_36VarlenDynamicPersistentTileSchedulerILi128ELi128ELi256ELi128ELb1ELb1ELb1ELb1ELb0ELb1EEEEEEEEEvNT_6ParamsE,(.L_x_67 - _ZN7cutlass13device_kernelIN5flash11enable_sm90INS1_16FlashAttnFwdSm90INS1_25CollectiveMainloopFwdSm90ILi2EN4cute5tupleIJNS5_1CILi1EEES8_S8_EEENS6_IJNS7_ILi128EEESA_SA_EEELi128ENS_10bfloat16_tEfNS_4arch4Sm90ELb0ELb1ELb0ELb1ELb0ELb0ELb0ELb1ELb1ELb1ELb1ELb0EEENS1_21CollectiveEpilogueFwdISB_S9_SC_SE_Li256ELb1ELb1ELb1ELb0EEENS1_36VarlenDynamicPersistentTileSchedulerILi128ELi128ELi256ELi128ELb1ELb1ELb1ELb1ELb0ELb1EEEEEEEEEvNT_6ParamsE)
        .other          _ZN7cutlass13device_kernelIN5flash11enable_sm90INS1_16FlashAttnFwdSm90INS1_25CollectiveMainloopFwdSm90ILi2EN4cute5tupleIJNS5_1CILi1EEES8_S8_EEENS6_IJNS7_ILi128EEESA_SA_EEELi128ENS_10bfloat16_tEfNS_4arch4Sm90ELb0ELb1ELb0ELb1ELb0ELb0ELb0ELb1ELb1ELb1ELb1ELb0EEENS1_21CollectiveEpilogueFwdISB_S9_SC_SE_Li256ELb1ELb1ELb1ELb0EEENS1_36VarlenDynamicPersistentTileSchedulerILi128ELi128ELi256ELi128ELb1ELb1ELb1ELb1ELb0ELb1EEEEEEEEEvNT_6ParamsE,@"STO_CUDA_ENTRY STV_DEFAULT"
_ZN7cutlass13device_kernelIN5flash11enable_sm90INS1_16FlashAttnFwdSm90INS1_25CollectiveMainloopFwdSm90ILi2EN4cute5tupleIJNS5_1CILi1EEES8_S8_EEENS6_IJNS7_ILi128EEESA_SA_EEELi128ENS_10bfloat16_tEfNS_4arch4Sm90ELb0ELb1ELb0ELb1ELb0ELb0ELb0ELb1ELb1ELb1ELb1ELb0EEENS1_21CollectiveEpilogueFwdISB_S9_SC_SE_Li256ELb1ELb1ELb1ELb0EEENS1_36VarlenDynamicPersistentTileSchedulerILi128ELi128ELi256ELi128ELb1ELb1ELb1ELb1ELb0ELb1EEEEEEEEEvNT_6ParamsE:
[----:B------:R-:W-:Y:S01]  /*0000*/  LDC R1, c[0x0][0x37c] ;  /* 0x0000df00ff017b82 */ /* 0x000fe20000000800 */
[----:B------:R-:W-:Y:S05]  /*0010*/  EXIT ;  /* 0x000000000000794d */ /* 0x000fea0003800000 */
.L_x_22:
        /* <DEDUP_REMOVED lines=14> */
.L_x_67:


//--------------------- .text._ZN7cutlass13device_kernelIN5flash11enable_sm90INS1_16FlashAttnFwdSm90INS1_25CollectiveMainloopFwdSm90ILi2EN4cute5tupleIJNS5_1CILi1EEES8_S8_EEENS6_IJNS7_ILi128EEESA_SA_EEELi128ENS_10bfloat16_tEfNS_4arch4Sm90ELb0ELb1ELb0ELb1ELb0ELb1ELb0ELb1ELb1ELb1ELb1ELb0EEENS1_21CollectiveEpilogueFwdISB_S9_SC_SE_Li256ELb1ELb1ELb1ELb0EEENS1_36VarlenDynamicPersistentTileSchedulerILi128ELi128ELi256ELi128ELb1ELb1ELb1ELb1ELb0ELb1EEEEEEEEEvNT_6ParamsE --------------------------
	.section	.text._ZN7cutlass13device_kernelIN5flash11enable_sm90INS1_16FlashAttnFwdSm90INS1_25CollectiveMainloopFwdSm90ILi2EN4cute5tupleIJNS5_1CILi1EEES8_S8_EEENS6_IJNS7_ILi128EEESA_SA_EEELi128ENS_10bfloat16_tEfNS_4arch4Sm90ELb0ELb1ELb0ELb1ELb0ELb1ELb0ELb1ELb1ELb1ELb1ELb0EEENS1_21CollectiveEpilogueFwdISB_S9_SC_SE_Li256ELb1ELb1ELb1ELb0EEENS1_36VarlenDynamicPersistentTileSchedulerILi128ELi128ELi256ELi128ELb1ELb1ELb1ELb1ELb0ELb1EEEEEEEEEvNT_6ParamsE,"ax",@progbits
	.align	128
.text._ZN7cutlass13device_kernelIN5flash11enable_sm90INS1_16FlashAttnFwdSm90INS1_25CollectiveMainloopFwdSm90ILi2EN4cute5tupleIJNS5_1CILi1EEES8_S8_EEENS6_IJNS7_ILi128EEESA_SA_EEELi128ENS_10bfloat16_tEfNS_4arch4Sm90ELb0ELb1ELb0ELb1ELb0ELb1ELb0ELb1ELb1ELb1ELb1ELb0EEENS1_21CollectiveEpilogueFwdISB_S9_SC_SE_Li256ELb1ELb1ELb1ELb0EEENS1_36VarlenDynamicPersistentTileSchedulerILi128ELi128ELi256ELi128ELb1ELb1ELb1ELb1ELb0ELb1EEEEEEEEEvNT_6ParamsE:
        .type           _ZN7cutlass13device_kernelIN5flash11enable_sm90INS1_16FlashAttnFwdSm90INS1_25CollectiveMainloopFwdSm90ILi2EN4cute5tupleIJNS5_1CILi1EEES8_S8_EEENS6_IJNS7_ILi128EEESA_SA_EEELi128ENS_10bfloat16_tEfNS_4arch4Sm90ELb0ELb1ELb0ELb1ELb0ELb1ELb0ELb1ELb1ELb1ELb1ELb0EEENS1_21CollectiveEpilogueFwdISB_S9_SC_SE_Li256ELb1ELb1ELb1ELb0EEENS1_36VarlenDynamicPersistentTileSchedulerILi128ELi128ELi256ELi128ELb1ELb1ELb1ELb1ELb0ELb1EEEEEEEEEvNT_6ParamsE,@function
        .size           _ZN7cutlass13device_kernelIN5flash11enable_sm90INS1_16FlashAttnFwdSm90INS1_25CollectiveMainloopFwdSm90ILi2EN4cute5tupleIJNS5_1CILi1EEES8_S8_EEENS6_IJNS7_ILi128EEESA_SA_EEELi128ENS_10bfloat16_tEfNS_4arch4Sm90ELb0ELb1ELb0ELb1ELb0ELb1ELb0ELb1ELb1ELb1ELb1ELb0EEENS1_21CollectiveEpilogueFwdISB_S9_SC_SE_Li256ELb1ELb1ELb1ELb0EEENS1_36VarlenDynamicPersistentTileSchedulerILi128ELi128ELi256ELi128ELb1ELb1ELb1ELb1ELb0ELb1EEEEEEEEEvNT_6ParamsE,(.L_x_68 - _ZN7cutlass13device_kernelIN5flash11enable_sm90INS1_16FlashAttnFwdSm90INS1_25CollectiveMainloopFwdSm90ILi2EN4cute5tupleIJNS5_1CILi1EEES8_S8_EEENS6_IJNS7_ILi128EEESA_SA_EEELi128ENS_10bfloat16_tEfNS_4arch4Sm90ELb0ELb1ELb0ELb1ELb0ELb1ELb0ELb1ELb1ELb1ELb1ELb0EEENS1_21CollectiveEpilogueFwdISB_S9_SC_SE_Li256ELb1ELb1ELb1ELb0EEENS1_36VarlenDynamicPersistentTileSchedulerILi128ELi128ELi256ELi128ELb1ELb1ELb1ELb1ELb0ELb1EEEEEEEEEvNT_6ParamsE)
        .other          _ZN7cutlass13device_kernelIN5flash11enable_sm90INS1_16FlashAttnFwdSm90INS1_25CollectiveMainloopFwdSm90ILi2EN4cute5tupleIJNS5_1CILi1EEES8_S8_EEENS6_IJNS7_ILi128EEESA_SA_EEELi128ENS_10bfloat16_tEfNS_4arch4Sm90ELb0ELb1ELb0ELb1ELb0ELb1ELb0ELb1ELb1ELb1ELb1ELb0EEENS1_21CollectiveEpilogueFwdISB_S9_SC_SE_Li256ELb1ELb1ELb1ELb0EEENS1_36VarlenDynamicPersistentTileSchedulerILi128ELi128ELi256ELi128ELb1ELb1ELb1ELb1ELb0ELb1EEEEEEEEEvNT_6ParamsE,@"STO_CUDA_ENTRY STV_DEFAULT"
_ZN7cutlass13device_kernelIN5flash11enable_sm90INS1_16FlashAttnFwdSm90INS1_25CollectiveMainloopFwdSm90ILi2EN4cute5tupleIJNS5_1CILi1EEES8_S8_EEENS6_IJNS7_ILi128EEESA_SA_EEELi128ENS_10bfloat16_tEfNS_4arch4Sm90ELb0ELb1ELb0ELb1ELb0ELb1ELb0ELb1ELb1ELb1ELb1ELb0EEENS1_21CollectiveEpilogueFwdISB_S9_SC_SE_Li256ELb1ELb1ELb1ELb0EEENS1_36VarlenDynamicPersistentTileSchedulerILi128ELi128ELi256ELi128ELb1ELb1ELb1ELb1ELb0ELb1EEEEEEEEEvNT_6ParamsE:
[----:B------:R-:W-:Y:S01]  /*0000*/  LDC R1, c[0x0][0x37c] ;  /* 0x0000df00ff017b82 */ /* 0x000fe20000000800 */
[----:B------:R-:W-:Y:S05]  /*0010*/  EXIT ;  /* 0x000000000000794d */ /* 0x000fea0003800000 */
.L_x_23:
        /* <DEDUP_REMOVED lines=14> */
.L_x_68:


//--------------------- .text._ZN7cutlass13device_kernelIN5flash11enable_sm90INS1_16FlashAttnFwdSm90INS1_25CollectiveMainloopFwdSm90ILi2EN4cute5tupleIJNS5_1CILi1EEES8_S8_EEENS6_IJNS7_ILi128EEESA_SA_EEELi128ENS_10bfloat16_tEfNS_4arch4Sm90ELb1ELb0ELb0ELb0ELb0ELb0ELb0ELb1ELb1ELb1ELb1ELb0EEENS1_21CollectiveEpilogueFwdISB_S9_SC_SE_Li256ELb0ELb1ELb1ELb0EEENS1_19SingleTileSchedulerILb0ELb1ELb1ELi128EEEEEEEEEvNT_6ParamsE --------------------------
	.section	.text._ZN7cutlass13device_kernelIN5flash11enable_sm90INS1_16FlashAttnFwdSm90INS1_25CollectiveMainloopFwdSm90ILi2EN4cute5tupleIJNS5_1CILi1EEES8_S8_EEENS6_IJNS7_ILi128EEESA_SA_EEELi128ENS_10bfloat16_tEfNS_4arch4Sm90ELb1ELb0ELb0ELb0ELb0ELb0ELb0ELb1ELb1ELb1ELb1ELb0EEENS1_21CollectiveEpilogueFwdISB_S9_SC_SE_Li256ELb0ELb1ELb1ELb0EEENS1_19SingleTileSchedulerILb0ELb1ELb1ELi128EEEEEEEEEvNT_6ParamsE,"ax",@progbits
	.align	128
.text._ZN7cutlass13device_kernelIN5flash11enable_sm90INS1_16FlashAttnFwdSm90INS1_25CollectiveMainloopFwdSm90ILi2EN4cute5tupleIJNS5_1CILi1EEES8_S8_EEENS6_IJNS7_ILi128EEESA_SA_EEELi128ENS_10bfloat16_tEfNS_4arch4Sm90ELb1ELb0ELb0ELb0ELb0ELb0ELb0ELb1ELb1ELb1ELb1ELb0EEENS1_21CollectiveEpilogueFwdISB_S9_SC_SE_Li256ELb0ELb1ELb1ELb0EEENS1_19SingleTileSchedulerILb0ELb1ELb1ELi128EEEEEEEEEvNT_6ParamsE:
        .type           _ZN7cutlass13device_kernelIN5flash11enable_sm90INS1_16FlashAttnFwdSm90INS1_25CollectiveMainloopFwdSm90ILi2EN4cute5tupleIJNS5_1CILi1EEES8_S8_EEENS6_IJNS7_ILi128EEESA_SA_EEELi128ENS_10bfloat16_tEfNS_4arch4Sm90ELb1ELb0ELb0ELb0ELb0ELb0ELb0ELb1ELb1ELb1ELb1ELb0EEENS1_21CollectiveEpilogueFwdISB_S9_SC_SE_Li256ELb0ELb1ELb1ELb0EEENS1_19SingleTileSchedulerILb0ELb1ELb1ELi128EEEEEEEEEvNT_6ParamsE,@function
        .size           _ZN7cutlass13device_kernelIN5flash11enable_sm90INS1_16FlashAttnFwdSm90INS1_25CollectiveMainloopFwdSm90ILi2EN4cute5tupleIJNS5_1CILi1EEES8_S8_EEENS6_IJNS7_ILi128EEESA_SA_EEELi128ENS_10bfloat16_tEfNS_4arch4Sm90ELb1ELb0ELb0ELb0ELb0ELb0ELb0ELb1ELb1ELb1ELb1ELb0EEENS1_21CollectiveEpilogueFwdISB_S9_SC_SE_Li256ELb0ELb1ELb1ELb0EEENS1_19SingleTileSchedulerILb0ELb1ELb1ELi128EEEEEEEEEvNT_6ParamsE,(.L_x_69 - _ZN7cutlass13device_kernelIN5flash11enable_sm90INS1_16FlashAttnFwdSm90INS1_25CollectiveMainloopFwdSm90ILi2EN4cute5tupleIJNS5_1CILi1EEES8_S8_EEENS6_IJNS7_ILi128EEESA_SA_EEELi128ENS_10bfloat16_tEfNS_4arch4Sm90ELb1ELb0ELb0ELb0ELb0ELb0ELb0ELb1ELb1ELb1ELb1ELb0EEENS1_21CollectiveEpilogueFwdISB_S9_SC_SE_Li256ELb0ELb1ELb1ELb0EEENS1_19SingleTileSchedulerILb0ELb1ELb1ELi128EEEEEEEEEvNT_6ParamsE)
        .other          _ZN7cutlass13device_kernelIN5flash11enable_sm90INS1_16FlashAttnFwdSm90INS1_25CollectiveMainloopFwdSm90ILi2EN4cute5tupleIJNS5_1CILi1EEES8_S8_EEENS6_IJNS7_ILi128EEESA_SA_EEELi128ENS_10bfloat16_tEfNS_4arch4Sm90ELb1ELb0ELb0ELb0ELb0ELb0ELb0ELb1ELb1ELb1ELb1ELb0EEENS1_21CollectiveEpilogueFwdISB_S9_SC_SE_Li256ELb0ELb1ELb1ELb0EEENS1_19SingleTileSchedulerILb0ELb1ELb1ELi128EEEEEEEEEvNT_6ParamsE,@"STO_CUDA_ENTRY STV_DEFAULT"
_ZN7cutlass13device_kernelIN5flash11enable_sm90INS1_16FlashAttnFwdSm90INS1_25CollectiveMainloopFwdSm90ILi2EN4cute5tupleIJNS5_1CILi1EEES8_S8_EEENS6_IJNS7_ILi128EEESA_SA_EEELi128ENS_10bfloat16_tEfNS_4arch4Sm90ELb1ELb0ELb0ELb0ELb0ELb0ELb0ELb1ELb1ELb1ELb1ELb0EEENS1_21CollectiveEpilogueFwdISB_S9_SC_SE_Li256ELb0ELb1ELb1ELb0EEENS1_19SingleTileSchedulerILb0ELb1ELb1ELi128EEEEEEEEEvNT_6ParamsE:
[----:B------:R-:W-:Y:S01]  /*0000*/  LDC R1, c[0x0][0x37c] ;  /* 0x0000df00ff017b82 */ /* 0x000fe20000000800 */
[----:B------:R-:W-:Y:S05]  /*0010*/  EXIT ;  /* 0x000000000000794d */ /* 0x000fea0003800000 */
.L_x_24:
        /* <DEDUP_REMOVED lines=14> */
.L_x_69:


//--------------------- .text._ZN7cutlass13device_kernelIN5flash11enable_sm90INS1_16FlashAttnFwdSm90INS1_25CollectiveMainloopFwdSm90ILi2EN4cute5tupleIJNS5_1CILi1EEES8_S8_EEENS6_IJNS7_ILi128EEESA_SA_EEELi128ENS_10bfloat16_tEfNS_4arch4Sm90ELb1ELb0ELb0ELb1ELb0ELb0ELb0ELb1ELb1ELb1ELb1ELb0EEENS1_21CollectiveEpilogueFwdISB_S9_SC_SE_Li256ELb1ELb1ELb1ELb0EEENS1_36VarlenDynamicPersistentTileSchedulerILi128ELi128ELi256ELi128ELb1ELb1ELb1ELb1ELb1ELb1EEEEEEEEEvNT_6ParamsE --------------------------
	.section	.text._ZN7cutlass13device_kernelIN5flash11enable_sm90INS1_16FlashAttnFwdSm90INS1_25CollectiveMainloopFwdSm90ILi2EN4cute5tupleIJNS5_1CILi1EEES8_S8_EEENS6_IJNS7_ILi128EEESA_SA_EEELi128ENS_10bfloat16_tEfNS_4arch4Sm90ELb1ELb0ELb0ELb1ELb0ELb0ELb0ELb1ELb1ELb1ELb1ELb0EEENS1_21CollectiveEpilogueFwdISB_S9_SC_SE_Li256ELb1ELb1ELb1ELb0EEENS1_36VarlenDynamicPersistentTileSchedulerILi128ELi128ELi256ELi128ELb1ELb1ELb1ELb1ELb1ELb1EEEEEEEEEvNT_6ParamsE,"ax",@progbits
	.align	128
.text._ZN7cutlass13device_kernelIN5flash11enable_sm90INS1_16FlashAttnFwdSm90INS1_25CollectiveMainloopFwdSm90ILi2EN4cute5tupleIJNS5_1CILi1EEES8_S8_EEENS6_IJNS7_ILi128EEESA_SA_EEELi128ENS_10bfloat16_tEfNS_4arch4Sm90ELb1ELb0ELb0ELb1ELb0ELb0ELb0ELb1ELb1ELb1ELb1ELb0EEENS1_21CollectiveEpilogueFwdISB_S9_SC_SE_Li256ELb1ELb1ELb1ELb0EEENS1_36VarlenDynamicPersistentTileSchedulerILi128ELi128ELi256ELi128ELb1ELb1ELb1ELb1ELb1ELb1EEEEEEEEEvNT_6ParamsE:
        .type           _ZN7cutlass13device_kernelIN5flash11enable_sm90INS1_16FlashAttnFwdSm90INS1_25CollectiveMainloopFwdSm90ILi2EN4cute5tupleIJNS5_1CILi1EEES8_S8_EEENS6_IJNS7_ILi128EEESA_SA_EEELi128ENS_10bfloat16_tEfNS_4arch4Sm90ELb1ELb0ELb0ELb1ELb0ELb0ELb0ELb1ELb1ELb1ELb1ELb0EEENS1_21CollectiveEpilogueFwdISB_S9_SC_SE_Li256ELb1ELb1ELb1ELb0EEENS1_36VarlenDynamicPersistentTileSchedulerILi128ELi128ELi256ELi128ELb1ELb1ELb1ELb1ELb1ELb1EEEEEEEEEvNT_6ParamsE,@function
        .size           _ZN7cutlass13device_kernelIN5flash11enable_sm90INS1_16FlashAttnFwdSm90INS1_25CollectiveMainloopFwdSm90ILi2EN4cute5tupleIJNS5_1CILi1EEES8_S8_EEENS6_IJNS7_ILi128EEESA_SA_EEELi128ENS_10bfloat16_tEfNS_4arch4Sm90ELb1ELb0ELb0ELb1ELb0ELb0ELb0ELb1ELb1ELb1ELb1ELb0EEENS1_21CollectiveEpilogueFwdISB_S9_SC_SE_Li256ELb1ELb1ELb1ELb0EEENS1_36VarlenDynamicPersistentTileSchedulerILi128ELi128ELi256ELi128ELb1ELb1ELb1ELb1ELb1ELb1EEEEEEEEEvNT_6ParamsE,(.L_x_70 - _ZN7cutlass13device_kernelIN5flash11enable_sm90INS1_16FlashAttnFwdSm90INS1_25CollectiveMainloopFwdSm90ILi2EN4cute5tupleIJNS5_1CILi1EEES8_S8_EEENS6_IJNS7_ILi128EEESA_SA_EEELi128ENS_10bfloat16_tEfNS_4arch4Sm90ELb1ELb0ELb0ELb1ELb0ELb0ELb0ELb1ELb1ELb1ELb1ELb0EEENS1_21CollectiveEpilogueFwdISB_S9_SC_SE_Li256ELb1ELb1ELb1ELb0EEENS1_36VarlenDynamicPersistentTileSchedulerILi128ELi128ELi256ELi128ELb1ELb1ELb1ELb1ELb1ELb1EEEEEEEEEvNT_6ParamsE)
        .other          _ZN7cutlass13device_kernelIN5flash11enable_sm90INS1_16FlashAttnFwdSm90INS1_25CollectiveMainloopFwdSm90ILi2EN4cute5tupleIJNS5_1CILi1EEES8_S8_EEENS6_IJNS7_ILi128EEESA_SA_EEELi128ENS_10bfloat16_tEfNS_4arch4Sm90ELb1ELb0ELb0ELb1ELb0ELb0ELb0ELb1ELb1ELb1ELb1ELb0EEENS1_21CollectiveEpilogueFwdISB_S9_SC_SE_Li256ELb1ELb1ELb1ELb0EEENS1_36VarlenDynamicPersistentTileSchedulerILi128ELi128ELi256ELi128ELb1ELb1ELb1ELb1ELb1ELb1EEEEEEEEEvNT_6ParamsE,@"STO_CUDA_ENTRY STV_DEFAULT"
_ZN7cutlass13device_kernelIN5flash11enable_sm90INS1_16FlashAttnFwdSm90INS1_25CollectiveMainloopFwdSm90ILi2EN4cute5tupleIJNS5_1CILi1EEES8_S8_EEENS6_IJNS7_ILi128EEESA_SA_EEELi128ENS_10bfloat16_tEfNS_4arch4Sm90ELb1ELb0ELb0ELb1ELb0ELb0ELb0ELb1ELb1ELb1ELb1ELb0EEENS1_21CollectiveEpilogueFwdISB_S9_SC_SE_Li256ELb1ELb1ELb1ELb0EEENS1_36VarlenDynamicPersistentTileSchedulerILi128ELi128ELi256ELi128ELb1ELb1ELb1ELb1ELb1ELb1EEEEEEEEEvNT_6ParamsE:
[----:B------:R-:W-:Y:S01]  /*0000*/  LDC R1, c[0x0][0x37c] ;  /* 0x0000df00ff017b82 */ /* 0x000fe20000000800 */
[----:B------:R-:W-:Y:S05]  /*0010*/  EXIT ;  /* 0x000000000000794d */ /* 0x000fea0003800000 */
.L_x_25:
        /* <DEDUP_REMOVED lines=14> */
.L_x_70:


//--------------------- .text._ZN7cutlass13device_kernelIN5flash11enable_sm90INS1_16FlashAttnFwdSm90INS1_25CollectiveMainloopFwdSm90ILi2EN4cute5tupleIJNS5_1CILi1EEES8_S8_EEENS6_IJNS7_ILi128EEESA_SA_EEELi128ENS_10bfloat16_tEfNS_4arch4Sm90ELb1ELb0ELb0ELb1ELb0ELb1ELb0ELb1ELb1ELb1ELb1ELb0EEENS1_21CollectiveEpilogueFwdISB_S9_SC_SE_Li256ELb1ELb1ELb1ELb0EEENS1_36VarlenDynamicPersistentTileSchedulerILi128ELi128ELi256ELi128ELb1ELb1ELb1ELb1ELb1ELb1EEEEEEEEEvNT_6ParamsE --------------------------
	.section	.text._ZN7cutlass13device_kernelIN5flash11enable_sm90INS1_16FlashAttnFwdSm90INS1_25CollectiveMainloopFwdSm90ILi2EN4cute5tupleIJNS5_1CILi1EEES8_S8_EEENS6_IJNS7_ILi128EEESA_SA_EEELi128ENS_10bfloat16_tEfNS_4arch4Sm90ELb1ELb0ELb0ELb1ELb0ELb1ELb0ELb1ELb1ELb1ELb1ELb0EEENS1_21CollectiveEpilogueFwdISB_S9_SC_SE_Li256ELb1ELb1ELb1ELb0EEENS1_36VarlenDynamicPersistentTileSchedulerILi128ELi128ELi256ELi128ELb1ELb1ELb1ELb1ELb1ELb1EEEEEEEEEvNT_6ParamsE,"ax",@progbits
	.align	128
.text._ZN7cutlass13device_kernelIN5flash11enable_sm90INS1_16FlashAttnFwdSm90INS1_25CollectiveMainloopFwdSm90ILi2EN4cute5tupleIJNS5_1CILi1EEES8_S8_EEENS6_IJNS7_ILi128EEESA_SA_EEELi128ENS_10bfloat16_tEfNS_4arch4Sm90ELb1ELb0ELb0ELb1ELb0ELb1ELb0ELb1ELb1ELb1ELb1ELb0EEENS1_21CollectiveEpilogueFwdISB_S9_SC_SE_Li256ELb1ELb1ELb1ELb0EEENS1_36VarlenDynamicPersistentTileSchedulerILi128ELi128ELi256ELi128ELb1ELb1ELb1ELb1ELb1ELb1EEEEEEEEEvNT_6ParamsE:
        .type           _ZN7cutlass13device_kernelIN5flash11enable_sm90INS1_16FlashAttnFwdSm90INS1_25CollectiveMainloopFwdSm90ILi2EN4cute5tupleIJNS5_1CILi1EEES8_S8_EEENS6_IJNS7_ILi128EEESA_SA_EEELi128ENS_10bfloat16_tEfNS_4arch4Sm90ELb1ELb0ELb0ELb1ELb0ELb1ELb0ELb1ELb1ELb1ELb1ELb0EEENS1_21CollectiveEpilogueFwdISB_S9_SC_SE_Li256ELb1ELb1ELb1ELb0EEENS1_36VarlenDynamicPersistentTileSchedulerILi128ELi128ELi256ELi128ELb1ELb1ELb1ELb1ELb1ELb1EEEEEEEEEvNT_6ParamsE,@function
        .size           _ZN7cutlass13device_kernelIN5flash11enable_sm90INS1_16FlashAttnFwdSm90INS1_25CollectiveMainloopFwdSm90ILi2EN4cute5tupleIJNS5_1CILi1EEES8_S8_EEENS6_IJNS7_ILi128EEESA_SA_EEELi128ENS_10bfloat16_tEfNS_4arch4Sm90ELb1ELb0ELb0ELb1ELb0ELb1ELb0ELb1ELb1ELb1ELb1ELb0EEENS1_21CollectiveEpilogueFwdISB_S9_SC_SE_Li256ELb1ELb1ELb1ELb0EEENS1_36VarlenDynamicPersistentTileSchedulerILi128ELi128ELi256ELi128ELb1ELb1ELb1ELb1ELb1ELb1EEEEEEEEEvNT_6ParamsE,(.L_x_71 - _ZN7cutlass13device_kernelIN5flash11enable_sm90INS1_16FlashAttnFwdSm90INS1_25CollectiveMainloopFwdSm90ILi2EN4cute5tupleIJNS5_1CILi1EEES8_S8_EEENS6_IJNS7_ILi128EEESA_SA_EEELi128ENS_10bfloat16_tEfNS_4arch4Sm90ELb1ELb0ELb0ELb1ELb0ELb1ELb0ELb1ELb1ELb1ELb1ELb0EEENS1_21CollectiveEpilogueFwdISB_S9_SC_SE_Li256ELb1ELb1ELb1ELb0EEENS1_36VarlenDynamicPersistentTileSchedulerILi128ELi128ELi256ELi128ELb1ELb1ELb1ELb1ELb1ELb1EEEEEEEEEvNT_6ParamsE)
        .other          _ZN7cutlass13device_kernelIN5flash11enable_sm90INS1_16FlashAttnFwdSm90INS1_25CollectiveMainloopFwdSm90ILi2EN4cute5tupleIJNS5_1CILi1EEES8_S8_EEENS6_IJNS7_ILi128EEESA_SA_EEELi128ENS_10bfloat16_tEfNS_4arch4Sm90ELb1ELb0ELb0ELb1ELb0ELb1ELb0ELb1ELb1ELb1ELb1ELb0EEENS1_21CollectiveEpilogueFwdISB_S9_SC_SE_Li256ELb1ELb1ELb1ELb0EEENS1_36VarlenDynamicPersistentTileSchedulerILi128ELi128ELi256ELi128ELb1ELb1ELb1ELb1ELb1ELb1EEEEEEEEEvNT_6ParamsE,@"STO_CUDA_ENTRY STV_DEFAULT"
_ZN7cutlass13device_kernelIN5flash11enable_sm90INS1_16FlashAttnFwdSm90INS1_25CollectiveMainloopFwdSm90ILi2EN4cute5tupleIJNS5_1CILi1EEES8_S8_EEENS6_IJNS7_ILi128EEESA_SA_EEELi128ENS_10bfloat16_tEfNS_4arch4Sm90ELb1ELb0ELb0ELb1ELb0ELb1ELb0ELb1ELb1ELb1ELb1ELb0EEENS1_21CollectiveEpilogueFwdISB_S9_SC_SE_Li256ELb1ELb1ELb1ELb0EEENS1_36VarlenDynamicPersistentTileSchedulerILi128ELi128ELi256ELi128ELb1ELb1ELb1ELb1ELb1ELb1EEEEEEEEEvNT_6ParamsE:
[----:B------:R-:W-:Y:S01]  /*0000*/  LDC R1, c[0x0][0x37c] ;  /* 0x0000df00ff017b82 */ /* 0x000fe20000000800 */
[----:B------:R-:W-:Y:S05]  /*0010*/  EXIT ;  /* 0x000000000000794d */ /* 0x000fea0003800000 */
.L_x_26:
        /* <DEDUP_REMOVED lines=14> */
.L_x_71:


//--------------------- .text._ZN7cutlass13device_kernelIN5flash11enable_sm90INS1_16FlashAttnFwdSm90INS1_25CollectiveMainloopFwdSm90ILi2EN4cute5tupleIJNS5_1CILi1EEES8_S8_EEENS6_IJNS7_ILi192EEENS7_ILi144EEENS7_ILi96EEEEEELi96ENS_10bfloat16_tEfNS_4arch4Sm90ELb0ELb0ELb0ELb0ELb0ELb0ELb0ELb0ELb1ELb1ELb1ELb0EEENS1_21CollectiveEpilogueFwdINS6_IJSA_SC_SB_EEES9_SE_SG_Li384ELb0ELb1ELb1ELb0EEENS1_19SingleTileSchedulerILb0ELb1ELb1ELi192EEEEEEEEEvNT_6ParamsE --------------------------
	.section	.text._ZN7cutlass13device_kernelIN5flash11enable_sm90INS1_16FlashAttnFwdSm90INS1_25CollectiveMainloopFwdSm90ILi2EN4cute5tupleIJNS5_1CILi1EEES8_S8_EEENS6_IJNS7_ILi192EEENS7_ILi144EEENS7_ILi96EEEEEELi96ENS_10bfloat16_tEfNS_4arch4Sm90ELb0ELb0ELb0ELb0ELb0ELb0ELb0ELb0ELb1ELb1ELb1ELb0EEENS1_21CollectiveEpilogueFwdINS6_IJSA_SC_SB_EEES9_SE_SG_Li384ELb0ELb1ELb1ELb0EEENS1_19SingleTileSchedulerILb0ELb1ELb1ELi192EEEEEEEEEvNT_6ParamsE,"ax",@progbits
	.align	128
.text._ZN7cutlass13device_kernelIN5flash11enable_sm90INS1_16FlashAttnFwdSm90INS1_25CollectiveMainloopFwdSm90ILi2EN4cute5tupleIJNS5_1CILi1EEES8_S8_EEENS6_IJNS7_ILi192EEENS7_ILi144EEENS7_ILi96EEEEEELi96ENS_10bfloat16_tEfNS_4arch4Sm90ELb0ELb0ELb0ELb0ELb0ELb0ELb0ELb0ELb1ELb1ELb1ELb0EEENS1_21CollectiveEpilogueFwdINS6_IJSA_SC_SB_EEES9_SE_SG_Li384ELb0ELb1ELb1ELb0EEENS1_19SingleTileSchedulerILb0ELb1ELb1ELi192EEEEEEEEEvNT_6ParamsE:
        .type           _ZN7cutlass13device_kernelIN5flash11enable_sm90INS1_16FlashAttnFwdSm90INS1_25CollectiveMainloopFwdSm90ILi2EN4cute5tupleIJNS5_1CILi1EEES8_S8_EEENS6_IJNS7_ILi192EEENS7_ILi144EEENS7_ILi96EEEEEELi96ENS_10bfloat16_tEfNS_4arch4Sm90ELb0ELb0ELb0ELb0ELb0ELb0ELb0ELb0ELb1ELb1ELb1ELb0EEENS1_21CollectiveEpilogueFwdINS6_IJSA_SC_SB_EEES9_SE_SG_Li384ELb0ELb1ELb1ELb0EEENS1_19SingleTileSchedulerILb0ELb1ELb1ELi192EEEEEEEEEvNT_6ParamsE,@function
        .size           _ZN7cutlass13device_kernelIN5flash11enable_sm90INS1_16FlashAttnFwdSm90INS1_25CollectiveMainloopFwdSm90ILi2EN4cute5tupleIJNS5_1CILi1EEES8_S8_EEENS6_IJNS7_ILi192EEENS7_ILi144EEENS7_ILi96EEEEEELi96ENS_10bfloat16_tEfNS_4arch4Sm90ELb0ELb0ELb0ELb0ELb0ELb0ELb0ELb0ELb1ELb1ELb1ELb0EEENS1_21CollectiveEpilogueFwdINS6_IJSA_SC_SB_EEES9_SE_SG_Li384ELb0ELb1ELb1ELb0EEENS1_19SingleTileSchedulerILb0ELb1ELb1ELi192EEEEEEEEEvNT_6ParamsE,(.L_x_72 - _ZN7cutlass13device_kernelIN5flash11enable_sm90INS1_16FlashAttnFwdSm90INS1_25CollectiveMainloopFwdSm90ILi2EN4cute5tupleIJNS5_1CILi1EEES8_S8_EEENS6_IJNS7_ILi192EEENS7_ILi144EEENS7_ILi96EEEEEELi96ENS_10bfloat16_tEfNS_4arch4Sm90ELb0ELb0ELb0ELb0ELb0ELb0ELb0ELb0ELb1ELb1ELb1ELb0EEENS1_21CollectiveEpilogueFwdINS6_IJSA_SC_SB_EEES9_SE_SG_Li384ELb0ELb1ELb1ELb0EEENS1_19SingleTileSchedulerILb0ELb1ELb1ELi192EEEEEEEEEvNT_6ParamsE)
        .other          _ZN7cutlass13device_kernelIN5flash11enable_sm90INS1_16FlashAttnFwdSm90INS1_25CollectiveMainloopFwdSm90ILi2EN4cute5tupleIJNS5_1CILi1EEES8_S8_EEENS6_IJNS7_ILi192EEENS7_ILi144EEENS7_ILi96EEEEEELi96ENS_10bfloat16_tEfNS_4arch4Sm90ELb0ELb0ELb0ELb0ELb0ELb0ELb0ELb0ELb1ELb1ELb1ELb0EEENS1_21CollectiveEpilogueFwdINS6_IJSA_SC_SB_EEES9_SE_SG_Li384ELb0ELb1ELb1ELb0EEENS1_19SingleTileSchedulerILb0ELb1ELb1ELi192EEEEEEEEEvNT_6ParamsE,@"STO_CUDA_ENTRY STV_DEFAULT"
_ZN7cutlass13device_kernelIN5flash11enable_sm90INS1_16FlashAttnFwdSm90INS1_25CollectiveMainloopFwdSm90ILi2EN4cute5tupleIJNS5_1CILi1EEES8_S8_EEENS6_IJNS7_ILi192EEENS7_ILi144EEENS7_ILi96EEEEEELi96ENS_10bfloat16_tEfNS_4arch4Sm90ELb0ELb0ELb0ELb0ELb0ELb0ELb0ELb0ELb1ELb1ELb1ELb0EEENS1_21CollectiveEpilogueFwdINS6_IJSA_SC_SB_EEES9_SE_SG_Li384ELb0ELb1ELb1ELb0EEENS1_19SingleTileSchedulerILb0ELb1ELb1ELi192EEEEEEEEEvNT_6ParamsE:
[----:B------:R-:W-:Y:S01]  /*0000*/  LDC R1, c[0x0][0x37c] ;  /* 0x0000df00ff017b82 */ /* 0x000fe20000000800 */
[----:B------:R-:W-:Y:S05]  /*0010*/  EXIT ;  /* 0x000000000000794d */ /* 0x000fea0003800000 */
.L_x_27:
        /* <DEDUP_REMOVED lines=14> */
.L_x_72:


//--------------------- .text._ZN7cutlass13device_kernelIN5flash11enable_sm90INS1_16FlashAttnFwdSm90INS1_25CollectiveMainloopFwdSm90ILi2EN4cute5tupleIJNS5_1CILi1EEES8_S8_EEENS6_IJNS7_ILi192EEENS7_ILi144EEENS7_ILi96EEEEEELi96ENS_10bfloat16_tEfNS_4arch4Sm90ELb0ELb0ELb0ELb1ELb0ELb0ELb0ELb0ELb1ELb1ELb1ELb0EEENS1_21CollectiveEpilogueFwdINS6_IJSA_SC_SB_EEES9_SE_SG_Li384ELb1ELb1ELb1ELb0EEENS1_36VarlenDynamicPersistentTileSchedulerILi192ELi144ELi384ELi128ELb1ELb1ELb1ELb0ELb1ELb1EEEEEEEEEvNT_6ParamsE --------------------------
	.section	.text._ZN7cutlass13device_kernelIN5flash11enable_sm90INS1_16FlashAttnFwdSm90INS1_25CollectiveMainloopFwdSm90ILi2EN4cute5tupleIJNS5_1CILi1EEES8_S8_EEENS6_IJNS7_ILi192EEENS7_ILi144EEENS7_ILi96EEEEEELi96ENS_10bfloat16_tEfNS_4arch4Sm90ELb0ELb0ELb0ELb1ELb0ELb0ELb0ELb0ELb1ELb1ELb1ELb0EEENS1_21CollectiveEpilogueFwdINS6_IJSA_SC_SB_EEES9_SE_SG_Li384ELb1ELb1ELb1ELb0EEENS1_36VarlenDynamicPersistentTileSchedulerILi192ELi144ELi384ELi128ELb1ELb1ELb1ELb0ELb1ELb1EEEEEEEEEvNT_6ParamsE,"ax",@progbits
	.align	128
.text._ZN7cutlass13device_kernelIN5flash11enable_sm90INS1_16FlashAttnFwdSm90INS1_25CollectiveMainloopFwdSm90ILi2EN4cute5tupleIJNS5_1CILi1EEES8_S8_EEENS6_IJNS7_ILi192EEENS7_ILi144EEENS7_ILi96EEEEEELi96ENS_10bfloat16_tEfNS_4arch4Sm90ELb0ELb0ELb0ELb1ELb0ELb0ELb0ELb0ELb1ELb1ELb1ELb0EEENS1_21CollectiveEpilogueFwdINS6_IJSA_SC_SB_EEES9_SE_SG_Li384ELb1ELb1ELb1ELb0EEENS1_36VarlenDynamicPersistentTileSchedulerILi192ELi144ELi384ELi128ELb1ELb1ELb1ELb0ELb1ELb1EEEEEEEEEvNT_6ParamsE:
        .type           _ZN7cutlass13device_kernelIN5flash11enable_sm90INS1_16FlashAttnFwdSm90INS1_25CollectiveMainloopFwdSm90ILi2EN4cute5tupleIJNS5_1CILi1EEES8_S8_EEENS6_IJNS7_ILi192EEENS7_ILi144EEENS7_ILi96EEEEEELi96ENS_10bfloat16_tEfNS_4arch4Sm90ELb0ELb0ELb0ELb1ELb0ELb0ELb0ELb0ELb1ELb1ELb1ELb0EEENS1_21CollectiveEpilogueFwdINS6_IJSA_SC_SB_EEES9_SE_SG_Li384ELb1ELb1ELb1ELb0EEENS1_36VarlenDynamicPersistentTileSchedulerILi192ELi144ELi384ELi128ELb1ELb1ELb1ELb0ELb1ELb1EEEEEEEEEvNT_6ParamsE,@function
        .size           _ZN7cutlass13device_kernelIN5flash11enable_sm90INS1_16FlashAttnFwdSm90INS1_25CollectiveMainloopFwdSm90ILi2EN4cute5tupleIJNS5_1CILi1EEES8_S8_EEENS6_IJNS7_ILi192EEENS7_ILi144EEENS7_ILi96EEEEEELi96ENS_10bfloat16_tEfNS_4arch4Sm90ELb0ELb0ELb0ELb1ELb0ELb0ELb0ELb0ELb1ELb1ELb1ELb0EEENS1_21CollectiveEpilogueFwdINS6_IJSA_SC_SB_EEES9_SE_SG_Li384ELb1ELb1ELb1ELb0EEENS1_36VarlenDynamicPersistentTileSchedulerILi192ELi144ELi384ELi128ELb1ELb1ELb1ELb0ELb1ELb1EEEEEEEEEvNT_6ParamsE,(.L_x_73 - _ZN7cutlass13device_kernelIN5flash11enable_sm90INS1_16FlashAttnFwdSm90INS1_25CollectiveMainloopFwdSm90ILi2EN4cute5tupleIJNS5_1CILi1EEES8_S8_EEENS6_IJNS7_ILi192EEENS7_ILi144EEENS7_ILi96EEEEEELi96ENS_10bfloat16_tEfNS_4arch4Sm90ELb0ELb0ELb0ELb1ELb0ELb0ELb0ELb0ELb1ELb1ELb1ELb0EEENS1_21CollectiveEpilogueFwdINS6_IJSA_SC_SB_EEES9_SE_SG_Li384ELb1ELb1ELb1ELb0EEENS1_36VarlenDynamicPersistentTileSchedulerILi192ELi144ELi384ELi128ELb1ELb1ELb1ELb0ELb1ELb1EEEEEEEEEvNT_6ParamsE)
        .other          _ZN7cutlass13device_kernelIN5flash11enable_sm90INS1_16FlashAttnFwdSm90INS1_25CollectiveMainloopFwdSm90ILi2EN4cute5tupleIJNS5_1CILi1EEES8_S8_EEENS6_IJNS7_ILi192EEENS7_ILi144EEENS7_ILi96EEEEEELi96ENS_10bfloat16_tEfNS_4arch4Sm90ELb0ELb0ELb0ELb1ELb0ELb0ELb0ELb0ELb1ELb1ELb1ELb0EEENS1_21CollectiveEpilogueFwdINS6_IJSA_SC_SB_EEES9_SE_SG_Li384ELb1ELb1ELb1ELb0EEENS1_36VarlenDynamicPersistentTileSchedulerILi192ELi144ELi384ELi128ELb1ELb1ELb1ELb0ELb1ELb1EEEEEEEEEvNT_6ParamsE,@"STO_CUDA_ENTRY STV_DEFAULT"
_ZN7cutlass13device_kernelIN5flash11enable_sm90INS1_16FlashAttnFwdSm90INS1_25CollectiveMainloopFwdSm90ILi2EN4cute5tupleIJNS5_1CILi1EEES8_S8_EEENS6_IJNS7_ILi192EEENS7_ILi144EEENS7_ILi96EEEEEELi96ENS_10bfloat16_tEfNS_4arch4Sm90ELb0ELb0ELb0ELb1ELb0ELb0ELb0ELb0ELb1ELb1ELb1ELb0EEENS1_21CollectiveEpilogueFwdINS6_IJSA_SC_SB_EEES9_SE_SG_Li384ELb1ELb1ELb1ELb0EEENS1_36VarlenDynamicPersistentTileSchedulerILi192ELi144ELi384ELi128ELb1ELb1ELb1ELb0ELb1ELb1EEEEEEEEEvNT_6ParamsE:
[----:B------:R-:W-:Y:S01]  /*0000*/  LDC R1, c[0x0][0x37c] ;  /* 0x0000df00ff017b82 */ /* 0x000fe20000000800 */
[----:B------:R-:W-:Y:S05]  /*0010*/  EXIT ;  /* 0x000000000000794d */ /* 0x000fea0003800000 */
.L_x_28:
        /* <DEDUP_REMOVED lines=14> */
.L_x_73:


//--------------------- .text._ZN7cutlass13device_kernelIN5flash11enable_sm90INS1_16FlashAttnFwdSm90INS1_25CollectiveMainloopFwdSm90ILi2EN4cute5tupleIJNS5_1CILi1EEES8_S8_EEENS6_IJNS7_ILi192EEENS7_ILi144EEENS7_ILi96EEEEEELi96ENS_10bfloat16_tEfNS_4arch4Sm90ELb0ELb0ELb0ELb1ELb0ELb1ELb0ELb0ELb1ELb1ELb1ELb0EEENS1_21CollectiveEpilogueFwdINS6_IJSA_SC_SB_EEES9_SE_SG_Li384ELb1ELb1ELb1ELb0EEENS1_36VarlenDynamicPersistentTileSchedulerILi192ELi144ELi384ELi128ELb1ELb1ELb1ELb0ELb1ELb1EEEEEEEEEvNT_6ParamsE --------------------------
	.section	.text._ZN7cutlass13device_kernelIN5flash11enable_sm90INS1_16FlashAttnFwdSm90INS1_25CollectiveMainloopFwdSm90ILi2EN4cute5tupleIJNS5_1CILi1EEES8_S8_EEENS6_IJNS7_ILi192EEENS7_ILi144EEENS7_ILi96EEEEEELi96ENS_10bfloat16_tEfNS_4arch4Sm90ELb0ELb0ELb0ELb1ELb0ELb1ELb0ELb0ELb1ELb1ELb1ELb0EEENS1_21CollectiveEpilogueFwdINS6_IJSA_SC_SB_EEES9_SE_SG_Li384ELb1ELb1ELb1ELb0EEENS1_36VarlenDynamicPersistentTileSchedulerILi192ELi144ELi384ELi128ELb1ELb1ELb1ELb0ELb1ELb1EEEEEEEEEvNT_6ParamsE,"ax",@progbits
	.align	128
.text._ZN7cutlass13device_kernelIN5flash11enable_sm90INS1_16FlashAttnFwdSm90INS1_25CollectiveMainloopFwdSm90ILi2EN4cute5tupleIJNS5_1CILi1EEES8_S8_EEENS6_IJNS7_ILi192EEENS7_ILi144EEENS7_ILi96EEEEEELi96ENS_10bfloat16_tEfNS_4arch4Sm90ELb0ELb0ELb0ELb1ELb0ELb1ELb0ELb0ELb1ELb1ELb1ELb0EEENS1_21CollectiveEpilogueFwdINS6_IJSA_SC_SB_EEES9_SE_SG_Li384ELb1ELb1ELb1ELb0EEENS1_36VarlenDynamicPersistentTileSchedulerILi192ELi144ELi384ELi128ELb1ELb1ELb1ELb0ELb1ELb1EEEEEEEEEvNT_6ParamsE:
        .type           _ZN7cutlass13device_kernelIN5flash11enable_sm90INS1_16FlashAttnFwdSm90INS1_25CollectiveMainloopFwdSm90ILi2EN4cute5tupleIJNS5_1CILi1EEES8_S8_EEENS6_IJNS7_ILi192EEENS7_ILi144EEENS7_ILi96EEEEEELi96ENS_10bfloat16_tEfNS_4arch4Sm90ELb0ELb0ELb0ELb1ELb0ELb1ELb0ELb0ELb1ELb1ELb1ELb0EEENS1_21CollectiveEpilogueFwdINS6_IJSA_SC_SB_EEES9_SE_SG_Li384ELb1ELb1ELb1ELb0EEENS1_36VarlenDynamicPersistentTileSchedulerILi192ELi144ELi384ELi128ELb1ELb1ELb1ELb0ELb1ELb1EEEEEEEEEvNT_6ParamsE,@function
        .size           _ZN7cutlass13device_kernelIN5flash11enable_sm90INS1_16FlashAttnFwdSm90INS1_25CollectiveMainloopFwdSm90ILi2EN4cute5tupleIJNS5_1CILi1EEES8_S8_EEENS6_IJNS7_ILi192EEENS7_ILi144EEENS7_ILi96EEEEEELi96ENS_10bfloat16_tEfNS_4arch4Sm90ELb0ELb0ELb0ELb1ELb0ELb1ELb0ELb0ELb1ELb1ELb1ELb0EEENS1_21CollectiveEpilogueFwdINS6_IJSA_SC_SB_EEES9_SE_SG_Li384ELb1ELb1ELb1ELb0EEENS1_36VarlenDynamicPersistentTileSchedulerILi192ELi144ELi384ELi128ELb1ELb1ELb1ELb0ELb1ELb1EEEEEEEEEvNT_6ParamsE,(.L_x_74 - _ZN7cutlass13device_kernelIN5flash11enable_sm90INS1_16FlashAttnFwdSm90INS1_25CollectiveMainloopFwdSm90ILi2EN4cute5tupleIJNS5_1CILi1EEES8_S8_EEENS6_IJNS7_ILi192EEENS7_ILi144EEENS7_ILi96EEEEEELi96ENS_10bfloat16_tEfNS_4arch4Sm90ELb0ELb0ELb0ELb1ELb0ELb1ELb0ELb0ELb1ELb1ELb1ELb0EEENS1_21CollectiveEpilogueFwdINS6_IJSA_SC_SB_EEES9_SE_SG_Li384ELb1ELb1ELb1ELb0EEENS1_36VarlenDynamicPersistentTileSchedulerILi192ELi144ELi384ELi128ELb1ELb1ELb1ELb0ELb1ELb1EEEEEEEEEvNT_6ParamsE)
        .other          _ZN7cutlass13device_kernelIN5flash11enable_sm90INS1_16FlashAttnFwdSm90INS1_25CollectiveMainloopFwdSm90ILi2EN4cute5tupleIJNS5_1CILi1EEES8_S8_EEENS6_IJNS7_ILi192EEENS7_ILi144EEENS7_ILi96EEEEEELi96ENS_10bfloat16_tEfNS_4arch4Sm90ELb0ELb0ELb0ELb1ELb0ELb1ELb0ELb0ELb1ELb1ELb1ELb0EEENS1_21CollectiveEpilogueFwdINS6_IJSA_SC_SB_EEES9_SE_SG_Li384ELb1ELb1ELb1ELb0EEENS1_36VarlenDynamicPersistentTileSchedulerILi192ELi144ELi384ELi128ELb1ELb1ELb1ELb0ELb1ELb1EEEEEEEEEvNT_6ParamsE,@"STO_CUDA_ENTRY STV_DEFAULT"
_ZN7cutlass13device_kernelIN5flash11enable_sm90INS1_16FlashAttnFwdSm90INS1_25CollectiveMainloopFwdSm90ILi2EN4cute5tupleIJNS5_1CILi1EEES8_S8_EEENS6_IJNS7_ILi192EEENS7_ILi144EEENS7_ILi96EEEEEELi96ENS_10bfloat16_tEfNS_4arch4Sm90ELb0ELb0ELb0ELb1ELb0ELb1ELb0ELb0ELb1ELb1ELb1ELb0EEENS1_21CollectiveEpilogueFwdINS6_IJSA_SC_SB_EEES9_SE_SG_Li384ELb1ELb1ELb1ELb0EEENS1_36VarlenDynamicPersistentTileSchedulerILi192ELi144ELi384ELi128ELb1ELb1ELb1ELb0ELb1ELb1EEEEEEEEEvNT_6ParamsE:
[----:B------:R-:W-:Y:S01]  /*0000*/  LDC R1, c[0x0][0x37c] ;  /* 0x0000df00ff017b82 */ /* 0x000fe20000000800 */
[----:B------:R-:W-:Y:S05]  /*0010*/  EXIT ;  /* 0x000000000000794d */ /* 0x000fea0003800000 */
.L_x_29:
        /* <DEDUP_REMOVED lines=14> */
.L_x_74:


//--------------------- .text._ZN7cutlass13device_kernelIN5flash11enable_sm90INS1_16FlashAttnFwdSm90INS1_25CollectiveMainloopFwdSm90ILi2EN4cute5tupleIJNS5_1CILi1EEES8_S8_EEENS6_IJNS7_ILi192EEENS7_ILi128EEENS7_ILi96EEEEEELi96ENS_10bfloat16_tEfNS_4arch4Sm90ELb0ELb1ELb0ELb0ELb0ELb0ELb0ELb0ELb1ELb1ELb1ELb0EEENS1_21CollectiveEpilogueFwdINS6_IJSA_SC_SB_EEES9_SE_SG_Li384ELb0ELb1ELb1ELb0EEENS1_19SingleTileSchedulerILb0ELb1ELb1ELi192EEEEEEEEEvNT_6ParamsE --------------------------
	.section	.text._ZN7cutlass13device_kernelIN5flash11enable_sm90INS1_16FlashAttnFwdSm90INS1_25CollectiveMainloopFwdSm90ILi2EN4cute5tupleIJNS5_1CILi1EEES8_S8_EEENS6_IJNS7_ILi192EEENS7_ILi128EEENS7_ILi96EEEEEELi96ENS_10bfloat16_tEfNS_4arch4Sm90ELb0ELb1ELb0ELb0ELb0ELb0ELb0ELb0ELb1ELb1ELb1ELb0EEENS1_21CollectiveEpilogueFwdINS6_IJSA_SC_SB_EEES9_SE_SG_Li384ELb0ELb1ELb1ELb0EEENS1_19SingleTileSchedulerILb0ELb1ELb1ELi192EEEEEEEEEvNT_6ParamsE,"ax",@progbits
	.align	128
.text._ZN7cutlass13device_kernelIN5flash11enable_sm90INS1_16FlashAttnFwdSm90INS1_25CollectiveMainloopFwdSm90ILi2EN4cute5tupleIJNS5_1CILi1EEES8_S8_EEENS6_IJNS7_ILi192EEENS7_ILi128EEENS7_ILi96EEEEEELi96ENS_10bfloat16_tEfNS_4arch4Sm90ELb0ELb1ELb0ELb0ELb0ELb0ELb0ELb0ELb1ELb1ELb1ELb0EEENS1_21CollectiveEpilogueFwdINS6_IJSA_SC_SB_EEES9_SE_SG_Li384ELb0ELb1ELb1ELb0EEENS1_19SingleTileSchedulerILb0ELb1ELb1ELi192EEEEEEEEEvNT_6ParamsE:
        .type           _ZN7cutlass13device_kernelIN5flash11enable_sm90INS1_16FlashAttnFwdSm90INS1_25CollectiveMainloopFwdSm90ILi2EN4cute5tupleIJNS5_1CILi1EEES8_S8_EEENS6_IJNS7_ILi192EEENS7_ILi128EEENS7_ILi96EEEEEELi96ENS_10bfloat16_tEfNS_4arch4Sm90ELb0ELb1ELb0ELb0ELb0ELb0ELb0ELb0ELb1ELb1ELb1ELb0EEENS1_21CollectiveEpilogueFwdINS6_IJSA_SC_SB_EEES9_SE_SG_Li384ELb0ELb1ELb1ELb0EEENS1_19SingleTileSchedulerILb0ELb1ELb1ELi192EEEEEEEEEvNT_6ParamsE,@function
        .size           _ZN7cutlass13device_kernelIN5flash11enable_sm90INS1_16FlashAttnFwdSm90INS1_25CollectiveMainloopFwdSm90ILi2EN4cute5tupleIJNS5_1CILi1EEES8_S8_EEENS6_IJNS7_ILi192EEENS7_ILi128EEENS7_ILi96EEEEEELi96ENS_10bfloat16_tEfNS_4arch4Sm90ELb0ELb1ELb0ELb0ELb0ELb0ELb0ELb0ELb1ELb1ELb1ELb0EEENS1_21CollectiveEpilogueFwdINS6_IJSA_SC_SB_EEES9_SE_SG_Li384ELb0ELb1ELb1ELb0EEENS1_19SingleTileSchedulerILb0ELb1ELb1ELi192EEEEEEEEEvNT_6ParamsE,(.L_x_75 - _ZN7cutlass13device_kernelIN5flash11enable_sm90INS1_16FlashAttnFwdSm90INS1_25CollectiveMainloopFwdSm90ILi2EN4cute5tupleIJNS5_1CILi1EEES8_S8_EEENS6_IJNS7_ILi192EEENS7_ILi128EEENS7_ILi96EEEEEELi96ENS_10bfloat16_tEfNS_4arch4Sm90ELb0ELb1ELb0ELb0ELb0ELb0ELb0ELb0ELb1ELb1ELb1ELb0EEENS1_21CollectiveEpilogueFwdINS6_IJSA_SC_SB_EEES9_SE_SG_Li384ELb0ELb1ELb1ELb0EEENS1_19SingleTileSchedulerILb0ELb1ELb1ELi192EEEEEEEEEvNT_6ParamsE)
        .other          _ZN7cutlass13device_kernelIN5flash11enable_sm90INS1_16FlashAttnFwdSm90INS1_25CollectiveMainloopFwdSm90ILi2EN4cute5tupleIJNS5_1CILi1EEES8_S8_EEENS6_IJNS7_ILi192EEENS7_ILi128EEENS7_ILi96EEEEEELi96ENS_10bfloat16_tEfNS_4arch4Sm90ELb0ELb1ELb0ELb0ELb0ELb0ELb0ELb0ELb1ELb1ELb1ELb0EEENS1_21CollectiveEpilogueFwdINS6_IJSA_SC_SB_EEES9_SE_SG_Li384ELb0ELb1ELb1ELb0EEENS1_19SingleTileSchedulerILb0ELb1ELb1ELi192EEEEEEEEEvNT_6ParamsE,@"STO_CUDA_ENTRY STV_DEFAULT"
_ZN7cutlass13device_kernelIN5flash11enable_sm90INS1_16FlashAttnFwdSm90INS1_25CollectiveMainloopFwdSm90ILi2EN4cute5tupleIJNS5_1CILi1EEES8_S8_EEENS6_IJNS7_ILi192EEENS7_ILi128EEENS7_ILi96EEEEEELi96ENS_10bfloat16_tEfNS_4arch4Sm90ELb0ELb1ELb0ELb0ELb0ELb0ELb0ELb0ELb1ELb1ELb1ELb0EEENS1_21CollectiveEpilogueFwdINS6_IJSA_SC_SB_EEES9_SE_SG_Li384ELb0ELb1ELb1ELb0EEENS1_19SingleTileSchedulerILb0ELb1ELb1ELi192EEEEEEEEEvNT_6ParamsE:
[----:B------:R-:W-:Y:S01]  /*0000*/  LDC R1, c[0x0][0x37c] ;  /* 0x0000df00ff017b82 */ /* 0x000fe20000000800 */
[----:B------:R-:W-:Y:S05]  /*0010*/  EXIT ;  /* 0x000000000000794d */ /* 0x000fea0003800000 */
.L_x_30:
        /* <DEDUP_REMOVED lines=14> */
.L_x_75:


//--------------------- .text._ZN7cutlass13device_kernelIN5flash11enable_sm90INS1_16FlashAttnFwdSm90INS1_25CollectiveMainloopFwdSm90ILi2EN4cute5tupleIJNS5_1CILi1EEES8_S8_EEENS6_IJNS7_ILi192EEENS7_ILi128EEENS7_ILi96EEEEEELi96ENS_10bfloat16_tEfNS_4arch4Sm90ELb0ELb1ELb0ELb1ELb0ELb0ELb0ELb0ELb1ELb1ELb1ELb0EEENS1_21CollectiveEpilogueFwdINS6_IJSA_SC_SB_EEES9_SE_SG_Li384ELb1ELb1ELb1ELb0EEENS1_36VarlenDynamicPersistentTileSchedulerILi192ELi128ELi384ELi128ELb1ELb1ELb1ELb1ELb0ELb1EEEEEEEEEvNT_6ParamsE --------------------------
	.section	.text._ZN7cutlass13device_kernelIN5flash11enable_sm90INS1_16FlashAttnFwdSm90INS1_25CollectiveMainloopFwdSm90ILi2EN4cute5tupleIJNS5_1CILi1EEES8_S8_EEENS6_IJNS7_ILi192EEENS7_ILi128EEENS7_ILi96EEEEEELi96ENS_10bfloat16_tEfNS_4arch4Sm90ELb0ELb1ELb0ELb1ELb0ELb0ELb0ELb0ELb1ELb1ELb1ELb0EEENS1_21CollectiveEpilogueFwdINS6_IJSA_SC_SB_EEES9_SE_SG_Li384ELb1ELb1ELb1ELb0EEENS1_36VarlenDynamicPersistentTileSchedulerILi192ELi128ELi384ELi128ELb1ELb1ELb1ELb1ELb0ELb1EEEEEEEEEvNT_6ParamsE,"ax",@progbits
	.align	128
.text._ZN7cutlass13device_kernelIN5flash11enable_sm90INS1_16FlashAttnFwdSm90INS1_25CollectiveMainloopFwdSm90ILi2EN4cute5tupleIJNS5_1CILi1EEES8_S8_EEENS6_IJNS7_ILi192EEENS7_ILi128EEENS7_ILi96EEEEEELi96ENS_10bfloat16_tEfNS_4arch4Sm90ELb0ELb1ELb0ELb1ELb0ELb0ELb0ELb0ELb1ELb1ELb1ELb0EEENS1_21CollectiveEpilogueFwdINS6_IJSA_SC_SB_EEES9_SE_SG_Li384ELb1ELb1ELb1ELb0EEENS1_36VarlenDynamicPersistentTileSchedulerILi192ELi128ELi384ELi128ELb1ELb1ELb1ELb1ELb0ELb1EEEEEEEEEvNT_6ParamsE:
        .type           _ZN7cutlass13device_kernelIN5flash11enable_sm90INS1_16FlashAttnFwdSm90INS1_25CollectiveMainloopFwdSm90ILi2EN4cute5tupleIJNS5_1CILi1EEES8_S8_EEENS6_IJNS7_ILi192EEENS7_ILi128EEENS7_ILi96EEEEEELi96ENS_10bfloat16_tEfNS_4arch4Sm90ELb0ELb1ELb0ELb1ELb0ELb0ELb0ELb0ELb1ELb1ELb1ELb0EEENS1_21CollectiveEpilogueFwdINS6_IJSA_SC_SB_EEES9_SE_SG_Li384ELb1ELb1ELb1ELb0EEENS1_36VarlenDynamicPersistentTileSchedulerILi192ELi128ELi384ELi128ELb1ELb1ELb1ELb1ELb0ELb1EEEEEEEEEvNT_6ParamsE,@function
        .size           _ZN7cutlass13device_kernelIN5flash11enable_sm90INS1_16FlashAttnFwdSm90INS1_25CollectiveMainloopFwdSm90ILi2EN4cute5tupleIJNS5_1CILi1EEES8_S8_EEENS6_IJNS7_ILi192EEENS7_ILi128EEENS7_ILi96EEEEEELi96ENS_10bfloat16_tEfNS_4arch4Sm90ELb0ELb1ELb0ELb1ELb0ELb0ELb0ELb0ELb1ELb1ELb1ELb0EEENS1_21CollectiveEpilogueFwdINS6_IJSA_SC_SB_EEES9_SE_SG_Li384ELb1ELb1ELb1ELb0EEENS1_36VarlenDynamicPersistentTileSchedulerILi192ELi128ELi384ELi128ELb1ELb1ELb1ELb1ELb0ELb1EEEEEEEEEvNT_6ParamsE,(.L_x_76 - _ZN7cutlass13device_kernelIN5flash11enable_sm90INS1_16FlashAttnFwdSm90INS1_25CollectiveMainloopFwdSm90ILi2EN4cute5tupleIJNS5_1CILi1EEES8_S8_EEENS6_IJNS7_ILi192EEENS7_ILi128EEENS7_ILi96EEEEEELi96ENS_10bfloat16_tEfNS_4arch4Sm90ELb0ELb1ELb0ELb1ELb0ELb0ELb0ELb0ELb1ELb1ELb1ELb0EEENS1_21CollectiveEpilogueFwdINS6_IJSA_SC_SB_EEES9_SE_SG_Li384ELb1ELb1ELb1ELb0EEENS1_36VarlenDynamicPersistentTileSchedulerILi192ELi128ELi384ELi128ELb1ELb1ELb1ELb1ELb0ELb1EEEEEEEEEvNT_6ParamsE)
        .other          _ZN7cutlass13device_kernelIN5flash11enable_sm90INS1_16FlashAttnFwdSm90INS1_25CollectiveMainloopFwdSm90ILi2EN4cute5tupleIJNS5_1CILi1EEES8_S8_EEENS6_IJNS7_ILi192EEENS7_ILi128EEENS7_ILi96EEEEEELi96ENS_10bfloat16_tEfNS_4arch4Sm90ELb0ELb1ELb0ELb1ELb0ELb0ELb0ELb0ELb1ELb1ELb1ELb0EEENS1_21CollectiveEpilogueFwdINS6_IJSA_SC_SB_EEES9_SE_SG_Li384ELb1ELb1ELb1ELb0EEENS1_36VarlenDynamicPersistentTileSchedulerILi192ELi128ELi384ELi128ELb1ELb1ELb1ELb1ELb0ELb1EEEEEEEEEvNT_6ParamsE,@"STO_CUDA_ENTRY STV_DEFAULT"
_ZN7cutlass13device_kernelIN5flash11enable_sm90INS1_16FlashAttnFwdSm90INS1_25CollectiveMainloopFwdSm90ILi2EN4cute5tupleIJNS5_1CILi1EEES8_S8_EEENS6_IJNS7_ILi192EEENS7_ILi128EEENS7_ILi96EEEEEELi96ENS_10bfloat16_tEfNS_4arch4Sm90ELb0ELb1ELb0ELb1ELb0ELb0ELb0ELb0ELb1ELb1ELb1ELb0EEENS1_21CollectiveEpilogueFwdINS6_IJSA_SC_SB_EEES9_SE_SG_Li384ELb1ELb1ELb1ELb0EEENS1_36VarlenDynamicPersistentTileSchedulerILi192ELi128ELi384ELi128ELb1ELb1ELb1ELb1ELb0ELb1EEEEEEEEEvNT_6ParamsE:
[----:B------:R-:W-:Y:S01]  /*0000*/  LDC R1, c[0x0][0x37c] ;  /* 0x0000df00ff017b82 */ /* 0x000fe20000000800 */
[----:B------:R-:W-:Y:S05]  /*0010*/  EXIT ;  /* 0x000000000000794d */ /* 0x000fea0003800000 */
.L_x_31:
        /* <DEDUP_REMOVED lines=14> */
.L_x_76:


//--------------------- .text._ZN7cutlass13device_kernelIN5flash11enable_sm90INS1_16FlashAttnFwdSm90INS1_25CollectiveMainloopFwdSm90ILi2EN4cute5tupleIJNS5_1CILi1EEES8_S8_EEENS6_IJNS7_ILi192EEENS7_ILi128EEENS7_ILi96EEEEEELi96ENS_10bfloat16_tEfNS_4arch4Sm90ELb0ELb1ELb0ELb1ELb0ELb1ELb0ELb0ELb1ELb1ELb1ELb0EEENS1_21CollectiveEpilogueFwdINS6_IJSA_SC_SB_EEES9_SE_SG_Li384ELb1ELb1ELb1ELb0EEENS1_36VarlenDynamicPersistentTileSchedulerILi192ELi128ELi384ELi128ELb1ELb1ELb1ELb1ELb0ELb1EEEEEEEEEvNT_6ParamsE --------------------------
	.section	.text._ZN7cutlass13device_kernelIN5flash11enable_sm90INS1_16FlashAttnFwdSm90INS1_25CollectiveMainloopFwdSm90ILi2EN4cute5tupleIJNS5_1CILi1EEES8_S8_EEENS6_IJNS7_ILi192EEENS7_ILi128EEENS7_ILi96EEEEEELi96ENS_10bfloat16_tEfNS_4arch4Sm90ELb0ELb1ELb0ELb1ELb0ELb1ELb0ELb0ELb1ELb1ELb1ELb0EEENS1_21CollectiveEpilogueFwdINS6_IJSA_SC_SB_EEES9_SE_SG_Li384ELb1ELb1ELb1ELb0EEENS1_36VarlenDynamicPersistentTileSchedulerILi192ELi128ELi384ELi128ELb1ELb1ELb1ELb1ELb0ELb1EEEEEEEEEvNT_6ParamsE,"ax",@progbits
	.align	128
.text._ZN7cutlass13device_kernelIN5flash11enable_sm90INS1_16FlashAttnFwdSm90INS1_25CollectiveMainloopFwdSm90ILi2EN4cute5tupleIJNS5_1CILi1EEES8_S8_EEENS6_IJNS7_ILi192EEENS7_ILi128EEENS7_ILi96EEEEEELi96ENS_10bfloat16_tEfNS_4arch4Sm90ELb0ELb1ELb0ELb1ELb0ELb1ELb0ELb0ELb1ELb1ELb1ELb0EEENS1_21CollectiveEpilogueFwdINS6_IJSA_SC_SB_EEES9_SE_SG_Li384ELb1ELb1ELb1ELb0EEENS1_36VarlenDynamicPersistentTileSchedulerILi192ELi128ELi384ELi128ELb1ELb1ELb1ELb1ELb0ELb1EEEEEEEEEvNT_6ParamsE:
        .type           _ZN7cutlass13device_kernelIN5flash11enable_sm90INS1_16FlashAttnFwdSm90INS1_25CollectiveMainloopFwdSm90ILi2EN4cute5tupleIJNS5_1CILi1EEES8_S8_EEENS6_IJNS7_ILi192EEENS7_ILi128EEENS7_ILi96EEEEEELi96ENS_10bfloat16_tEfNS_4arch4Sm90ELb0ELb1ELb0ELb1ELb0ELb1ELb0ELb0ELb1ELb1ELb1ELb0EEENS1_21CollectiveEpilogueFwdINS6_IJSA_SC_SB_EEES9_SE_SG_Li384ELb1ELb1ELb1ELb0EEENS1_36VarlenDynamicPersistentTileSchedulerILi192ELi128ELi384ELi128ELb1ELb1ELb1ELb1ELb0ELb1EEEEEEEEEvNT_6ParamsE,@function
        .size           _ZN7cutlass13device_kernelIN5flash11enable_sm90INS1_16FlashAttnFwdSm90INS1_25CollectiveMainloopFwdSm90ILi2EN4cute5tupleIJNS5_1CILi1EEES8_S8_EEENS6_IJNS7_ILi192EEENS7_ILi128EEENS7_ILi96EEEEEELi96ENS_10bfloat16_tEfNS_4arch4Sm90ELb0ELb1ELb0ELb1ELb0ELb1ELb0ELb0ELb1ELb1ELb1ELb0EEENS1_21CollectiveEpilogueFwdINS6_IJSA_SC_SB_EEES9_SE_SG_Li384ELb1ELb1ELb1ELb0EEENS1_36VarlenDynamicPersistentTileSchedulerILi192ELi128ELi384ELi128ELb1ELb1ELb1ELb1ELb0ELb1EEEEEEEEEvNT_6ParamsE,(.L_x_77 - _ZN7cutlass13device_kernelIN5flash11enable_sm90INS1_16FlashAttnFwdSm90INS1_25CollectiveMainloopFwdSm90ILi2EN4cute5tupleIJNS5_1CILi1EEES8_S8_EEENS6_IJNS7_ILi192EEENS7_ILi128EEENS7_ILi96EEEEEELi96ENS_10bfloat16_tEfNS_4arch4Sm90ELb0ELb1ELb0ELb1ELb0ELb1ELb0ELb0ELb1ELb1ELb1ELb0EEENS1_21CollectiveEpilogueFwdINS6_IJSA_SC_SB_EEES9_SE_SG_Li384ELb1ELb1ELb1ELb0EEENS1_36VarlenDynamicPersistentTileSchedulerILi192ELi128ELi384ELi128ELb1ELb1ELb1ELb1ELb0ELb1EEEEEEEEEvNT_6ParamsE)
        .other          _ZN7cutlass13device_kernelIN5flash11enable_sm90INS1_16FlashAttnFwdSm90INS1_25CollectiveMainloopFwdSm90ILi2EN4cute5tupleIJNS5_1CILi1EEES8_S8_EEENS6_IJNS7_ILi192EEENS7_ILi128EEENS7_ILi96EEEEEELi96ENS_10bfloat16_tEfNS_4arch4Sm90ELb0ELb1ELb0ELb1ELb0ELb1ELb0ELb0ELb1ELb1ELb1ELb0EEENS1_21CollectiveEpilogueFwdINS6_IJSA_SC_SB_EEES9_SE_SG_Li384ELb1ELb1ELb1ELb0EEENS1_36VarlenDynamicPersistentTileSchedulerILi192ELi128ELi384ELi128ELb1ELb1ELb1ELb1ELb0ELb1EEEEEEEEEvNT_6ParamsE,@"STO_CUDA_ENTRY STV_DEFAULT"
_ZN7cutlass13device_kernelIN5flash11enable_sm90INS1_16FlashAttnFwdSm90INS1_25CollectiveMainloopFwdSm90ILi2EN4cute5tupleIJNS5_1CILi1EEES8_S8_EEENS6_IJNS7_ILi192EEENS7_ILi128EEENS7_ILi96EEEEEELi96ENS_10bfloat16_tEfNS_4arch4Sm90ELb0ELb1ELb0ELb1ELb0ELb1ELb0ELb0ELb1ELb1ELb1ELb0EEENS1_21CollectiveEpilogueFwdINS6_IJSA_SC_SB_EEES9_SE_SG_Li384ELb1ELb1ELb1ELb0EEENS1_36VarlenDynamicPersistentTileSchedulerILi192ELi128ELi384ELi128ELb1ELb1ELb1ELb1ELb0ELb1EEEEEEEEEvNT_6ParamsE:
[----:B------:R-:W-:Y:S01]  /*0000*/  LDC R1, c[0x0][0x37c] ;  /* 0x0000df00ff017b82 */ /* 0x000fe20000000800 */
[----:B------:R-:W-:Y:S05]  /*0010*/  EXIT ;  /* 0x000000000000794d */ /* 0x000fea0003800000 */
.L_x_32:
        /* <DEDUP_REMOVED lines=14> */
.L_x_77:


//--------------------- .text._ZN7cutlass13device_kernelIN5flash11enable_sm90INS1_16FlashAttnFwdSm90INS1_25CollectiveMainloopFwdSm90ILi2EN4cute5tupleIJNS5_1CILi1EEES8_S8_EEENS6_IJNS7_ILi192EEENS7_ILi144EEENS7_ILi96EEEEEELi96ENS_10bfloat16_tEfNS_4arch4Sm90ELb1ELb0ELb0ELb0ELb0ELb0ELb0ELb0ELb1ELb1ELb1ELb0EEENS1_21CollectiveEpilogueFwdINS6_IJSA_SC_SB_EEES9_SE_SG_Li384ELb0ELb1ELb1ELb0EEENS1_19SingleTileSchedulerILb0ELb1ELb1ELi192EEEEEEEEEvNT_6ParamsE --------------------------
	.section	.text._ZN7cutlass13device_kernelIN5flash11enable_sm90INS1_16FlashAttnFwdSm90INS1_25CollectiveMainloopFwdSm90ILi2EN4cute5tupleIJNS5_1CILi1EEES8_S8_EEENS6_IJNS7_ILi192EEENS7_ILi144EEENS7_ILi96EEEEEELi96ENS_10bfloat16_tEfNS_4arch4Sm90ELb1ELb0ELb0ELb0ELb0ELb0ELb0ELb0ELb1ELb1ELb1ELb0EEENS1_21CollectiveEpilogueFwdINS6_IJSA_SC_SB_EEES9_SE_SG_Li384ELb0ELb1ELb1ELb0EEENS1_19SingleTileSchedulerILb0ELb1ELb1ELi192EEEEEEEEEvNT_6ParamsE,"ax",@progbits
	.align	128
.text._ZN7cutlass13device_kernelIN5flash11enable_sm90INS1_16FlashAttnFwdSm90INS1_25CollectiveMainloopFwdSm90ILi2EN4cute5tupleIJNS5_1CILi1EEES8_S8_EEENS6_IJNS7_ILi192EEENS7_ILi144EEENS7_ILi96EEEEEELi96ENS_10bfloat16_tEfNS_4arch4Sm90ELb1ELb0ELb0ELb0ELb0ELb0ELb0ELb0ELb1ELb1ELb1ELb0EEENS1_21CollectiveEpilogueFwdINS6_IJSA_SC_SB_EEES9_SE_SG_Li384ELb0ELb1ELb1ELb0EEENS1_19SingleTileSchedulerILb0ELb1ELb1ELi192EEEEEEEEEvNT_6ParamsE:
        .type           _ZN7cutlass13device_kernelIN5flash11enable_sm90INS1_16FlashAttnFwdSm90INS1_25CollectiveMainloopFwdSm90ILi2EN4cute5tupleIJNS5_1CILi1EEES8_S8_EEENS6_IJNS7_ILi192EEENS7_ILi144EEENS7_ILi96EEEEEELi96ENS_10bfloat16_tEfNS_4arch4Sm90ELb1ELb0ELb0ELb0ELb0ELb0ELb0ELb0ELb1ELb1ELb1ELb0EEENS1_21CollectiveEpilogueFwdINS6_IJSA_SC_SB_EEES9_SE_SG_Li384ELb0ELb1ELb1ELb0EEENS1_19SingleTileSchedulerILb0ELb1ELb1ELi192EEEEEEEEEvNT_6ParamsE,@function
        .size           _ZN7cutlass13device_kernelIN5flash11enable_sm90INS1_16FlashAttnFwdSm90INS1_25CollectiveMainloopFwdSm90ILi2EN4cute5tupleIJNS5_1CILi1EEES8_S8_EEENS6_IJNS7_ILi192EEENS7_ILi144EEENS7_ILi96EEEEEELi96ENS_10bfloat16_tEfNS_4arch4Sm90ELb1ELb0ELb0ELb0ELb0ELb0ELb0ELb0ELb1ELb1ELb1ELb0EEENS1_21CollectiveEpilogueFwdINS6_IJSA_SC_SB_EEES9_SE_SG_Li384ELb0ELb1ELb1ELb0EEENS1_19SingleTileSchedulerILb0ELb1ELb1ELi192EEEEEEEEEvNT_6ParamsE,(.L_x_78 - _ZN7cutlass13device_kernelIN5flash11enable_sm90INS1_16FlashAttnFwdSm90INS1_25CollectiveMainloopFwdSm90ILi2EN4cute5tupleIJNS5_1CILi1EEES8_S8_EEENS6_IJNS7_ILi192EEENS7_ILi144EEENS7_ILi96EEEEEELi96ENS_10bfloat16_tEfNS_4arch4Sm90ELb1ELb0ELb0ELb0ELb0ELb0ELb0ELb0ELb1ELb1ELb1ELb0EEENS1_21CollectiveEpilogueFwdINS6_IJSA_SC_SB_EEES9_SE_SG_Li384ELb0ELb1ELb1ELb0EEENS1_19SingleTileSchedulerILb0ELb1ELb1ELi192EEEEEEEEEvNT_6ParamsE)
        .other          _ZN7cutlass13device_kernelIN5flash11enable_sm90INS1_16FlashAttnFwdSm90INS1_25CollectiveMainloopFwdSm90ILi2EN4cute5tupleIJNS5_1CILi1EEES8_S8_EEENS6_IJNS7_ILi192EEENS7_ILi144EEENS7_ILi96EEEEEELi96ENS_10bfloat16_tEfNS_4arch4Sm90ELb1ELb0ELb0ELb0ELb0ELb0ELb0ELb0ELb1ELb1ELb1ELb0EEENS1_21CollectiveEpilogueFwdINS6_IJSA_SC_SB_EEES9_SE_SG_Li384ELb0ELb1ELb1ELb0EEENS1_19SingleTileSchedulerILb0ELb1ELb1ELi192EEEEEEEEEvNT_6ParamsE,@"STO_CUDA_ENTRY STV_DEFAULT"
_ZN7cutlass13device_kernelIN5flash11enable_sm90INS1_16FlashAttnFwdSm90INS1_25CollectiveMainloopFwdSm90ILi2EN4cute5tupleIJNS5_1CILi1EEES8_S8_EEENS6_IJNS7_ILi192EEENS7_ILi144EEENS7_ILi96EEEEEELi96ENS_10bfloat16_tEfNS_4arch4Sm90ELb1ELb0ELb0ELb0ELb0ELb0ELb0ELb0ELb1ELb1ELb1ELb0EEENS1_21CollectiveEpilogueFwdINS6_IJSA_SC_SB_EEES9_SE_SG_Li384ELb0ELb1ELb1ELb0EEENS1_19SingleTileSchedulerILb0ELb1ELb1ELi192EEEEEEEEEvNT_6ParamsE:
[----:B------:R-:W-:Y:S01]  /*0000*/  LDC R1, c[0x0][0x37c] ;  /* 0x0000df00ff017b82 */ /* 0x000fe20000000800 */
[----:B------:R-:W-:Y:S05]  /*0010*/  EXIT ;  /* 0x000000000000794d */ /* 0x000fea0003800000 */
.L_x_33:
        /* <DEDUP_REMOVED lines=14> */
.L_x_78:


//--------------------- .text._ZN7cutlass13device_kernelIN5flash11enable_sm90INS1_16FlashAttnFwdSm90INS1_25CollectiveMainloopFwdSm90ILi2EN4cute5tupleIJNS5_1CILi1EEES8_S8_EEENS6_IJNS7_ILi192EEENS7_ILi144EEENS7_ILi96EEEEEELi96ENS_10bfloat16_tEfNS_4arch4Sm90ELb1ELb0ELb0ELb1ELb0ELb0ELb0ELb0ELb1ELb1ELb1ELb0EEENS1_21CollectiveEpilogueFwdINS6_IJSA_SC_SB_EEES9_SE_SG_Li384ELb1ELb1ELb1ELb0EEENS1_36VarlenDynamicPersistentTileSchedulerILi192ELi144ELi384ELi128ELb1ELb1ELb1ELb1ELb1ELb1EEEEEEEEEvNT_6ParamsE --------------------------
	.section	.text._ZN7cutlass13device_kernelIN5flash11enable_sm90INS1_16FlashAttnFwdSm90INS1_25CollectiveMainloopFwdSm90ILi2EN4cute5tupleIJNS5_1CILi1EEES8_S8_EEENS6_IJNS7_ILi192EEENS7_ILi144EEENS7_ILi96EEEEEELi96ENS_10bfloat16_tEfNS_4arch4Sm90ELb1ELb0ELb0ELb1ELb0ELb0ELb0ELb0ELb1ELb1ELb1ELb0EEENS1_21CollectiveEpilogueFwdINS6_IJSA_SC_SB_EEES9_SE_SG_Li384ELb1ELb1ELb1ELb0EEENS1_36VarlenDynamicPersistentTileSchedulerILi192ELi144ELi384ELi128ELb1ELb1ELb1ELb1ELb1ELb1EEEEEEEEEvNT_6ParamsE,"ax",@progbits
	.align	128
.text._ZN7cutlass13device_kernelIN5flash11enable_sm90INS1_16FlashAttnFwdSm90INS1_25CollectiveMainloopFwdSm90ILi2EN4cute5tupleIJNS5_1CILi1EEES8_S8_EEENS6_IJNS7_ILi192EEENS7_ILi144EEENS7_ILi96EEEEEELi96ENS_10bfloat16_tEfNS_4arch4Sm90ELb1ELb0ELb0ELb1ELb0ELb0ELb0ELb0ELb1ELb1ELb1ELb0EEENS1_21CollectiveEpilogueFwdINS6_IJSA_SC_SB_EEES9_SE_SG_Li384ELb1ELb1ELb1ELb0EEENS1_36VarlenDynamicPersistentTileSchedulerILi192ELi144ELi384ELi128ELb1ELb1ELb1ELb1ELb1ELb1EEEEEEEEEvNT_6ParamsE:
        .type           _ZN7cutlass13device_kernelIN5flash11enable_sm90INS1_16FlashAttnFwdSm90INS1_25CollectiveMainloopFwdSm90ILi2EN4cute5tupleIJNS5_1CILi1EEES8_S8_EEENS6_IJNS7_ILi192EEENS7_ILi144EEENS7_ILi96EEEEEELi96ENS_10bfloat16_tEfNS_4arch4Sm90ELb1ELb0ELb0ELb1ELb0ELb0ELb0ELb0ELb1ELb1ELb1ELb0EEENS1_21CollectiveEpilogueFwdINS6_IJSA_SC_SB_EEES9_SE_SG_Li384ELb1ELb1ELb1ELb0EEENS1_36VarlenDynamicPersistentTileSchedulerILi192ELi144ELi384ELi128ELb1ELb1ELb1ELb1ELb1ELb1EEEEEEEEEvNT_6ParamsE,@function
        .size           _ZN7cutlass13device_kernelIN5flash11enable_sm90INS1_16FlashAttnFwdSm90INS1_25CollectiveMainloopFwdSm90ILi2EN4cute5tupleIJNS5_1CILi1EEES8_S8_EEENS6_IJNS7_ILi192EEENS7_ILi144EEENS7_ILi96EEEEEELi96ENS_10bfloat16_tEfNS_4arch4Sm90ELb1ELb0ELb0ELb1ELb0ELb0ELb0ELb0ELb1ELb1ELb1ELb0EEENS1_21CollectiveEpilogueFwdINS6_IJSA_SC_SB_EEES9_SE_SG_Li384ELb1ELb1ELb1ELb0EEENS1_36VarlenDynamicPersistentTileSchedulerILi192ELi144ELi384ELi128ELb1ELb1ELb1ELb1ELb1ELb1EEEEEEEEEvNT_6ParamsE,(.L_x_79 - _ZN7cutlass13device_kernelIN5flash11enable_sm90INS1_16FlashAttnFwdSm90INS1_25CollectiveMainloopFwdSm90ILi2EN4cute5tupleIJNS5_1CILi1EEES8_S8_EEENS6_IJNS7_ILi192EEENS7_ILi144EEENS7_ILi96EEEEEELi96ENS_10bfloat16_tEfNS_4arch4Sm90ELb1ELb0ELb0ELb1ELb0ELb0ELb0ELb0ELb1ELb1ELb1ELb0EEENS1_21CollectiveEpilogueFwdINS6_IJSA_SC_SB_EEES9_SE_SG_Li384ELb1ELb1ELb1ELb0EEENS1_36VarlenDynamicPersistentTileSchedulerILi192ELi144ELi384ELi128ELb1ELb1ELb1ELb1ELb1ELb1EEEEEEEEEvNT_6ParamsE)
        .other          _ZN7cutlass13device_kernelIN5flash11enable_sm90INS1_16FlashAttnFwdSm90INS1_25CollectiveMainloopFwdSm90ILi2EN4cute5tupleIJNS5_1CILi1EEES8_S8_EEENS6_IJNS7_ILi192EEENS7_ILi144EEENS7_ILi96EEEEEELi96ENS_10bfloat16_tEfNS_4arch4Sm90ELb1ELb0ELb0ELb1ELb0ELb0ELb0ELb0ELb1ELb1ELb1ELb0EEENS1_21CollectiveEpilogueFwdINS6_IJSA_SC_SB_EEES9_SE_SG_Li384ELb1ELb1ELb1ELb0EEENS1_36VarlenDynamicPersistentTileSchedulerILi192ELi144ELi384ELi128ELb1ELb1ELb1ELb1ELb1ELb1EEEEEEEEEvNT_6ParamsE,@"STO_CUDA_ENTRY STV_DEFAULT"
_ZN7cutlass13device_kernelIN5flash11enable_sm90INS1_16FlashAttnFwdSm90INS1_25CollectiveMainloopFwdSm90ILi2EN4cute5tupleIJNS5_1CILi1EEES8_S8_EEENS6_IJNS7_ILi192EEENS7_ILi144EEENS7_ILi96EEEEEELi96ENS_10bfloat16_tEfNS_4arch4Sm90ELb1ELb0ELb0ELb1ELb0ELb0ELb0ELb0ELb1ELb1ELb1ELb0EEENS1_21CollectiveEpilogueFwdINS6_IJSA_SC_SB_EEES9_SE_SG_Li384ELb1ELb1ELb1ELb0EEENS1_36VarlenDynamicPersistentTileSchedulerILi192ELi144ELi384ELi128ELb1ELb1ELb1ELb1ELb1ELb1EEEEEEEEEvNT_6ParamsE:
[----:B------:R-:W-:Y:S01]  /*0000*/  LDC R1, c[0x0][0x37c] ;  /* 0x0000df00ff017b82 */ /* 0x000fe20000000800 */
[----:B------:R-:W-:Y:S05]  /*0010*/  EXIT ;  /* 0x000000000000794d */ /* 0x000fea0003800000 */
.L_x_34:
        /* <DEDUP_REMOVED lines=14> */
.L_x_79:


//--------------------- .text._ZN7cutlass13device_kernelIN5flash11enable_sm90INS1_16FlashAttnFwdSm90INS1_25CollectiveMainloopFwdSm90ILi2EN4cute5tupleIJNS5_1CILi1EEES8_S8_EEENS6_IJNS7_ILi192EEENS7_ILi144EEENS7_ILi96EEEEEELi96ENS_10bfloat16_tEfNS_4arch4Sm90ELb1ELb0ELb0ELb1ELb0ELb1ELb0ELb0ELb1ELb1ELb1ELb0EEENS1_21CollectiveEpilogueFwdINS6_IJSA_SC_SB_EEES9_SE_SG_Li384ELb1ELb1ELb1ELb0EEENS1_36VarlenDynamicPersistentTileSchedulerILi192ELi144ELi384ELi128ELb1ELb1ELb1ELb1ELb1ELb1EEEEEEEEEvNT_6ParamsE --------------------------
	.section	.text._ZN7cutlass13device_kernelIN5flash11enable_sm90INS1_16FlashAttnFwdSm90INS1_25CollectiveMainloopFwdSm90ILi2EN4cute5tupleIJNS5_1CILi1EEES8_S8_EEENS6_IJNS7_ILi192EEENS7_ILi144EEENS7_ILi96EEEEEELi96ENS_10bfloat16_tEfNS_4arch4Sm90ELb1ELb0ELb0ELb1ELb0ELb1ELb0ELb0ELb1ELb1ELb1ELb0EEENS1_21CollectiveEpilogueFwdINS6_IJSA_SC_SB_EEES9_SE_SG_Li384ELb1ELb1ELb1ELb0EEENS1_36VarlenDynamicPersistentTileSchedulerILi192ELi144ELi384ELi128ELb1ELb1ELb1ELb1ELb1ELb1EEEEEEEEEvNT_6ParamsE,"ax",@progbits
	.align	128
.text._ZN7cutlass13device_kernelIN5flash11enable_sm90INS1_16FlashAttnFwdSm90INS1_25CollectiveMainloopFwdSm90ILi2EN4cute5tupleIJNS5_1CILi1EEES8_S8_EEENS6_IJNS7_ILi192EEENS7_ILi144EEENS7_ILi96EEEEEELi96ENS_10bfloat16_tEfNS_4arch4Sm90ELb1ELb0ELb0ELb1ELb0ELb1ELb0ELb0ELb1ELb1ELb1ELb0EEENS1_21CollectiveEpilogueFwdINS6_IJSA_SC_SB_EEES9_SE_SG_Li384ELb1ELb1ELb1ELb0EEENS1_36VarlenDynamicPersistentTileSchedulerILi192ELi144ELi384ELi128ELb1ELb1ELb1ELb1ELb1ELb1EEEEEEEEEvNT_6ParamsE:
        .type           _ZN7cutlass13device_kernelIN5flash11enable_sm90INS1_16FlashAttnFwdSm90INS1_25CollectiveMainloopFwdSm90ILi2EN4cute5tupleIJNS5_1CILi1EEES8_S8_EEENS6_IJNS7_ILi192EEENS7_ILi144EEENS7_ILi96EEEEEELi96ENS_10bfloat16_tEfNS_4arch4Sm90ELb1ELb0ELb0ELb1ELb0ELb1ELb0ELb0ELb1ELb1ELb1ELb0EEENS1_21CollectiveEpilogueFwdINS6_IJSA_SC_SB_EEES9_SE_SG_Li384ELb1ELb1ELb1ELb0EEENS1_36VarlenDynamicPersistentTileSchedulerILi192ELi144ELi384ELi128ELb1ELb1ELb1ELb1ELb1ELb1EEEEEEEEEvNT_6ParamsE,@function
        .size           _ZN7cutlass13device_kernelIN5flash11enable_sm90INS1_16FlashAttnFwdSm90INS1_25CollectiveMainloopFwdSm90ILi2EN4cute5tupleIJNS5_1CILi1EEES8_S8_EEENS6_IJNS7_ILi192EEENS7_ILi144EEENS7_ILi96EEEEEELi96ENS_10bfloat16_tEfNS_4arch4Sm90ELb1ELb0ELb0ELb1ELb0ELb1ELb0ELb0ELb1ELb1ELb1ELb0EEENS1_21CollectiveEpilogueFwdINS6_IJSA_SC_SB_EEES9_SE_SG_Li384ELb1ELb1ELb1ELb0EEENS1_36VarlenDynamicPersistentTileSchedulerILi192ELi144ELi384ELi128ELb1ELb1ELb1ELb1ELb1ELb1EEEEEEEEEvNT_6ParamsE,(.L_x_80 - _ZN7cutlass13device_kernelIN5flash11enable_sm90INS1_16FlashAttnFwdSm90INS1_25CollectiveMainloopFwdSm90ILi2EN4cute5tupleIJNS5_1CILi1EEES8_S8_EEENS6_IJNS7_ILi192EEENS7_ILi144EEENS7_ILi96EEEEEELi96ENS_10bfloat16_tEfNS_4arch4Sm90ELb1ELb0ELb0ELb1ELb0ELb1ELb0ELb0ELb1ELb1ELb1ELb0EEENS1_21CollectiveEpilogueFwdINS6_IJSA_SC_SB_EEES9_SE_SG_Li384ELb1ELb1ELb1ELb0EEENS1_36VarlenDynamicPersistentTileSchedulerILi192ELi144ELi384ELi128ELb1ELb1ELb1ELb1ELb1ELb1EEEEEEEEEvNT_6ParamsE)
        .other          _ZN7cutlass13device_kernelIN5flash11enable_sm90INS1_16FlashAttnFwdSm90INS1_25CollectiveMainloopFwdSm90ILi2EN4cute5tupleIJNS5_1CILi1EEES8_S8_EEENS6_IJNS7_ILi192EEENS7_ILi144EEENS7_ILi96EEEEEELi96ENS_10bfloat16_tEfNS_4arch4Sm90ELb1ELb0ELb0ELb1ELb0ELb1ELb0ELb0ELb1ELb1ELb1ELb0EEENS1_21CollectiveEpilogueFwdINS6_IJSA_SC_SB_EEES9_SE_SG_Li384ELb1ELb1ELb1ELb0EEENS1_36VarlenDynamicPersistentTileSchedulerILi192ELi144ELi384ELi128ELb1ELb1ELb1ELb1ELb1ELb1EEEEEEEEEvNT_6ParamsE,@"STO_CUDA_ENTRY STV_DEFAULT"
_ZN7cutlass13device_kernelIN5flash11enable_sm90INS1_16FlashAttnFwdSm90INS1_25CollectiveMainloopFwdSm90ILi2EN4cute5tupleIJNS5_1CILi1EEES8_S8_EEENS6_IJNS7_ILi192EEENS7_ILi144EEENS7_ILi96EEEEEELi96ENS_10bfloat16_tEfNS_4arch4Sm90ELb1ELb0ELb0ELb1ELb0ELb1ELb0ELb0ELb1ELb1ELb1ELb0EEENS1_21CollectiveEpilogueFwdINS6_IJSA_SC_SB_EEES9_SE_SG_Li384ELb1ELb1ELb1ELb0EEENS1_36VarlenDynamicPersistentTileSchedulerILi192ELi144ELi384ELi128ELb1ELb1ELb1ELb1ELb1ELb1EEEEEEEEEvNT_6ParamsE:
[----:B------:R-:W-:Y:S01]  /*0000*/  LDC R1, c[0x0][0x37c] ;  /* 0x0000df00ff017b82 */ /* 0x000fe20000000800 */
[----:B------:R-:W-:Y:S05]  /*0010*/  EXIT ;  /* 0x000000000000794d */ /* 0x000fea0003800000 */
.L_x_35:
        /* <DEDUP_REMOVED lines=14> */
.L_x_80:


//--------------------- .text._ZN7cutlass13device_kernelIN5flash11enable_sm90INS1_16FlashAttnFwdSm90INS1_25CollectiveMainloopFwdSm90ILi2EN4cute5tupleIJNS5_1CILi1EEES8_S8_EEENS6_IJNS7_ILi192EEESA_NS7_ILi64EEEEEELi64ENS_10bfloat16_tEfNS_4arch4Sm90ELb0ELb0ELb0ELb0ELb0ELb0ELb0ELb0ELb1ELb1ELb1ELb0EEENS1_21CollectiveEpilogueFwdINS6_IJSA_SB_SA_EEES9_SD_SF_Li384ELb0ELb1ELb1ELb0EEENS1_19SingleTileSchedulerILb0ELb1ELb1ELi192EEEEEEEEEvNT_6ParamsE --------------------------
	.section	.text._ZN7cutlass13device_kernelIN5flash11enable_sm90INS1_16FlashAttnFwdSm90INS1_25CollectiveMainloopFwdSm90ILi2EN4cute5tupleIJNS5_1CILi1EEES8_S8_EEENS6_IJNS7_ILi192EEESA_NS7_ILi64EEEEEELi64ENS_10bfloat16_tEfNS_4arch4Sm90ELb0ELb0ELb0ELb0ELb0ELb0ELb0ELb0ELb1ELb1ELb1ELb0EEENS1_21CollectiveEpilogueFwdINS6_IJSA_SB_SA_EEES9_SD_SF_Li384ELb0ELb1ELb1ELb0EEENS1_19SingleTileSchedulerILb0ELb1ELb1ELi192EEEEEEEEEvNT_6ParamsE,"ax",@progbits
	.align	128
.text._ZN7cutlass13device_kernelIN5flash11enable_sm90INS1_16FlashAttnFwdSm90INS1_25CollectiveMainloopFwdSm90ILi2EN4cute5tupleIJNS5_1CILi1EEES8_S8_EEENS6_IJNS7_ILi192EEESA_NS7_ILi64EEEEEELi64ENS_10bfloat16_tEfNS_4arch4Sm90ELb0ELb0ELb0ELb0ELb0ELb0ELb0ELb0ELb1ELb1ELb1ELb0EEENS1_21CollectiveEpilogueFwdINS6_IJSA_SB_SA_EEES9_SD_SF_Li384ELb0ELb1ELb1ELb0EEENS1_19SingleTileSchedulerILb0ELb1ELb1ELi192EEEEEEEEEvNT_6ParamsE:
        .type           _ZN7cutlass13device_kernelIN5flash11enable_sm90INS1_16FlashAttnFwdSm90INS1_25CollectiveMainloopFwdSm90ILi2EN4cute5tupleIJNS5_1CILi1EEES8_S8_EEENS6_IJNS7_ILi192EEESA_NS7_ILi64EEEEEELi64ENS_10bfloat16_tEfNS_4arch4Sm90ELb0ELb0ELb0ELb0ELb0ELb0ELb0ELb0ELb1ELb1ELb1ELb0EEENS1_21CollectiveEpilogueFwdINS6_IJSA_SB_SA_EEES9_SD_SF_Li384ELb0ELb1ELb1ELb0EEENS1_19SingleTileSchedulerILb0ELb1ELb1ELi192EEEEEEEEEvNT_6ParamsE,@function
        .size           _ZN7cutlass13device_kernelIN5flash11enable_sm90INS1_16FlashAttnFwdSm90INS1_25CollectiveMainloopFwdSm90ILi2EN4cute5tupleIJNS5_1CILi1EEES8_S8_EEENS6_IJNS7_ILi192EEESA_NS7_ILi64EEEEEELi64ENS_10bfloat16_tEfNS_4arch4Sm90ELb0ELb0ELb0ELb0ELb0ELb0ELb0ELb0ELb1ELb1ELb1ELb0EEENS1_21CollectiveEpilogueFwdINS6_IJSA_SB_SA_EEES9_SD_SF_Li384ELb0ELb1ELb1ELb0EEENS1_19SingleTileSchedulerILb0ELb1ELb1ELi192EEEEEEEEEvNT_6ParamsE,(.L_x_81 - _ZN7cutlass13device_kernelIN5flash11enable_sm90INS1_16FlashAttnFwdSm90INS1_25CollectiveMainloopFwdSm90ILi2EN4cute5tupleIJNS5_1CILi1EEES8_S8_EEENS6_IJNS7_ILi192EEESA_NS7_ILi64EEEEEELi64ENS_10bfloat16_tEfNS_4arch4Sm90ELb0ELb0ELb0ELb0ELb0ELb0ELb0ELb0ELb1ELb1ELb1ELb0EEENS1_21CollectiveEpilogueFwdINS6_IJSA_SB_SA_EEES9_SD_SF_Li384ELb0ELb1ELb1ELb0EEENS1_19SingleTileSchedulerILb0ELb1ELb1ELi192EEEEEEEEEvNT_6ParamsE)
        .other          _ZN7cutlass13device_kernelIN5flash11enable_sm90INS1_16FlashAttnFwdSm90INS1_25CollectiveMainloopFwdSm90ILi2EN4cute5tupleIJNS5_1CILi1EEES8_S8_EEENS6_IJNS7_ILi192EEESA_NS7_ILi64EEEEEELi64ENS_10bfloat16_tEfNS_4arch4Sm90ELb0ELb0ELb0ELb0ELb0ELb0ELb0ELb0ELb1ELb1ELb1ELb0EEENS1_21CollectiveEpilogueFwdINS6_IJSA_SB_SA_EEES9_SD_SF_Li384ELb0ELb1ELb1ELb0EEENS1_19SingleTileSchedulerILb0ELb1ELb1ELi192EEEEEEEEEvNT_6ParamsE,@"STO_CUDA_ENTRY STV_DEFAULT"
_ZN7cutlass13device_kernelIN5flash11enable_sm90INS1_16FlashAttnFwdSm90INS1_25CollectiveMainloopFwdSm90ILi2EN4cute5tupleIJNS5_1CILi1EEES8_S8_EEENS6_IJNS7_ILi192EEESA_NS7_ILi64EEEEEELi64ENS_10bfloat16_tEfNS_4arch4Sm90ELb0ELb0ELb0ELb0ELb0ELb0ELb0ELb0ELb1ELb1ELb1ELb0EEENS1_21CollectiveEpilogueFwdINS6_IJSA_SB_SA_EEES9_SD_SF_Li384ELb0ELb1ELb1ELb0EEENS1_19SingleTileSchedulerILb0ELb1ELb1ELi192EEEEEEEEEvNT_6ParamsE:
[----:B------:R-:W-:Y:S01]  /*0000*/  LDC R1, c[0x0][0x37c] ;  /* 0x0000df00ff017b82 */ /* 0x000fe20000000800 */
[----:B------:R-:W-:Y:S05]  /*0010*/  EXIT ;  /* 0x000000000000794d */ /* 0x000fea0003800000 */
.L_x_36:
        /* <DEDUP_REMOVED lines=14> */
.L_x_81:


//--------------------- .text._ZN7cutlass13device_kernelIN5flash11enable_sm90INS1_16FlashAttnFwdSm90INS1_25CollectiveMainloopFwdSm90ILi2EN4cute5tupleIJNS5_1CILi1EEES8_S8_EEENS6_IJNS7_ILi192EEESA_NS7_ILi64EEEEEELi64ENS_10bfloat16_tEfNS_4arch4Sm90ELb0ELb0ELb0ELb1ELb0ELb0ELb0ELb0ELb1ELb1ELb1ELb0EEENS1_21CollectiveEpilogueFwdINS6_IJSA_SB_SA_EEES9_SD_SF_Li384ELb1ELb1ELb1ELb0EEENS1_36VarlenDynamicPersistentTileSchedulerILi192ELi192ELi384ELi128ELb1ELb1ELb1ELb0ELb1ELb1EEEEEEEEEvNT_6ParamsE --------------------------
	.section	.text._ZN7cutlass13device_kernelIN5flash11enable_sm90INS1_16FlashAttnFwdSm90INS1_25CollectiveMainloopFwdSm90ILi2EN4cute5tupleIJNS5_1CILi1EEES8_S8_EEENS6_IJNS7_ILi192EEESA_NS7_ILi64EEEEEELi64ENS_10bfloat16_tEfNS_4arch4Sm90ELb0ELb0ELb0ELb1ELb0ELb0ELb0ELb0ELb1ELb1ELb1ELb0EEENS1_21CollectiveEpilogueFwdINS6_IJSA_SB_SA_EEES9_SD_SF_Li384ELb1ELb1ELb1ELb0EEENS1_36VarlenDynamicPersistentTileSchedulerILi192ELi192ELi384ELi128ELb1ELb1ELb1ELb0ELb1ELb1EEEEEEEEEvNT_6ParamsE,"ax",@progbits
	.align	128
.text._ZN7cutlass13device_kernelIN5flash11enable_sm90INS1_16FlashAttnFwdSm90INS1_25CollectiveMainloopFwdSm90ILi2EN4cute5tupleIJNS5_1CILi1EEES8_S8_EEENS6_IJNS7_ILi192EEESA_NS7_ILi64EEEEEELi64ENS_10bfloat16_tEfNS_4arch4Sm90ELb0ELb0ELb0ELb1ELb0ELb0ELb0ELb0ELb1ELb1ELb1ELb0EEENS1_21CollectiveEpilogueFwdINS6_IJSA_SB_SA_EEES9_SD_SF_Li384ELb1ELb1ELb1ELb0EEENS1_36VarlenDynamicPersistentTileSchedulerILi192ELi192ELi384ELi128ELb1ELb1ELb1ELb0ELb1ELb1EEEEEEEEEvNT_6ParamsE:
        .type           _ZN7cutlass13device_kernelIN5flash11enable_sm90INS1_16FlashAttnFwdSm90INS1_25CollectiveMainloopFwdSm90ILi2EN4cute5tupleIJNS5_1CILi1EEES8_S8_EEENS6_IJNS7_ILi192EEESA_NS7_ILi64EEEEEELi64ENS_10bfloat16_tEfNS_4arch4Sm90ELb0ELb0ELb0ELb1ELb0ELb0ELb0ELb0ELb1ELb1ELb1ELb0EEENS1_21CollectiveEpilogueFwdINS6_IJSA_SB_SA_EEES9_SD_SF_Li384ELb1ELb1ELb1ELb0EEENS1_36VarlenDynamicPersistentTileSchedulerILi192ELi192ELi384ELi128ELb1ELb1ELb1ELb0ELb1ELb1EEEEEEEEEvNT_6ParamsE,@function
        .size           _ZN7cutlass13device_kernelIN5flash11enable_sm90INS1_16FlashAttnFwdSm90INS1_25CollectiveMainloopFwdSm90ILi2EN4cute5tupleIJNS5_1CILi1EEES8_S8_EEENS6_IJNS7_ILi192EEESA_NS7_ILi64EEEEEELi64ENS_10bfloat16_tEfNS_4arch4Sm90ELb0ELb0ELb0ELb1ELb0ELb0ELb0ELb0ELb1ELb1ELb1ELb0EEENS1_21CollectiveEpilogueFwdINS6_IJSA_SB_SA_EEES9_SD_SF_Li384ELb1ELb1ELb1ELb0EEENS1_36VarlenDynamicPersistentTileSchedulerILi192ELi192ELi384ELi128ELb1ELb1ELb1ELb0ELb1ELb1EEEEEEEEEvNT_6ParamsE,(.L_x_82 - _ZN7cutlass13device_kernelIN5flash11enable_sm90INS1_16FlashAttnFwdSm90INS1_25CollectiveMainloopFwdSm90ILi2EN4cute5tupleIJNS5_1CILi1EEES8_S8_EEENS6_IJNS7_ILi192EEESA_NS7_ILi64EEEEEELi64ENS_10bfloat16_tEfNS_4arch4Sm90ELb0ELb0ELb0ELb1ELb0ELb0ELb0ELb0ELb1ELb1ELb1ELb0EEENS1_21CollectiveEpilogueFwdINS6_IJSA_SB_SA_EEES9_SD_SF_Li384ELb1ELb1ELb1ELb0EEENS1_36VarlenDynamicPersistentTileSchedulerILi192ELi192ELi384ELi128ELb1ELb1ELb1ELb0ELb1ELb1EEEEEEEEEvNT_6ParamsE)
        .other          _ZN7cutlass13device_kernelIN5flash11enable_sm90INS1_16FlashAttnFwdSm90INS1_25CollectiveMainloopFwdSm90ILi2EN4cute5tupleIJNS5_1CILi1EEES8_S8_EEENS6_IJNS7_ILi192EEESA_NS7_ILi64EEEEEELi64ENS_10bfloat16_tEfNS_4arch4Sm90ELb0ELb0ELb0ELb1ELb0ELb0ELb0ELb0ELb1ELb1ELb1ELb0EEENS1_21CollectiveEpilogueFwdINS6_IJSA_SB_SA_EEES9_SD_SF_Li384ELb1ELb1ELb1ELb0EEENS1_36VarlenDynamicPersistentTileSchedulerILi192ELi192ELi384ELi128ELb1ELb1ELb1ELb0ELb1ELb1EEEEEEEEEvNT_6ParamsE,@"STO_CUDA_ENTRY STV_DEFAULT"
_ZN7cutlass13device_kernelIN5flash11enable_sm90INS1_16FlashAttnFwdSm90INS1_25CollectiveMainloopFwdSm90ILi2EN4cute5tupleIJNS5_1CILi1EEES8_S8_EEENS6_IJNS7_ILi192EEESA_NS7_ILi64EEEEEELi64ENS_10bfloat16_tEfNS_4arch4Sm90ELb0ELb0ELb0ELb1ELb0ELb0ELb0ELb0ELb1ELb1ELb1ELb0EEENS1_21CollectiveEpilogueFwdINS6_IJSA_SB_SA_EEES9_SD_SF_Li384ELb1ELb1ELb1ELb0EEENS1_36VarlenDynamicPersistentTileSchedulerILi192ELi192ELi384ELi128ELb1ELb1ELb1ELb0ELb1ELb1EEEEEEEEEvNT_6ParamsE:
[----:B------:R-:W-:Y:S01]  /*0000*/  LDC R1, c[0x0][0x37c] ;  /* 0x0000df00ff017b82 */ /* 0x000fe20000000800 */
[----:B------:R-:W-:Y:S05]  /*0010*/  EXIT ;  /* 0x000000000000794d */ /* 0x000fea0003800000 */
.L_x_37:
        /* <DEDUP_REMOVED lines=14> */
.L_x_82:


//--------------------- .text._ZN7cutlass13device_kernelIN5flash11enable_sm90INS1_16FlashAttnFwdSm90INS1_25CollectiveMainloopFwdSm90ILi2EN4cute5tupleIJNS5_1CILi1EEES8_S8_EEENS6_IJNS7_ILi192EEESA_NS7_ILi64EEEEEELi64ENS_10bfloat16_tEfNS_4arch4Sm90ELb0ELb0ELb0ELb1ELb0ELb1ELb0ELb0ELb1ELb1ELb1ELb0EEENS1_21CollectiveEpilogueFwdINS6_IJSA_SB_SA_EEES9_SD_SF_Li384ELb1ELb1ELb1ELb0EEENS1_36VarlenDynamicPersistentTileSchedulerILi192ELi192ELi384ELi128ELb1ELb1ELb1ELb0ELb1ELb1EEEEEEEEEvNT_6ParamsE --------------------------
	.section	.text._ZN7cutlass13device_kernelIN5flash11enable_sm90INS1_16FlashAttnFwdSm90INS1_25CollectiveMainloopFwdSm90ILi2EN4cute5tupleIJNS5_1CILi1EEES8_S8_EEENS6_IJNS7_ILi192EEESA_NS7_ILi64EEEEEELi64ENS_10bfloat16_tEfNS_4arch4Sm90ELb0ELb0ELb0ELb1ELb0ELb1ELb0ELb0ELb1ELb1ELb1ELb0EEENS1_21CollectiveEpilogueFwdINS6_IJSA_SB_SA_EEES9_SD_SF_Li384ELb1ELb1ELb1ELb0EEENS1_36VarlenDynamicPersistentTileSchedulerILi192ELi192ELi384ELi128ELb1ELb1ELb1ELb0ELb1ELb1EEEEEEEEEvNT_6ParamsE,"ax",@progbits
	.align	128
.text._ZN7cutlass13device_kernelIN5flash11enable_sm90INS1_16FlashAttnFwdSm90INS1_25CollectiveMainloopFwdSm90ILi2EN4cute5tupleIJNS5_1CILi1EEES8_S8_EEENS6_IJNS7_ILi192EEESA_NS7_ILi64EEEEEELi64ENS_10bfloat16_tEfNS_4arch4Sm90ELb0ELb0ELb0ELb1ELb0ELb1ELb0ELb0ELb1ELb1ELb1ELb0EEENS1_21CollectiveEpilogueFwdINS6_IJSA_SB_SA_EEES9_SD_SF_Li384ELb1ELb1ELb1ELb0EEENS1_36VarlenDynamicPersistentTileSchedulerILi192ELi192ELi384ELi128ELb1ELb1ELb1ELb0ELb1ELb1EEEEEEEEEvNT_6ParamsE:
        .type           _ZN7cutlass13device_kernelIN5flash11enable_sm90INS1_16FlashAttnFwdSm90INS1_25CollectiveMainloopFwdSm90ILi2EN4cute5tupleIJNS5_1CILi1EEES8_S8_EEENS6_IJNS7_ILi192EEESA_NS7_ILi64EEEEEELi64ENS_10bfloat16_tEfNS_4arch4Sm90ELb0ELb0ELb0ELb1ELb0ELb1ELb0ELb0ELb1ELb1ELb1ELb0EEENS1_21CollectiveEpilogueFwdINS6_IJSA_SB_SA_EEES9_SD_SF_Li384ELb1ELb1ELb1ELb0EEENS1_36VarlenDynamicPersistentTileSchedulerILi192ELi192ELi384ELi128ELb1ELb1ELb1ELb0ELb1ELb1EEEEEEEEEvNT_6ParamsE,@function
        .size           _ZN7cutlass13device_kernelIN5flash11enable_sm90INS1_16FlashAttnFwdSm90INS1_25CollectiveMainloopFwdSm90ILi2EN4cute5tupleIJNS5_1CILi1EEES8_S8_EEENS6_IJNS7_ILi192EEESA_NS7_ILi64EEEEEELi64ENS_10bfloat16_tEfNS_4arch4Sm90ELb0ELb0ELb0ELb1ELb0ELb1ELb0ELb0ELb1ELb1ELb1ELb0EEENS1_21CollectiveEpilogueFwdINS6_IJSA_SB_SA_EEES9_SD_SF_Li384ELb1ELb1ELb1ELb0EEENS1_36VarlenDynamicPersistentTileSchedulerILi192ELi192ELi384ELi128ELb1ELb1ELb1ELb0ELb1ELb1EEEEEEEEEvNT_6ParamsE,(.L_x_83 - _ZN7cutlass13device_kernelIN5flash11enable_sm90INS1_16FlashAttnFwdSm90INS1_25CollectiveMainloopFwdSm90ILi2EN4cute5tupleIJNS5_1CILi1EEES8_S8_EEENS6_IJNS7_ILi192EEESA_NS7_ILi64EEEEEELi64ENS_10bfloat16_tEfNS_4arch4Sm90ELb0ELb0ELb0ELb1ELb0ELb1ELb0ELb0ELb1ELb1ELb1ELb0EEENS1_21CollectiveEpilogueFwdINS6_IJSA_SB_SA_EEES9_SD_SF_Li384ELb1ELb1ELb1ELb0EEENS1_36VarlenDynamicPersistentTileSchedulerILi192ELi192ELi384ELi128ELb1ELb1ELb1ELb0ELb1ELb1EEEEEEEEEvNT_6ParamsE)
        .other          _ZN7cutlass13device_kernelIN5flash11enable_sm90INS1_16FlashAttnFwdSm90INS1_25CollectiveMainloopFwdSm90ILi2EN4cute5tupleIJNS5_1CILi1EEES8_S8_EEENS6_IJNS7_ILi192EEESA_NS7_ILi64EEEEEELi64ENS_10bfloat16_tEfNS_4arch4Sm90ELb0ELb0ELb0ELb1ELb0ELb1ELb0ELb0ELb1ELb1ELb1ELb0EEENS1_21CollectiveEpilogueFwdINS6_IJSA_SB_SA_EEES9_SD_SF_Li384ELb1ELb1ELb1ELb0EEENS1_36VarlenDynamicPersistentTileSchedulerILi192ELi192ELi384ELi128ELb1ELb1ELb1ELb0ELb1ELb1EEEEEEEEEvNT_6ParamsE,@"STO_CUDA_ENTRY STV_DEFAULT"
_ZN7cutlass13device_kernelIN5flash11enable_sm90INS1_16FlashAttnFwdSm90INS1_25CollectiveMainloopFwdSm90ILi2EN4cute5tupleIJNS5_1CILi1EEES8_S8_EEENS6_IJNS7_ILi192EEESA_NS7_ILi64EEEEEELi64ENS_10bfloat16_tEfNS_4arch4Sm90ELb0ELb0ELb0ELb1ELb0ELb1ELb0ELb0ELb1ELb1ELb1ELb0EEENS1_21CollectiveEpilogueFwdINS6_IJSA_SB_SA_EEES9_SD_SF_Li384ELb1ELb1ELb1ELb0EEENS1_36VarlenDynamicPersistentTileSchedulerILi192ELi192ELi384ELi128ELb1ELb1ELb1ELb0ELb1ELb1EEEEEEEEEvNT_6ParamsE:
[----:B------:R-:W-:Y:S01]  /*0000*/  LDC R1, c[0x0][0x37c] ;  /* 0x0000df00ff017b82 */ /* 0x000fe20000000800 */
[----:B------:R-:W-:Y:S05]  /*0010*/  EXIT ;  /* 0x000000000000794d */ /* 0x000fea0003800000 */
.L_x_38:
        /* <DEDUP_REMOVED lines=14> */
.L_x_83:


//--------------------- .text._ZN7cutlass13device_kernelIN5flash11enable_sm90INS1_16FlashAttnFwdSm90INS1_25CollectiveMainloopFwdSm90ILi2EN4cute5tupleIJNS5_1CILi1EEES8_S8_EEENS6_IJNS7_ILi192EEENS7_ILi128EEENS7_ILi64EEEEEELi64ENS_10bfloat16_tEfNS_4arch4Sm90ELb0ELb1ELb0ELb0ELb0ELb0ELb0ELb1ELb1ELb1ELb1ELb0EEENS1_21CollectiveEpilogueFwdINS6_IJSA_SC_SB_EEES9_SE_SG_Li384ELb0ELb1ELb1ELb0EEENS1_19SingleTileSchedulerILb0ELb1ELb1ELi192EEEEEEEEEvNT_6ParamsE --------------------------
	.section	.text._ZN7cutlass13device_kernelIN5flash11enable_sm90INS1_16FlashAttnFwdSm90INS1_25CollectiveMainloopFwdSm90ILi2EN4cute5tupleIJNS5_1CILi1EEES8_S8_EEENS6_IJNS7_ILi192EEENS7_ILi128EEENS7_ILi64EEEEEELi64ENS_10bfloat16_tEfNS_4arch4Sm90ELb0ELb1ELb0ELb0ELb0ELb0ELb0ELb1ELb1ELb1ELb1ELb0EEENS1_21CollectiveEpilogueFwdINS6_IJSA_SC_SB_EEES9_SE_SG_Li384ELb0ELb1ELb1ELb0EEENS1_19SingleTileSchedulerILb0ELb1ELb1ELi192EEEEEEEEEvNT_6ParamsE,"ax",@progbits
	.align	128
.text._ZN7cutlass13device_kernelIN5flash11enable_sm90INS1_16FlashAttnFwdSm90INS1_25CollectiveMainloopFwdSm90ILi2EN4cute5tupleIJNS5_1CILi1EEES8_S8_EEENS6_IJNS7_ILi192EEENS7_ILi128EEENS7_ILi64EEEEEELi64ENS_10bfloat16_tEfNS_4arch4Sm90ELb0ELb1ELb0ELb0ELb0ELb0ELb0ELb1ELb1ELb1ELb1ELb0EEENS1_21CollectiveEpilogueFwdINS6_IJSA_SC_SB_EEES9_SE_SG_Li384ELb0ELb1ELb1ELb0EEENS1_19SingleTileSchedulerILb0ELb1ELb1ELi192EEEEEEEEEvNT_6ParamsE:
        .type           _ZN7cutlass13device_kernelIN5flash11enable_sm90INS1_16FlashAttnFwdSm90INS1_25CollectiveMainloopFwdSm90ILi2EN4cute5tupleIJNS5_1CILi1EEES8_S8_EEENS6_IJNS7_ILi192EEENS7_ILi128EEENS7_ILi64EEEEEELi64ENS_10bfloat16_tEfNS_4arch4Sm90ELb0ELb1ELb0ELb0ELb0ELb0ELb0ELb1ELb1ELb1ELb1ELb0EEENS1_21CollectiveEpilogueFwdINS6_IJSA_SC_SB_EEES9_SE_SG_Li384ELb0ELb1ELb1ELb0EEENS1_19SingleTileSchedulerILb0ELb1ELb1ELi192EEEEEEEEEvNT_6ParamsE,@function
        .size           _ZN7cutlass13device_kernelIN5flash11enable_sm90INS1_16FlashAttnFwdSm90INS1_25CollectiveMainloopFwdSm90ILi2EN4cute5tupleIJNS5_1CILi1EEES8_S8_EEENS6_IJNS7_ILi192EEENS7_ILi128EEENS7_ILi64EEEEEELi64ENS_10bfloat16_tEfNS_4arch4Sm90ELb0ELb1ELb0ELb0ELb0ELb0ELb0ELb1ELb1ELb1ELb1ELb0EEENS1_21CollectiveEpilogueFwdINS6_IJSA_SC_SB_EEES9_SE_SG_Li384ELb0ELb1ELb1ELb0EEENS1_19SingleTileSchedulerILb0ELb1ELb1ELi192EEEEEEEEEvNT_6ParamsE,(.L_x_84 - _ZN7cutlass13device_kernelIN5flash11enable_sm90INS1_16FlashAttnFwdSm90INS1_25CollectiveMainloopFwdSm90ILi2EN4cute5tupleIJNS5_1CILi1EEES8_S8_EEENS6_IJNS7_ILi192EEENS7_ILi128EEENS7_ILi64EEEEEELi64ENS_10bfloat16_tEfNS_4arch4Sm90ELb0ELb1ELb0ELb0ELb0ELb0ELb0ELb1ELb1ELb1ELb1ELb0EEENS1_21CollectiveEpilogueFwdINS6_IJSA_SC_SB_EEES9_SE_SG_Li384ELb0ELb1ELb1ELb0EEENS1_19SingleTileSchedulerILb0ELb1ELb1ELi192EEEEEEEEEvNT_6ParamsE)
        .other          _ZN7cutlass13device_kernelIN5flash11enable_sm90INS1_16FlashAttnFwdSm90INS1_25CollectiveMainloopFwdSm90ILi2EN4cute5tupleIJNS5_1CILi1EEES8_S8_EEENS6_IJNS7_ILi192EEENS7_ILi128EEENS7_ILi64EEEEEELi64ENS_10bfloat16_tEfNS_4arch4Sm90ELb0ELb1ELb0ELb0ELb0ELb0ELb0ELb1ELb1ELb1ELb1ELb0EEENS1_21CollectiveEpilogueFwdINS6_IJSA_SC_SB_EEES9_SE_SG_Li384ELb0ELb1ELb1ELb0EEENS1_19SingleTileSchedulerILb0ELb1ELb1ELi192EEEEEEEEEvNT_6ParamsE,@"STO_CUDA_ENTRY STV_DEFAULT"
_ZN7cutlass13device_kernelIN5flash11enable_sm90INS1_16FlashAttnFwdSm90INS1_25CollectiveMainloopFwdSm90ILi2EN4cute5tupleIJNS5_1CILi1EEES8_S8_EEENS6_IJNS7_ILi192EEENS7_ILi128EEENS7_ILi64EEEEEELi64ENS_10bfloat16_tEfNS_4arch4Sm90ELb0ELb1ELb0ELb0ELb0ELb0ELb0ELb1ELb1ELb1ELb1ELb0EEENS1_21CollectiveEpilogueFwdINS6_IJSA_SC_SB_EEES9_SE_SG_Li384ELb0ELb1ELb1ELb0EEENS1_19SingleTileSchedulerILb0ELb1ELb1ELi192EEEEEEEEEvNT_6ParamsE:
[----:B------:R-:W-:Y:S01]  /*0000*/  LDC R1, c[0x0][0x37c] ;  /* 0x0000df00ff017b82 */ /* 0x000fe20000000800 */
[----:B------:R-:W-:Y:S05]  /*0010*/  EXIT ;  /* 0x000000000000794d */ /* 0x000fea0003800000 */
.L_x_39:
        /* <DEDUP_REMOVED lines=14> */
.L_x_84:


//--------------------- .text._ZN7cutlass13device_kernelIN5flash11enable_sm90INS1_16FlashAttnFwdSm90INS1_25CollectiveMainloopFwdSm90ILi2EN4cute5tupleIJNS5_1CILi1EEES8_S8_EEENS6_IJNS7_ILi192EEENS7_ILi128EEENS7_ILi64EEEEEELi64ENS_10bfloat16_tEfNS_4arch4Sm90ELb0ELb1ELb0ELb1ELb0ELb0ELb0ELb1ELb1ELb1ELb1ELb0EEENS1_21CollectiveEpilogueFwdINS6_IJSA_SC_SB_EEES9_SE_SG_Li384ELb1ELb1ELb1ELb0EEENS1_36VarlenDynamicPersistentTileSchedulerILi192ELi128ELi384ELi128ELb1ELb1ELb1ELb1ELb0ELb1EEEEEEEEEvNT_6ParamsE --------------------------
	.section	.text._ZN7cutlass13device_kernelIN5flash11enable_sm90INS1_16FlashAttnFwdSm90INS1_25CollectiveMainloopFwdSm90ILi2EN4cute5tupleIJNS5_1CILi1EEES8_S8_EEENS6_IJNS7_ILi192EEENS7_ILi128EEENS7_ILi64EEEEEELi64ENS_10bfloat16_tEfNS_4arch4Sm90ELb0ELb1ELb0ELb1ELb0ELb0ELb0ELb1ELb1ELb1ELb1ELb0EEENS1_21CollectiveEpilogueFwdINS6_IJSA_SC_SB_EEES9_SE_SG_Li384ELb1ELb1ELb1ELb0EEENS1_36VarlenDynamicPersistentTileSchedulerILi192ELi128ELi384ELi128ELb1ELb1ELb1ELb1ELb0ELb1EEEEEEEEEvNT_6ParamsE,"ax",@progbits
	.align	128
.text._ZN7cutlass13device_kernelIN5flash11enable_sm90INS1_16FlashAttnFwdSm90INS1_25CollectiveMainloopFwdSm90ILi2EN4cute5tupleIJNS5_1CILi1EEES8_S8_EEENS6_IJNS7_ILi192EEENS7_ILi128EEENS7_ILi64EEEEEELi64ENS_10bfloat16_tEfNS_4arch4Sm90ELb0ELb1ELb0ELb1ELb0ELb0ELb0ELb1ELb1ELb1ELb1ELb0EEENS1_21CollectiveEpilogueFwdINS6_IJSA_SC_SB_EEES9_SE_SG_Li384ELb1ELb1ELb1ELb0EEENS1_36VarlenDynamicPersistentTileSchedulerILi192ELi128ELi384ELi128ELb1ELb1ELb1ELb1ELb0ELb1EEEEEEEEEvNT_6ParamsE:
        .type           _ZN7cutlass13device_kernelIN5flash11enable_sm90INS1_16FlashAttnFwdSm90INS1_25CollectiveMainloopFwdSm90ILi2EN4cute5tupleIJNS5_1CILi1EEES8_S8_EEENS6_IJNS7_ILi192EEENS7_ILi128EEENS7_ILi64EEEEEELi64ENS_10bfloat16_tEfNS_4arch4Sm90ELb0ELb1ELb0ELb1ELb0ELb0ELb0ELb1ELb1ELb1ELb1ELb0EEENS1_21CollectiveEpilogueFwdINS6_IJSA_SC_SB_EEES9_SE_SG_Li384ELb1ELb1ELb1ELb0EEENS1_36VarlenDynamicPersistentTileSchedulerILi192ELi128ELi384ELi128ELb1ELb1ELb1ELb1ELb0ELb1EEEEEEEEEvNT_6ParamsE,@function
        .size           _ZN7cutlass13device_kernelIN5flash11enable_sm90INS1_16FlashAttnFwdSm90INS1_25CollectiveMainloopFwdSm90ILi2EN4cute5tupleIJNS5_1CILi1EEES8_S8_EEENS6_IJNS7_ILi192EEENS7_ILi128EEENS7_ILi64EEEEEELi64ENS_10bfloat16_tEfNS_4arch4Sm90ELb0ELb1ELb0ELb1ELb0ELb0ELb0ELb1ELb1ELb1ELb1ELb0EEENS1_21CollectiveEpilogueFwdINS6_IJSA_SC_SB_EEES9_SE_SG_Li384ELb1ELb1ELb1ELb0EEENS1_36VarlenDynamicPersistentTileSchedulerILi192ELi128ELi384ELi128ELb1ELb1ELb1ELb1ELb0ELb1EEEEEEEEEvNT_6ParamsE,(.L_x_85 - _ZN7cutlass13device_kernelIN5flash11enable_sm90INS1_16FlashAttnFwdSm90INS1_25CollectiveMainloopFwdSm90ILi2EN4cute5tupleIJNS5_1CILi1EEES8_S8_EEENS6_IJNS7_ILi192EEENS7_ILi128EEENS7_ILi64EEEEEELi64ENS_10bfloat16_tEfNS_4arch4Sm90ELb0ELb1ELb0ELb1ELb0ELb0ELb0ELb1ELb1ELb1ELb1ELb0EEENS1_21CollectiveEpilogueFwdINS6_IJSA_SC_SB_EEES9_SE_SG_Li384ELb1ELb1ELb1ELb0EEENS1_36VarlenDynamicPersistentTileSchedulerILi192ELi128ELi384ELi128ELb1ELb1ELb1ELb1ELb0ELb1EEEEEEEEEvNT_6ParamsE)
        .other          _ZN7cutlass13device_kernelIN5flash11enable_sm90INS1_16FlashAttnFwdSm90INS1_25CollectiveMainloopFwdSm90ILi2EN4cute5tupleIJNS5_1CILi1EEES8_S8_EEENS6_IJNS7_ILi192EEENS7_ILi128EEENS7_ILi64EEEEEELi64ENS_10bfloat16_tEfNS_4arch4Sm90ELb0ELb1ELb0ELb1ELb0ELb0ELb0ELb1ELb1ELb1ELb1ELb0EEENS1_21CollectiveEpilogueFwdINS6_IJSA_SC_SB_EEES9_SE_SG_Li384ELb1ELb1ELb1ELb0EEENS1_36VarlenDynamicPersistentTileSchedulerILi192ELi128ELi384ELi128ELb1ELb1ELb1ELb1ELb0ELb1EEEEEEEEEvNT_6ParamsE,@"STO_CUDA_ENTRY STV_DEFAULT"
_ZN7cutlass13device_kernelIN5flash11enable_sm90INS1_16FlashAttnFwdSm90INS1_25CollectiveMainloopFwdSm90ILi2EN4cute5tupleIJNS5_1CILi1EEES8_S8_EEENS6_IJNS7_ILi192EEENS7_ILi128EEENS7_ILi64EEEEEELi64ENS_10bfloat16_tEfNS_4arch4Sm90ELb0ELb1ELb0ELb1ELb0ELb0ELb0ELb1ELb1ELb1ELb1ELb0EEENS1_21CollectiveEpilogueFwdINS6_IJSA_SC_SB_EEES9_SE_SG_Li384ELb1ELb1ELb1ELb0EEENS1_36VarlenDynamicPersistentTileSchedulerILi192ELi128ELi384ELi128ELb1ELb1ELb1ELb1ELb0ELb1EEEEEEEEEvNT_6ParamsE:
[----:B------:R-:W-:Y:S01]  /*0000*/  LDC R1, c[0x0][0x37c] ;  /* 0x0000df00ff017b82 */ /* 0x000fe20000000800 */
[----:B------:R-:W-:Y:S05]  /*0010*/  EXIT ;  /* 0x000000000000794d */ /* 0x000fea0003800000 */
.L_x_40:
        /* <DEDUP_REMOVED lines=14> */
.L_x_85:


//--------------------- .text._ZN7cutlass13device_kernelIN5flash11enable_sm90INS1_16FlashAttnFwdSm90INS1_25CollectiveMainloopFwdSm90ILi2EN4cute5tupleIJNS5_1CILi1EEES8_S8_EEENS6_IJNS7_ILi192EEENS7_ILi128EEENS7_ILi64EEEEEELi64ENS_10bfloat16_tEfNS_4arch4Sm90ELb0ELb1ELb0ELb1ELb0ELb1ELb0ELb1ELb1ELb1ELb1ELb0EEENS1_21CollectiveEpilogueFwdINS6_IJSA_SC_SB_EEES9_SE_SG_Li384ELb1ELb1ELb1ELb0EEENS1_36VarlenDynamicPersistentTileSchedulerILi192ELi128ELi384ELi128ELb1ELb1ELb1ELb1ELb0ELb1EEEEEEEEEvNT_6ParamsE --------------------------
	.section	.text._ZN7cutlass13device_kernelIN5flash11enable_sm90INS1_16FlashAttnFwdSm90INS1_25CollectiveMainloopFwdSm90ILi2EN4cute5tupleIJNS5_1CILi1EEES8_S8_EEENS6_IJNS7_ILi192EEENS7_ILi128EEENS7_ILi64EEEEEELi64ENS_10bfloat16_tEfNS_4arch4Sm90ELb0ELb1ELb0ELb1ELb0ELb1ELb0ELb1ELb1ELb1ELb1ELb0EEENS1_21CollectiveEpilogueFwdINS6_IJSA_SC_SB_EEES9_SE_SG_Li384ELb1ELb1ELb1ELb0EEENS1_36VarlenDynamicPersistentTileSchedulerILi192ELi128ELi384ELi128ELb1ELb1ELb1ELb1ELb0ELb1EEEEEEEEEvNT_6ParamsE,"ax",@progbits
	.align	128
.text._ZN7cutlass13device_kernelIN5flash11enable_sm90INS1_16FlashAttnFwdSm90INS1_25CollectiveMainloopFwdSm90ILi2EN4cute5tupleIJNS5_1CILi1EEES8_S8_EEENS6_IJNS7_ILi192EEENS7_ILi128EEENS7_ILi64EEEEEELi64ENS_10bfloat16_tEfNS_4arch4Sm90ELb0ELb1ELb0ELb1ELb0ELb1ELb0ELb1ELb1ELb1ELb1ELb0EEENS1_21CollectiveEpilogueFwdINS6_IJSA_SC_SB_EEES9_SE_SG_Li384ELb1ELb1ELb1ELb0EEENS1_36VarlenDynamicPersistentTileSchedulerILi192ELi128ELi384ELi128ELb1ELb1ELb1ELb1ELb0ELb1EEEEEEEEEvNT_6ParamsE:
        .type           _ZN7cutlass13device_kernelIN5flash11enable_sm90INS1_16FlashAttnFwdSm90INS1_25CollectiveMainloopFwdSm90ILi2EN4cute5tupleIJNS5_1CILi1EEES8_S8_EEENS6_IJNS7_ILi192EEENS7_ILi128EEENS7_ILi64EEEEEELi64ENS_10bfloat16_tEfNS_4arch4Sm90ELb0ELb1ELb0ELb1ELb0ELb1ELb0ELb1ELb1ELb1ELb1ELb0EEENS1_21CollectiveEpilogueFwdINS6_IJSA_SC_SB_EEES9_SE_SG_Li384ELb1ELb1ELb1ELb0EEENS1_36VarlenDynamicPersistentTileSchedulerILi192ELi128ELi384ELi128ELb1ELb1ELb1ELb1ELb0ELb1EEEEEEEEEvNT_6ParamsE,@function
        .size           _ZN7cutlass13device_kernelIN5flash11enable_sm90INS1_16FlashAttnFwdSm90INS1_25CollectiveMainloopFwdSm90ILi2EN4cute5tupleIJNS5_1CILi1EEES8_S8_EEENS6_IJNS7_ILi192EEENS7_ILi128EEENS7_ILi64EEEEEELi64ENS_10bfloat16_tEfNS_4arch4Sm90ELb0ELb1ELb0ELb1ELb0ELb1ELb0ELb1ELb1ELb1ELb1ELb0EEENS1_21CollectiveEpilogueFwdINS6_IJSA_SC_SB_EEES9_SE_SG_Li384ELb1ELb1ELb1ELb0EEENS1_36VarlenDynamicPersistentTileSchedulerILi192ELi128ELi384ELi128ELb1ELb1ELb1ELb1ELb0ELb1EEEEEEEEEvNT_6ParamsE,(.L_x_86 - _ZN7cutlass13device_kernelIN5flash11enable_sm90INS1_16FlashAttnFwdSm90INS1_25CollectiveMainloopFwdSm90ILi2EN4cute5tupleIJNS5_1CILi1EEES8_S8_EEENS6_IJNS7_ILi192EEENS7_ILi128EEENS7_ILi64EEEEEELi64ENS_10bfloat16_tEfNS_4arch4Sm90ELb0ELb1ELb0ELb1ELb0ELb1ELb0ELb1ELb1ELb1ELb1ELb0EEENS1_21CollectiveEpilogueFwdINS6_IJSA_SC_SB_EEES9_SE_SG_Li384ELb1ELb1ELb1ELb0EEENS1_36VarlenDynamicPersistentTileSchedulerILi192ELi128ELi384ELi128ELb1ELb1ELb1ELb1ELb0ELb1EEEEEEEEEvNT_6ParamsE)
        .other          _ZN7cutlass13device_kernelIN5flash11enable_sm90INS1_16FlashAttnFwdSm90INS1_25CollectiveMainloopFwdSm90ILi2EN4cute5tupleIJNS5_1CILi1EEES8_S8_EEENS6_IJNS7_ILi192EEENS7_ILi128EEENS7_ILi64EEEEEELi64ENS_10bfloat16_tEfNS_4arch4Sm90ELb0ELb1ELb0ELb1ELb0ELb1ELb0ELb1ELb1ELb1ELb1ELb0EEENS1_21CollectiveEpilogueFwdINS6_IJSA_SC_SB_EEES9_SE_SG_Li384ELb1ELb1ELb1ELb0EEENS1_36VarlenDynamicPersistentTileSchedulerILi192ELi128ELi384ELi128ELb1ELb1ELb1ELb1ELb0ELb1EEEEEEEEEvNT_6ParamsE,@"STO_CUDA_ENTRY STV_DEFAULT"
_ZN7cutlass13device_kernelIN5flash11enable_sm90INS1_16FlashAttnFwdSm90INS1_25CollectiveMainloopFwdSm90ILi2EN4cute5tupleIJNS5_1CILi1EEES8_S8_EEENS6_IJNS7_ILi192EEENS7_ILi128EEENS7_ILi64EEEEEELi64ENS_10bfloat16_tEfNS_4arch4Sm90ELb0ELb1ELb0ELb1ELb0ELb1ELb0ELb1ELb1ELb1ELb1ELb0EEENS1_21CollectiveEpilogueFwdINS6_IJSA_SC_SB_EEES9_SE_SG_Li384ELb1ELb1ELb1ELb0EEENS1_36VarlenDynamicPersistentTileSchedulerILi192ELi128ELi384ELi128ELb1ELb1ELb1ELb1ELb0ELb1EEEEEEEEEvNT_6ParamsE:
[----:B------:R-:W-:Y:S01]  /*0000*/  LDC R1, c[0x0][0x37c] ;  /* 0x0000df00ff017b82 */ /* 0x000fe20000000800 */
[----:B------:R-:W-:Y:S05]  /*0010*/  EXIT ;  /* 0x000000000000794d */ /* 0x000fea0003800000 */
.L_x_41:
        /* <DEDUP_REMOVED lines=14> */
.L_x_86:


//--------------------- .text._ZN7cutlass13device_kernelIN5flash11enable_sm90INS1_16FlashAttnFwdSm90INS1_25CollectiveMainloopFwdSm90ILi2EN4cute5tupleIJNS5_1CILi1EEES8_S8_EEENS6_IJNS7_ILi192EEENS7_ILi128EEENS7_ILi64EEEEEELi64ENS_10bfloat16_tEfNS_4arch4Sm90ELb1ELb0ELb0ELb0ELb0ELb0ELb0ELb1ELb1ELb1ELb1ELb0EEENS1_21CollectiveEpilogueFwdINS6_IJSA_SC_SB_EEES9_SE_SG_Li384ELb0ELb1ELb1ELb0EEENS1_19SingleTileSchedulerILb0ELb1ELb1ELi192EEEEEEEEEvNT_6ParamsE --------------------------
	.section	.text._ZN7cutlass13device_kernelIN5flash11enable_sm90INS1_16FlashAttnFwdSm90INS1_25CollectiveMainloopFwdSm90ILi2EN4cute5tupleIJNS5_1CILi1EEES8_S8_EEENS6_IJNS7_ILi192EEENS7_ILi128EEENS7_ILi64EEEEEELi64ENS_10bfloat16_tEfNS_4arch4Sm90ELb1ELb0ELb0ELb0ELb0ELb0ELb0ELb1ELb1ELb1ELb1ELb0EEENS1_21CollectiveEpilogueFwdINS6_IJSA_SC_SB_EEES9_SE_SG_Li384ELb0ELb1ELb1ELb0EEENS1_19SingleTileSchedulerILb0ELb1ELb1ELi192EEEEEEEEEvNT_6ParamsE,"ax",@progbits
	.align	128
.text._ZN7cutlass13device_kernelIN5flash11enable_sm90INS1_16FlashAttnFwdSm90INS1_25CollectiveMainloopFwdSm90ILi2EN4cute5tupleIJNS5_1CILi1EEES8_S8_EEENS6_IJNS7_ILi192EEENS7_ILi128EEENS7_ILi64EEEEEELi64ENS_10bfloat16_tEfNS_4arch4Sm90ELb1ELb0ELb0ELb0ELb0ELb0ELb0ELb1ELb1ELb1ELb1ELb0EEENS1_21CollectiveEpilogueFwdINS6_IJSA_SC_SB_EEES9_SE_SG_Li384ELb0ELb1ELb1ELb0EEENS1_19SingleTileSchedulerILb0ELb1ELb1ELi192EEEEEEEEEvNT_6ParamsE:
        .type           _ZN7cutlass13device_kernelIN5flash11enable_sm90INS1_16FlashAttnFwdSm90INS1_25CollectiveMainloopFwdSm90ILi2EN4cute5tupleIJNS5_1CILi1EEES8_S8_EEENS6_IJNS7_ILi192EEENS7_ILi128EEENS7_ILi64EEEEEELi64ENS_10bfloat16_tEfNS_4arch4Sm90ELb1ELb0ELb0ELb0ELb0ELb0ELb0ELb1ELb1ELb1ELb1ELb0EEENS1_21CollectiveEpilogueFwdINS6_IJSA_SC_SB_EEES9_SE_SG_Li384ELb0ELb1ELb1ELb0EEENS1_19SingleTileSchedulerILb0ELb1ELb1ELi192EEEEEEEEEvNT_6ParamsE,@function
        .size           _ZN7cutlass13device_kernelIN5flash11enable_sm90INS1_16FlashAttnFwdSm90INS1_25CollectiveMainloopFwdSm90ILi2EN4cute5tupleIJNS5_1CILi1EEES8_S8_EEENS6_IJNS7_ILi192EEENS7_ILi128EEENS7_ILi64EEEEEELi64ENS_10bfloat16_tEfNS_4arch4Sm90ELb1ELb0ELb0ELb0ELb0ELb0ELb0ELb1ELb1ELb1ELb1ELb0EEENS1_21CollectiveEpilogueFwdINS6_IJSA_SC_SB_EEES9_SE_SG_Li384ELb0ELb1ELb1ELb0EEENS1_19SingleTileSchedulerILb0ELb1ELb1ELi192EEEEEEEEEvNT_6ParamsE,(.L_x_87 - _ZN7cutlass13device_kernelIN5flash11enable_sm90INS1_16FlashAttnFwdSm90INS1_25CollectiveMainloopFwdSm90ILi2EN4cute5tupleIJNS5_1CILi1EEES8_S8_EEENS6_IJNS7_ILi192EEENS7_ILi128EEENS7_ILi64EEEEEELi64ENS_10bfloat16_tEfNS_4arch4Sm90ELb1ELb0ELb0ELb0ELb0ELb0ELb0ELb1ELb1ELb1ELb1ELb0EEENS1_21CollectiveEpilogueFwdINS6_IJSA_SC_SB_EEES9_SE_SG_Li384ELb0ELb1ELb1ELb0EEENS1_19SingleTileSchedulerILb0ELb1ELb1ELi192EEEEEEEEEvNT_6ParamsE)
        .other          _ZN7cutlass13device_kernelIN5flash11enable_sm90INS1_16FlashAttnFwdSm90INS1_25CollectiveMainloopFwdSm90ILi2EN4cute5tupleIJNS5_1CILi1EEES8_S8_EEENS6_IJNS7_ILi192EEENS7_ILi128EEENS7_ILi64EEEEEELi64ENS_10bfloat16_tEfNS_4arch4Sm90ELb1ELb0ELb0ELb0ELb0ELb0ELb0ELb1ELb1ELb1ELb1ELb0EEENS1_21CollectiveEpilogueFwdINS6_IJSA_SC_SB_EEES9_SE_SG_Li384ELb0ELb1ELb1ELb0EEENS1_19SingleTileSchedulerILb0ELb1ELb1ELi192EEEEEEEEEvNT_6ParamsE,@"STO_CUDA_ENTRY STV_DEFAULT"
_ZN7cutlass13device_kernelIN5flash11enable_sm90INS1_16FlashAttnFwdSm90INS1_25CollectiveMainloopFwdSm90ILi2EN4cute5tupleIJNS5_1CILi1EEES8_S8_EEENS6_IJNS7_ILi192EEENS7_ILi128EEENS7_ILi64EEEEEELi64ENS_10bfloat16_tEfNS_4arch4Sm90ELb1ELb0ELb0ELb0ELb0ELb0ELb0ELb1ELb1ELb1ELb1ELb0EEENS1_21CollectiveEpilogueFwdINS6_IJSA_SC_SB_EEES9_SE_SG_Li384ELb0ELb1ELb1ELb0EEENS1_19SingleTileSchedulerILb0ELb1ELb1ELi192EEEEEEEEEvNT_6ParamsE:
[----:B------:R-:W-:Y:S01]  /*0000*/  LDC R1, c[0x0][0x37c] ;  /* 0x0000df00ff017b82 */ /* 0x000fe20000000800 */
[----:B------:R-:W-:Y:S05]  /*0010*/  EXIT ;  /* 0x000000000000794d */ /* 0x000fea0003800000 */
.L_x_42:
        /* <DEDUP_REMOVED lines=14> */
.L_x_87:


//--------------------- .text._ZN7cutlass13device_kernelIN5flash11enable_sm90INS1_16FlashAttnFwdSm90INS1_25CollectiveMainloopFwdSm90ILi2EN4cute5tupleIJNS5_1CILi1EEES8_S8_EEENS6_IJNS7_ILi192EEENS7_ILi128EEENS7_ILi64EEEEEELi64ENS_10bfloat16_tEfNS_4arch4Sm90ELb1ELb0ELb0ELb1ELb0ELb0ELb0ELb1ELb1ELb1ELb1ELb0EEENS1_21CollectiveEpilogueFwdINS6_IJSA_SC_SB_EEES9_SE_SG_Li384ELb1ELb1ELb1ELb0EEENS1_36VarlenDynamicPersistentTileSchedulerILi192ELi128ELi384ELi128ELb1ELb1ELb1ELb1ELb1ELb1EEEEEEEEEvNT_6ParamsE --------------------------
	.section	.text._ZN7cutlass13device_kernelIN5flash11enable_sm90INS1_16FlashAttnFwdSm90INS1_25CollectiveMainloopFwdSm90ILi2EN4cute5tupleIJNS5_1CILi1EEES8_S8_EEENS6_IJNS7_ILi192EEENS7_ILi128EEENS7_ILi64EEEEEELi64ENS_10bfloat16_tEfNS_4arch4Sm90ELb1ELb0ELb0ELb1ELb0ELb0ELb0ELb1ELb1ELb1ELb1ELb0EEENS1_21CollectiveEpilogueFwdINS6_IJSA_SC_SB_EEES9_SE_SG_Li384ELb1ELb1ELb1ELb0EEENS1_36VarlenDynamicPersistentTileSchedulerILi192ELi128ELi384ELi128ELb1ELb1ELb1ELb1ELb1ELb1EEEEEEEEEvNT_6ParamsE,"ax",@progbits
	.align	128
.text._ZN7cutlass13device_kernelIN5flash11enable_sm90INS1_16FlashAttnFwdSm90INS1_25CollectiveMainloopFwdSm90ILi2EN4cute5tupleIJNS5_1CILi1EEES8_S8_EEENS6_IJNS7_ILi192EEENS7_ILi128EEENS7_ILi64EEEEEELi64ENS_10bfloat16_tEfNS_4arch4Sm90ELb1ELb0ELb0ELb1ELb0ELb0ELb0ELb1ELb1ELb1ELb1ELb0EEENS1_21CollectiveEpilogueFwdINS6_IJSA_SC_SB_EEES9_SE_SG_Li384ELb1ELb1ELb1ELb0EEENS1_36VarlenDynamicPersistentTileSchedulerILi192ELi128ELi384ELi128ELb1ELb1ELb1ELb1ELb1ELb1EEEEEEEEEvNT_6ParamsE:
        .type           _ZN7cutlass13device_kernelIN5flash11enable_sm90INS1_16FlashAttnFwdSm90INS1_25CollectiveMainloopFwdSm90ILi2EN4cute5tupleIJNS5_1CILi1EEES8_S8_EEENS6_IJNS7_ILi192EEENS7_ILi128EEENS7_ILi64EEEEEELi64ENS_10bfloat16_tEfNS_4arch4Sm90ELb1ELb0ELb0ELb1ELb0ELb0ELb0ELb1ELb1ELb1ELb1ELb0EEENS1_21CollectiveEpilogueFwdINS6_IJSA_SC_SB_EEES9_SE_SG_Li384ELb1ELb1ELb1ELb0EEENS1_36VarlenDynamicPersistentTileSchedulerILi192ELi128ELi384ELi128ELb1ELb1ELb1ELb1ELb1ELb1EEEEEEEEEvNT_6ParamsE,@function
        .size           _ZN7cutlass13device_kernelIN5flash11enable_sm90INS1_16FlashAttnFwdSm90INS1_25CollectiveMainloopFwdSm90ILi2EN4cute5tupleIJNS5_1CILi1EEES8_S8_EEENS6_IJNS7_ILi192EEENS7_ILi128EEENS7_ILi64EEEEEELi64ENS_10bfloat16_tEfNS_4arch4Sm90ELb1ELb0ELb0ELb1ELb0ELb0ELb0ELb1ELb1ELb1ELb1ELb0EEENS1_21CollectiveEpilogueFwdINS6_IJSA_SC_SB_EEES9_SE_SG_Li384ELb1ELb1ELb1ELb0EEENS1_36VarlenDynamicPersistentTileSchedulerILi192ELi128ELi384ELi128ELb1ELb1ELb1ELb1ELb1ELb1EEEEEEEEEvNT_6ParamsE,(.L_x_88 - _ZN7cutlass13device_kernelIN5flash11enable_sm90INS1_16FlashAttnFwdSm90INS1_25CollectiveMainloopFwdSm90ILi2EN4cute5tupleIJNS5_1CILi1EEES8_S8_EEENS6_IJNS7_ILi192EEENS7_ILi128EEENS7_ILi64EEEEEELi64ENS_10bfloat16_tEfNS_4arch4Sm90ELb1ELb0ELb0ELb1ELb0ELb0ELb0ELb1ELb1ELb1ELb1ELb0EEENS1_21CollectiveEpilogueFwdINS6_IJSA_SC_SB_EEES9_SE_SG_Li384ELb1ELb1ELb1ELb0EEENS1_36VarlenDynamicPersistentTileSchedulerILi192ELi128ELi384ELi128ELb1ELb1ELb1ELb1ELb1ELb1EEEEEEEEEvNT_6ParamsE)
        .other          _ZN7cutlass13device_kernelIN5flash11enable_sm90INS1_16FlashAttnFwdSm90INS1_25CollectiveMainloopFwdSm90ILi2EN4cute5tupleIJNS5_1CILi1EEES8_S8_EEENS6_IJNS7_ILi192EEENS7_ILi128EEENS7_ILi64EEEEEELi64ENS_10bfloat16_tEfNS_4arch4Sm90ELb1ELb0ELb0ELb1ELb0ELb0ELb0ELb1ELb1ELb1ELb1ELb0EEENS1_21CollectiveEpilogueFwdINS6_IJSA_SC_SB_EEES9_SE_SG_Li384ELb1ELb1ELb1ELb0EEENS1_36VarlenDynamicPersistentTileSchedulerILi192ELi128ELi384ELi128ELb1ELb1ELb1ELb1ELb1ELb1EEEEEEEEEvNT_6ParamsE,@"STO_CUDA_ENTRY STV_DEFAULT"
_ZN7cutlass13device_kernelIN5flash11enable_sm90INS1_16FlashAttnFwdSm90INS1_25CollectiveMainloopFwdSm90ILi2EN4cute5tupleIJNS5_1CILi1EEES8_S8_EEENS6_IJNS7_ILi192EEENS7_ILi128EEENS7_ILi64EEEEEELi64ENS_10bfloat16_tEfNS_4arch4Sm90ELb1ELb0ELb0ELb1ELb0ELb0ELb0ELb1ELb1ELb1ELb1ELb0EEENS1_21CollectiveEpilogueFwdINS6_IJSA_SC_SB_EEES9_SE_SG_Li384ELb1ELb1ELb1ELb0EEENS1_36VarlenDynamicPersistentTileSchedulerILi192ELi128ELi384ELi128ELb1ELb1ELb1ELb1ELb1ELb1EEEEEEEEEvNT_6ParamsE:
[----:B------:R-:W-:Y:S01]  /*0000*/  LDC R1, c[0x0][0x37c] ;  /* 0x0000df00ff017b82 */ /* 0x000fe20000000800 */
[----:B------:R-:W-:Y:S05]  /*0010*/  EXIT ;  /* 0x000000000000794d */ /* 0x000fea0003800000 */
.L_x_43:
        /* <DEDUP_REMOVED lines=14> */
.L_x_88:


//--------------------- .text._ZN7cutlass13device_kernelIN5flash11enable_sm90INS1_16FlashAttnFwdSm90INS1_25CollectiveMainloopFwdSm90ILi2EN4cute5tupleIJNS5_1CILi1EEES8_S8_EEENS6_IJNS7_ILi192EEENS7_ILi128EEENS7_ILi64EEEEEELi64ENS_10bfloat16_tEfNS_4arch4Sm90ELb1ELb0ELb0ELb1ELb0ELb1ELb0ELb1ELb1ELb1ELb1ELb0EEENS1_21CollectiveEpilogueFwdINS6_IJSA_SC_SB_EEES9_SE_SG_Li384ELb1ELb1ELb1ELb0EEENS1_36VarlenDynamicPersistentTileSchedulerILi192ELi128ELi384ELi128ELb1ELb1ELb1ELb1ELb1ELb1EEEEEEEEEvNT_6ParamsE --------------------------
	.section	.text._ZN7cutlass13device_kernelIN5flash11enable_sm90INS1_16FlashAttnFwdSm90INS1_25CollectiveMainloopFwdSm90ILi2EN4cute5tupleIJNS5_1CILi1EEES8_S8_EEENS6_IJNS7_ILi192EEENS7_ILi128EEENS7_ILi64EEEEEELi64ENS_10bfloat16_tEfNS_4arch4Sm90ELb1ELb0ELb0ELb1ELb0ELb1ELb0ELb1ELb1ELb1ELb1ELb0EEENS1_21CollectiveEpilogueFwdINS6_IJSA_SC_SB_EEES9_SE_SG_Li384ELb1ELb1ELb1ELb0EEENS1_36VarlenDynamicPersistentTileSchedulerILi192ELi128ELi384ELi128ELb1ELb1ELb1ELb1ELb1ELb1EEEEEEEEEvNT_6ParamsE,"ax",@progbits
	.align	128
.text._ZN7cutlass13device_kernelIN5flash11enable_sm90INS1_16FlashAttnFwdSm90INS1_25CollectiveMainloopFwdSm90ILi2EN4cute5tupleIJNS5_1CILi1EEES8_S8_EEENS6_IJNS7_ILi192EEENS7_ILi128EEENS7_ILi64EEEEEELi64ENS_10bfloat16_tEfNS_4arch4Sm90ELb1ELb0ELb0ELb1ELb0ELb1ELb0ELb1ELb1ELb1ELb1ELb0EEENS1_21CollectiveEpilogueFwdINS6_IJSA_SC_SB_EEES9_SE_SG_Li384ELb1ELb1ELb1ELb0EEENS1_36VarlenDynamicPersistentTileSchedulerILi192ELi128ELi384ELi128ELb1ELb1ELb1ELb1ELb1ELb1EEEEEEEEEvNT_6ParamsE:
        .type           _ZN7cutlass13device_kernelIN5flash11enable_sm90INS1_16FlashAttnFwdSm90INS1_25CollectiveMainloopFwdSm90ILi2EN4cute5tupleIJNS5_1CILi1EEES8_S8_EEENS6_IJNS7_ILi192EEENS7_ILi128EEENS7_ILi64EEEEEELi64ENS_10bfloat16_tEfNS_4arch4Sm90ELb1ELb0ELb0ELb1ELb0ELb1ELb0ELb1ELb1ELb1ELb1ELb0EEENS1_21CollectiveEpilogueFwdINS6_IJSA_SC_SB_EEES9_SE_SG_Li384ELb1ELb1ELb1ELb0EEENS1_36VarlenDynamicPersistentTileSchedulerILi192ELi128ELi384ELi128ELb1ELb1ELb1ELb1ELb1ELb1EEEEEEEEEvNT_6ParamsE,@function
        .size           _ZN7cutlass13device_kernelIN5flash11enable_sm90INS1_16FlashAttnFwdSm90INS1_25CollectiveMainloopFwdSm90ILi2EN4cute5tupleIJNS5_1CILi1EEES8_S8_EEENS6_IJNS7_ILi192EEENS7_ILi128EEENS7_ILi64EEEEEELi64ENS_10bfloat16_tEfNS_4arch4Sm90ELb1ELb0ELb0ELb1ELb0ELb1ELb0ELb1ELb1ELb1ELb1ELb0EEENS1_21CollectiveEpilogueFwdINS6_IJSA_SC_SB_EEES9_SE_SG_Li384ELb1ELb1ELb1ELb0EEENS1_36VarlenDynamicPersistentTileSchedulerILi192ELi128ELi384ELi128ELb1ELb1ELb1ELb1ELb1ELb1EEEEEEEEEvNT_6ParamsE,(.L_x_89 - _ZN7cutlass13device_kernelIN5flash11enable_sm90INS1_16FlashAttnFwdSm90INS1_25CollectiveMainloopFwdSm90ILi2EN4cute5tupleIJNS5_1CILi1EEES8_S8_EEENS6_IJNS7_ILi192EEENS7_ILi128EEENS7_ILi64EEEEEELi64ENS_10bfloat16_tEfNS_4arch4Sm90ELb1ELb0ELb0ELb1ELb0ELb1ELb0ELb1ELb1ELb1ELb1ELb0EEENS1_21CollectiveEpilogueFwdINS6_IJSA_SC_SB_EEES9_SE_SG_Li384ELb1ELb1ELb1ELb0EEENS1_36VarlenDynamicPersistentTileSchedulerILi192ELi128ELi384ELi128ELb1ELb1ELb1ELb1ELb1ELb1EEEEEEEEEvNT_6ParamsE)
        .other          _ZN7cutlass13device_kernelIN5flash11enable_sm90INS1_16FlashAttnFwdSm90INS1_25CollectiveMainloopFwdSm90ILi2EN4cute5tupleIJNS5_1CILi1EEES8_S8_EEENS6_IJNS7_ILi192EEENS7_ILi128EEENS7_ILi64EEEEEELi64ENS_10bfloat16_tEfNS_4arch4Sm90ELb1ELb0ELb0ELb1ELb0ELb1ELb0ELb1ELb1ELb1ELb1ELb0EEENS1_21CollectiveEpilogueFwdINS6_IJSA_SC_SB_EEES9_SE_SG_Li384ELb1ELb1ELb1ELb0EEENS1_36VarlenDynamicPersistentTileSchedulerILi192ELi128ELi384ELi128ELb1ELb1ELb1ELb1ELb1ELb1EEEEEEEEEvNT_6ParamsE,@"STO_CUDA_ENTRY STV_DEFAULT"
_ZN7cutlass13device_kernelIN5flash11enable_sm90INS1_16FlashAttnFwdSm90INS1_25CollectiveMainloopFwdSm90ILi2EN4cute5tupleIJNS5_1CILi1EEES8_S8_EEENS6_IJNS7_ILi192EEENS7_ILi128EEENS7_ILi64EEEEEELi64ENS_10bfloat16_tEfNS_4arch4Sm90ELb1ELb0ELb0ELb1ELb0ELb1ELb0ELb1ELb1ELb1ELb1ELb0EEENS1_21CollectiveEpilogueFwdINS6_IJSA_SC_SB_EEES9_SE_SG_Li384ELb1ELb1ELb1ELb0EEENS1_36VarlenDynamicPersistentTileSchedulerILi192ELi128ELi384ELi128ELb1ELb1ELb1ELb1ELb1ELb1EEEEEEEEEvNT_6ParamsE:
[----:B------:R-:W-:Y:S01]  /*0000*/  LDC R1, c[0x0][0x37c] ;  /* 0x0000df00ff017b82 */ /* 0x000fe20000000800 */
[----:B------:R-:W-:Y:S05]  /*0010*/  EXIT ;  /* 0x000000000000794d */ /* 0x000fea0003800000 */
.L_x_44:
        /* <DEDUP_REMOVED lines=14> */
.L_x_89:


//--------------------- .nv.shared.reserved.0     --------------------------
	.section	.nv.shared.reserved.0,"aw",@nobits
	.weak		__nv_reservedSMEM_offset_0_alias
	.size		__nv_reservedSMEM_offset_0_alias, 0, 64
	.other		__nv_reservedSMEM_offset_0_alias,@"STO_CUDA_RESERVED_SHARED STV_DEFAULT"
__nv_reservedSMEM_offset_0_alias:
	.zero		0
	.zero		64


//--------------------- .nv.global                --------------------------
	.section	.nv.global,"aw",@nobits
.nv.global:
	.type		_ZN72_INTERNAL_a5edcc1a_36_flash_fwd_hdimall_bf16_split_sm90_cu_60c5005d_36034cute1_E,@object
	.size		_ZN72_INTERNAL_a5edcc1a_36_flash_fwd_hdimall_bf16_split_sm90_cu_60c5005d_36034cute1_E,(_ZN72_INTERNAL_a5edcc1a_36_flash_fwd_hdimall_bf16_split_sm90_cu_60c5005d_36034cuda3std3__45__cpo6cbeginE - _ZN72_INTERNAL_a5edcc1a_36_flash_fwd_hdimall_bf16_split_sm90_cu_60c5005d_36034cute1_E)
_ZN72_INTERNAL_a5edcc1a_36_flash_fwd_hdimall_bf16_split_sm90_cu_60c5005d_36034cute1_E:
	.zero		1
	.type		_ZN72_INTERNAL_a5edcc1a_36_flash_fwd_hdimall_bf16_split_sm90_cu_60c5005d_36034cuda3std3__45__cpo6cbeginE,@object
	.size		_ZN72_INTERNAL_a5edcc1a_36_flash_fwd_hdimall_bf16_split_sm90_cu_60c5005d_36034cuda3std3__45__cpo6cbeginE,(_ZN72_INTERNAL_a5edcc1a_36_flash_fwd_hdimall_bf16_split_sm90_cu_60c5005d_36034cuda3std3__48in_placeE - _ZN72_INTERNAL_a5edcc1a_36_flash_fwd_hdimall_bf16_split_sm90_cu_60c5005d_36034cuda3std3__45__cpo6cbeginE)
_ZN72_INTERNAL_a5edcc1a_36_flash_fwd_hdimall_bf16_split_sm90_cu_60c5005d_36034cuda3std3__45__cpo6cbeginE:
	.zero		1
	.type		_ZN72_INTERNAL_a5edcc1a_36_flash_fwd_hdimall_bf16_split_sm90_cu_60c5005d_36034cuda3std3__48in_placeE,@object
	.size		_ZN72_INTERNAL_a5edcc1a_36_flash_fwd_hdimall_bf16_split_sm90_cu_60c5005d_36034cuda3std3__48in_placeE,(_ZN72_INTERNAL_a5edcc1a_36_flash_fwd_hdimall_bf16_split_sm90_cu_60c5005d_36034cuda3std6ranges3__45__cpo9iter_moveE - _ZN72_INTERNAL_a5edcc1a_36_flash_fwd_hdimall_bf16_split_sm90_cu_60c5005d_36034cuda3std3__48in_placeE)
_ZN72_INTERNAL_a5edcc1a_36_flash_fwd_hdimall_bf16_split_sm90_cu_60c5005d_36034cuda3std3__48in_placeE:
	.zero		1
	.type		_ZN72_INTERNAL_a5edcc1a_36_flash_fwd_hdimall_bf16_split_sm90_cu_60c5005d_36034cuda3std6ranges3__45__cpo9iter_moveE,@object
	.size		_ZN72_INTERNAL_a5edcc1a_36_flash_fwd_hdimall_bf16_split_sm90_cu_60c5005d_36034cuda3std6ranges3__45__cpo9iter_moveE,(_ZN72_INTERNAL_a5edcc1a_36_flash_fwd_hdimall_bf16_split_sm90_cu_60c5005d_36034cuda3std3__45__cpo5beginE - _ZN72_INTERNAL_a5edcc1a_36_flash_fwd_hdimall_bf16_split_sm90_cu_60c5005d_36034cuda3std6ranges3__45__cpo9iter_moveE)
_ZN72_INTERNAL_a5edcc1a_36_flash_fwd_hdimall_bf16_split_sm90_cu_60c5005d_36034cuda3std6ranges3__45__cpo9iter_moveE:
	.zero		1
	.type		_ZN72_INTERNAL_a5edcc1a_36_flash_fwd_hdimall_bf16_split_sm90_cu_60c5005d_36034cuda3std3__45__cpo5beginE,@object
	.size		_ZN72_INTERNAL_a5edcc1a_36_flash_fwd_hdimall_bf16_split_sm90_cu_60c5005d_36034cuda3std3__45__cpo5beginE,(_ZN72_INTERNAL_a5edcc1a_36_flash_fwd_hdimall_bf16_split_sm90_cu_60c5005d_36034cuda3std3__474_GLOBAL__N__a5edcc1a_36_flash_fwd_hdimall_bf16_split_sm90_cu_60c5005d_36036ignoreE - _ZN72_INTERNAL_a5edcc1a_36_flash_fwd_hdimall_bf16_split_sm90_cu_60c5005d_36034cuda3std3__45__cpo5beginE)
_ZN72_INTERNAL_a5edcc1a_36_flash_fwd_hdimall_bf16_split_sm90_cu_60c5005d_36034cuda3std3__45__cpo5beginE:
	.zero		1
	.type		_ZN72_INTERNAL_a5edcc1a_36_flash_fwd_hdimall_bf16_split_sm90_cu_60c5005d_36034cuda3std3__474_GLOBAL__N__a5edcc1a_36_flash_fwd_hdimall_bf16_split_sm90_cu_60c5005d_36036ignoreE,@object
	.size		_ZN72_INTERNAL_a5edcc1a_36_flash_fwd_hdimall_bf16_split_sm90_cu_60c5005d_36034cuda3std3__474_GLOBAL__N__a5edcc1a_36_flash_fwd_hdimall_bf16_split_sm90_cu_60c5005d_36036ignoreE,(_ZN72_INTERNAL_a5edcc1a_36_flash_fwd_hdimall_bf16_split_sm90_cu_60c5005d_36034cute7productE - _ZN72_INTERNAL_a5edcc1a_36_flash_fwd_hdimall_bf16_split_sm90_cu_60c5005d_36034cuda3std3__474_GLOBAL__N__a5edcc1a_36_flash_fwd_hdimall_bf16_split_sm90_cu_60c5005d_36036ignoreE)
_ZN72_INTERNAL_a5edcc1a_36_flash_fwd_hdimall_bf16_split_sm90_cu_60c5005d_36034cuda3std3__474_GLOBAL__N__a5edcc1a_36_flash_fwd_hdimall_bf16_split_sm90_cu_60c5005d_36036ignoreE:
	.zero		1
	.type		_ZN72_INTERNAL_a5edcc1a_36_flash_fwd_hdimall_bf16_split_sm90_cu_60c5005d_36034cute7productE,@object
	.size		_ZN72_INTERNAL_a5edcc1a_36_flash_fwd_hdimall_bf16_split_sm90_cu_60c5005d_36034cute7productE,(_ZN72_INTERNAL_a5edcc1a_36_flash_fwd_hdimall_bf16_split_sm90_cu_60c5005d_36034cuda3std3__45__cpo3endE - _ZN72_INTERNAL_a5edcc1a_36_flash_fwd_hdimall_bf16_split_sm90_cu_60c5005d_36034cute7productE)
_ZN72_INTERNAL_a5edcc1a_36_flash_fwd_hdimall_bf16_split_sm90_cu_60c5005d_36034cute7productE:
	.zero		1
	.type		_ZN72_INTERNAL_a5edcc1a_36_flash_fwd_hdimall_bf16_split_sm90_cu_60c5005d_36034cuda3std3__45__cpo3endE,@object
	.size		_ZN72_INTERNAL_a5edcc1a_36_flash_fwd_hdimall_bf16_split_sm90_cu_60c5005d_36034cuda3std3__45__cpo3endE,(_ZN72_INTERNAL_a5edcc1a_36_flash_fwd_hdimall_bf16_split_sm90_cu_60c5005d_36034cuda3std3__419piecewise_constructE - _ZN72_INTERNAL_a5edcc1a_36_flash_fwd_hdimall_bf16_split_sm90_cu_60c5005d_36034cuda3std3__45__cpo3endE)
_ZN72_INTERNAL_a5edcc1a_36_flash_fwd_hdimall_bf16_split_sm90_cu_60c5005d_36034cuda3std3__45__cpo3endE:
	.zero		1
	.type		_ZN72_INTERNAL_a5edcc1a_36_flash_fwd_hdimall_bf16_split_sm90_cu_60c5005d_36034cuda3std3__419piecewise_constructE,@object
	.size		_ZN72_INTERNAL_a5edcc1a_36_flash_fwd_hdimall_bf16_split_sm90_cu_60c5005d_36034cuda3std3__419piecewise_constructE,(_ZN72_INTERNAL_a5edcc1a_36_flash_fwd_hdimall_bf16_split_sm90_cu_60c5005d_36034cuda3std3__45__cpo4cendE - _ZN72_INTERNAL_a5edcc1a_36_flash_fwd_hdimall_bf16_split_sm90_cu_60c5005d_36034cuda3std3__419piecewise_constructE)
_ZN72_INTERNAL_a5edcc1a_36_flash_fwd_hdimall_bf16_split_sm90_cu_60c5005d_36034cuda3std3__419piecewise_constructE:
	.zero		1
	.type		_ZN72_INTERNAL_a5edcc1a_36_flash_fwd_hdimall_bf16_split_sm90_cu_60c5005d_36034cuda3std3__45__cpo4cendE,@object
	.size		_ZN72_INTERNAL_a5edcc1a_36_flash_fwd_hdimall_bf16_split_sm90_cu_60c5005d_36034cuda3std3__45__cpo4cendE,(_ZN72_INTERNAL_a5edcc1a_36_flash_fwd_hdimall_bf16_split_sm90_cu_60c5005d_36034cuda3std6ranges3__45__cpo4swapE - _ZN72_INTERNAL_a5edcc1a_36_flash_fwd_hdimall_bf16_split_sm90_cu_60c5005d_36034cuda3std3__45__cpo4cendE)
_ZN72_INTERNAL_a5edcc1a_36_flash_fwd_hdimall_bf16_split_sm90_cu_60c5005d_36034cuda3std3__45__cpo4cendE:
	.zero		1
	.type		_ZN72_INTERNAL_a5edcc1a_36_flash_fwd_hdimall_bf16_split_sm90_cu_60c5005d_36034cuda3std6ranges3__45__cpo4swapE,@object
	.size		_ZN72_INTERNAL_a5edcc1a_36_flash_fwd_hdimall_bf16_split_sm90_cu_60c5005d_36034cuda3std6ranges3__45__cpo4swapE,(.L_7 - _ZN72_INTERNAL_a5edcc1a_36_flash_fwd_hdimall_bf16_split_sm90_cu_60c5005d_36034cuda3std6ranges3__45__cpo4swapE)
_ZN72_INTERNAL_a5edcc1a_36_flash_fwd_hdimall_bf16_split_sm90_cu_60c5005d_36034cuda3std6ranges3__45__cpo4swapE:
	.zero		1
.L_7:


//--------------------- .nv.constant0._ZN7cutlass13device_kernelIN5flash11enable_sm90INS1_16FlashAttnFwdSm90INS1_25CollectiveMainloopFwdSm90ILi2EN4cute5tupleIJNS5_1CILi1EEES8_S8_EEENS6_IJNS7_ILi128EEENS7_ILi80EEENS7_ILi256EEEEEELi256ENS_10bfloat16_tEfNS_4arch4Sm90ELb0ELb0ELb0ELb0ELb0ELb0ELb0ELb1ELb1ELb1ELb1ELb0EEENS1_21CollectiveEpilogueFwdINS6_IJSA_SC_SB_EEES9_SE_SG_Li256ELb0ELb1ELb1ELb0EEENS1_19SingleTileSchedulerILb0ELb1ELb1ELi128EEEEEEEEEvNT_6ParamsE --------------------------
	.section	.nv.constant0._ZN7cutlass13device_kernelIN5flash11enable_sm90INS1_16FlashAttnFwdSm90INS1_25CollectiveMainloopFwdSm90ILi2EN4cute5tupleIJNS5_1CILi1EEES8_S8_EEENS6_IJNS7_ILi128EEENS7_ILi80EEENS7_ILi256EEEEEELi256ENS_10bfloat16_tEfNS_4arch4Sm90ELb0ELb0ELb0ELb0ELb0ELb0ELb0ELb1ELb1ELb1ELb1ELb0EEENS1_21CollectiveEpilogueFwdINS6_IJSA_SC_SB_EEES9_SE_SG_Li256ELb0ELb1ELb1ELb0EEENS1_19SingleTileSchedulerILb0ELb1ELb1ELi128EEEEEEEEEvNT_6ParamsE,"a",@progbits
	.sectionflags	@""
	.align	4
.nv.constant0._ZN7cutlass13device_kernelIN5flash11enable_sm90INS1_16FlashAttnFwdSm90INS1_25CollectiveMainloopFwdSm90ILi2EN4cute5tupleIJNS5_1CILi1EEES8_S8_EEENS6_IJNS7_ILi128EEENS7_ILi80EEENS7_ILi256EEEEEELi256ENS_10bfloat16_tEfNS_4arch4Sm90ELb0ELb0ELb0ELb0ELb0ELb0ELb0ELb1ELb1ELb1ELb1ELb0EEENS1_21CollectiveEpilogueFwdINS6_IJSA_SC_SB_EEES9_SE_SG_Li256ELb0ELb1ELb1ELb0EEENS1_19SingleTileSchedulerILb0ELb1ELb1ELi128EEEEEEEEEvNT_6ParamsE:
	.zero		3456


//--------------------- .nv.constant0._ZN7cutlass13device_kernelIN5flash11enable_sm90INS1_16FlashAttnFwdSm90INS1_25CollectiveMainloopFwdSm90ILi2EN4cute5tupleIJNS5_1CILi1EEES8_S8_EEENS6_IJNS7_ILi128EEENS7_ILi80EEENS7_ILi256EEEEEELi256ENS_10bfloat16_tEfNS_4arch4Sm90ELb0ELb0ELb0ELb1ELb0ELb0ELb0ELb1ELb1ELb1ELb1ELb0EEENS1_21CollectiveEpilogueFwdINS6_IJSA_SC_SB_EEES9_SE_SG_Li256ELb1ELb1ELb1ELb0EEENS1_36VarlenDynamicPersistentTileSchedulerILi128ELi80ELi256ELi128ELb1ELb1ELb1ELb0ELb1ELb1EEEEEEEEEvNT_6ParamsE --------------------------
	.section	.nv.constant0._ZN7cutlass13device_kernelIN5flash11enable_sm90INS1_16FlashAttnFwdSm90INS1_25CollectiveMainloopFwdSm90ILi2EN4cute5tupleIJNS5_1CILi1EEES8_S8_EEENS6_IJNS7_ILi128EEENS7_ILi80EEENS7_ILi256EEEEEELi256ENS_10bfloat16_tEfNS_4arch4Sm90ELb0ELb0ELb0ELb1ELb0ELb0ELb0ELb1ELb1ELb1ELb1ELb0EEENS1_21CollectiveEpilogueFwdINS6_IJSA_SC_SB_EEES9_SE_SG_Li256ELb1ELb1ELb1ELb0EEENS1_36VarlenDynamicPersistentTileSchedulerILi128ELi80ELi256ELi128ELb1ELb1ELb1ELb0ELb1ELb1EEEEEEEEEvNT_6ParamsE,"a",@progbits
	.sectionflags	@""
	.align	4
.nv.constant0._ZN7cutlass13device_kernelIN5flash11enable_sm90INS1_16FlashAttnFwdSm90INS1_25CollectiveMainloopFwdSm90ILi2EN4cute5tupleIJNS5_1CILi1EEES8_S8_EEENS6_IJNS7_ILi128EEENS7_ILi80EEENS7_ILi256EEEEEELi256ENS_10bfloat16_tEfNS_4arch4Sm90ELb0ELb0ELb0ELb1ELb0ELb0ELb0ELb1ELb1ELb1ELb1ELb0EEENS1_21CollectiveEpilogueFwdINS6_IJSA_SC_SB_EEES9_SE_SG_Li256ELb1ELb1ELb1ELb0EEENS1_36VarlenDynamicPersistentTileSchedulerILi128ELi80ELi256ELi128ELb1ELb1ELb1ELb0ELb1ELb1EEEEEEEEEvNT_6ParamsE:
	.zero		3584


//--------------------- .nv.constant0._ZN7cutlass13device_kernelIN5flash11enable_sm90INS1_16FlashAttnFwdSm90INS1_25CollectiveMainloopFwdSm90ILi2EN4cute5tupleIJNS5_1CILi1EEES8_S8_EEENS6_IJNS7_ILi128EEENS7_ILi80EEENS7_ILi256EEEEEELi256ENS_10bfloat16_tEfNS_4arch4Sm90ELb0ELb0ELb0ELb1ELb0ELb1ELb0ELb1ELb1ELb1ELb1ELb0EEENS1_21CollectiveEpilogueFwdINS6_IJSA_SC_SB_EEES9_SE_SG_Li256ELb1ELb1ELb1ELb0EEENS1_36VarlenDynamicPersistentTileSchedulerILi128ELi80ELi256ELi128ELb1ELb1ELb1ELb0ELb1ELb1EEEEEEEEEvNT_6ParamsE --------------------------
	.section	.nv.constant0._ZN7cutlass13device_kernelIN5flash11enable_sm90INS1_16FlashAttnFwdSm90INS1_25CollectiveMainloopFwdSm90ILi2EN4cute5tupleIJNS5_1CILi1EEES8_S8_EEENS6_IJNS7_ILi128EEENS7_ILi80EEENS7_ILi256EEEEEELi256ENS_10bfloat16_tEfNS_4arch4Sm90ELb0ELb0ELb0ELb1ELb0ELb1ELb0ELb1ELb1ELb1ELb1ELb0EEENS1_21CollectiveEpilogueFwdINS6_IJSA_SC_SB_EEES9_SE_SG_Li256ELb1ELb1ELb1ELb0EEENS1_36VarlenDynamicPersistentTileSchedulerILi128ELi80ELi256ELi128ELb1ELb1ELb1ELb0ELb1ELb1EEEEEEEEEvNT_6ParamsE,"a",@progbits
	.sectionflags	@""
	.align	4
.nv.constant0._ZN7cutlass13device_kernelIN5flash11enable_sm90INS1_16FlashAttnFwdSm90INS1_25CollectiveMainloopFwdSm90ILi2EN4cute5tupleIJNS5_1CILi1EEES8_S8_EEENS6_IJNS7_ILi128EEENS7_ILi80EEENS7_ILi256EEEEEELi256ENS_10bfloat16_tEfNS_4arch4Sm90ELb0ELb0ELb0ELb1ELb0ELb1ELb0ELb1ELb1ELb1ELb1ELb0EEENS1_21CollectiveEpilogueFwdINS6_IJSA_SC_SB_EEES9_SE_SG_Li256ELb1ELb1ELb1ELb0EEENS1_36VarlenDynamicPersistentTileSchedulerILi128ELi80ELi256ELi128ELb1ELb1ELb1ELb0ELb1ELb1EEEEEEEEEvNT_6ParamsE:
	.zero		3584


//--------------------- .nv.constant0._ZN7cutlass13device_kernelIN5flash11enable_sm90INS1_16FlashAttnFwdSm90INS1_25CollectiveMainloopFwdSm90ILi2EN4cute5tupleIJNS5_1CILi1EEES8_S8_EEENS6_IJNS7_ILi128EEENS7_ILi64EEENS7_ILi256EEEEEELi256ENS_10bfloat16_tEfNS_4arch4Sm90ELb0ELb1ELb0ELb0ELb0ELb0ELb0ELb1ELb1ELb1ELb1ELb0EEENS1_21CollectiveEpilogueFwdINS6_IJSA_SC_SB_EEES9_SE_SG_Li256ELb0ELb1ELb1ELb0EEENS1_19SingleTileSchedulerILb0ELb1ELb1ELi128EEEEEEEEEvNT_6ParamsE --------------------------
	.section	.nv.constant0._ZN7cutlass13device_kernelIN5flash11enable_sm90INS1_16FlashAttnFwdSm90INS1_25CollectiveMainloopFwdSm90ILi2EN4cute5tupleIJNS5_1CILi1EEES8_S8_EEENS6_IJNS7_ILi128EEENS7_ILi64EEENS7_ILi256EEEEEELi256ENS_10bfloat16_tEfNS_4arch4Sm90ELb0ELb1ELb0ELb0ELb0ELb0ELb0ELb1ELb1ELb1ELb1ELb0EEENS1_21CollectiveEpilogueFwdINS6_IJSA_SC_SB_EEES9_SE_SG_Li256ELb0ELb1ELb1ELb0EEENS1_19SingleTileSchedulerILb0ELb1ELb1ELi128EEEEEEEEEvNT_6ParamsE,"a",@progbits
	.sectionflags	@""
	.align	4
.nv.constant0._ZN7cutlass13device_kernelIN5flash11enable_sm90INS1_16FlashAttnFwdSm90INS1_25CollectiveMainloopFwdSm90ILi2EN4cute5tupleIJNS5_1CILi1EEES8_S8_EEENS6_IJNS7_ILi128EEENS7_ILi64EEENS7_ILi256EEEEEELi256ENS_10bfloat16_tEfNS_4arch4Sm90ELb0ELb1ELb0ELb0ELb0ELb0ELb0ELb1ELb1ELb1ELb1ELb0EEENS1_21CollectiveEpilogueFwdINS6_IJSA_SC_SB_EEES9_SE_SG_Li256ELb0ELb1ELb1ELb0EEENS1_19SingleTileSchedulerILb0ELb1ELb1ELi128EEEEEEEEEvNT_6ParamsE:
	.zero		3456


//--------------------- .nv.constant0._ZN7cutlass13device_kernelIN5flash11enable_sm90INS1_16FlashAttnFwdSm90INS1_25CollectiveMainloopFwdSm90ILi2EN4cute5tupleIJNS5_1CILi1EEES8_S8_EEENS6_IJNS7_ILi128EEENS7_ILi64EEENS7_ILi256EEEEEELi256ENS_10bfloat16_tEfNS_4arch4Sm90ELb0ELb1ELb0ELb1ELb0ELb0ELb0ELb1ELb1ELb1ELb1ELb0EEENS1_21CollectiveEpilogueFwdINS6_IJSA_SC_SB_EEES9_SE_SG_Li256ELb1ELb1ELb1ELb0EEENS1_36VarlenDynamicPersistentTileSchedulerILi128ELi64ELi256ELi128ELb1ELb1ELb1ELb1ELb0ELb1EEEEEEEEEvNT_6ParamsE --------------------------
	.section	.nv.constant0._ZN7cutlass13device_kernelIN5flash11enable_sm90INS1_16FlashAttnFwdSm90INS1_25CollectiveMainloopFwdSm90ILi2EN4cute5tupleIJNS5_1CILi1EEES8_S8_EEENS6_IJNS7_ILi128EEENS7_ILi64EEENS7_ILi256EEEEEELi256ENS_10bfloat16_tEfNS_4arch4Sm90ELb0ELb1ELb0ELb1ELb0ELb0ELb0ELb1ELb1ELb1ELb1ELb0EEENS1_21CollectiveEpilogueFwdINS6_IJSA_SC_SB_EEES9_SE_SG_Li256ELb1ELb1ELb1ELb0EEENS1_36VarlenDynamicPersistentTileSchedulerILi128ELi64ELi256ELi128ELb1ELb1ELb1ELb1ELb0ELb1EEEEEEEEEvNT_6ParamsE,"a",@progbits
	.sectionflags	@""
	.align	4
.nv.constant0._ZN7cutlass13device_kernelIN5flash11enable_sm90INS1_16FlashAttnFwdSm90INS1_25CollectiveMainloopFwdSm90ILi2EN4cute5tupleIJNS5_1CILi1EEES8_S8_EEENS6_IJNS7_ILi128EEENS7_ILi64EEENS7_ILi256EEEEEELi256ENS_10bfloat16_tEfNS_4arch4Sm90ELb0ELb1ELb0ELb1ELb0ELb0ELb0ELb1ELb1ELb1ELb1ELb0EEENS1_21CollectiveEpilogueFwdINS6_IJSA_SC_SB_EEES9_SE_SG_Li256ELb1ELb1ELb1ELb0EEENS1_36VarlenDynamicPersistentTileSchedulerILi128ELi64ELi256ELi128ELb1ELb1ELb1ELb1ELb0ELb1EEEEEEEEEvNT_6ParamsE:
	.zero		3584


//--------------------- .nv.constant0._ZN7cutlass13device_kernelIN5flash11enable_sm90INS1_16FlashAttnFwdSm90INS1_25CollectiveMainloopFwdSm90ILi2EN4cute5tupleIJNS5_1CILi1EEES8_S8_EEENS6_IJNS7_ILi128EEENS7_ILi64EEENS7_ILi256EEEEEELi256ENS_10bfloat16_tEfNS_4arch4Sm90ELb0ELb1ELb0ELb1ELb0ELb1ELb0ELb1ELb1ELb1ELb1ELb0EEENS1_21CollectiveEpilogueFwdINS6_IJSA_SC_SB_EEES9_SE_SG_Li256ELb1ELb1ELb1ELb0EEENS1_36VarlenDynamicPersistentTileSchedulerILi128ELi64ELi256ELi128ELb1ELb1ELb1ELb1ELb0ELb1EEEEEEEEEvNT_6ParamsE --------------------------
	.section	.nv.constant0._ZN7cutlass13device_kernelIN5flash11enable_sm90INS1_16FlashAttnFwdSm90INS1_25CollectiveMainloopFwdSm90ILi2EN4cute5tupleIJNS5_1CILi1EEES8_S8_EEENS6_IJNS7_ILi128EEENS7_ILi64EEENS7_ILi256EEEEEELi256ENS_10bfloat16_tEfNS_4arch4Sm90ELb0ELb1ELb0ELb1ELb0ELb1ELb0ELb1ELb1ELb1ELb1ELb0EEENS1_21CollectiveEpilogueFwdINS6_IJSA_SC_SB_EEES9_SE_SG_Li256ELb1ELb1ELb1ELb0EEENS1_36VarlenDynamicPersistentTileSchedulerILi128ELi64ELi256ELi128ELb1ELb1ELb1ELb1ELb0ELb1EEEEEEEEEvNT_6ParamsE,"a",@progbits
	.sectionflags	@""
	.align	4
.nv.constant0._ZN7cutlass13device_kernelIN5flash11enable_sm90INS1_16FlashAttnFwdSm90INS1_25CollectiveMainloopFwdSm90ILi2EN4cute5tupleIJNS5_1CILi1EEES8_S8_EEENS6_IJNS7_ILi128EEENS7_ILi64EEENS7_ILi256EEEEEELi256ENS_10bfloat16_tEfNS_4arch4Sm90ELb0ELb1ELb0ELb1ELb0ELb1ELb0ELb1ELb1ELb1ELb1ELb0EEENS1_21CollectiveEpilogueFwdINS6_IJSA_SC_SB_EEES9_SE_SG_Li256ELb1ELb1ELb1ELb0EEENS1_36VarlenDynamicPersistentTileSchedulerILi128ELi64ELi256ELi128ELb1ELb1ELb1ELb1ELb0ELb1EEEEEEEEEvNT_6ParamsE:
	.zero		3584


//--------------------- .nv.constant0._ZN7cutlass13device_kernelIN5flash11enable_sm90INS1_16FlashAttnFwdSm90INS1_25CollectiveMainloopFwdSm90ILi2EN4cute5tupleIJNS5_1CILi1EEES8_S8_EEENS6_IJNS7_ILi128EEENS7_ILi80EEENS7_ILi256EEEEEELi256ENS_10bfloat16_tEfNS_4arch4Sm90ELb1ELb0ELb0ELb0ELb0ELb0ELb0ELb1ELb1ELb1ELb1ELb0EEENS1_21CollectiveEpilogueFwdINS6_IJSA_SC_SB_EEES9_SE_SG_Li256ELb0ELb1ELb1ELb0EEENS1_19SingleTileSchedulerILb0ELb1ELb1ELi128EEEEEEEEEvNT_6ParamsE --------------------------
	.section	.nv.constant0._ZN7cutlass13device_kernelIN5flash11enable_sm90INS1_16FlashAttnFwdSm90INS1_25CollectiveMainloopFwdSm90ILi2EN4cute5tupleIJNS5_1CILi1EEES8_S8_EEENS6_IJNS7_ILi128EEENS7_ILi80EEENS7_ILi256EEEEEELi256ENS_10bfloat16_tEfNS_4arch4Sm90ELb1ELb0ELb0ELb0ELb0ELb0ELb0ELb1ELb1ELb1ELb1ELb0EEENS1_21CollectiveEpilogueFwdINS6_IJSA_SC_SB_EEES9_SE_SG_Li256ELb0ELb1ELb1ELb0EEENS1_19SingleTileSchedulerILb0ELb1ELb1ELi128EEEEEEEEEvNT_6ParamsE,"a",@progbits
	.sectionflags	@""
	.align	4
.nv.constant0._ZN7cutlass13device_kernelIN5flash11enable_sm90INS1_16FlashAttnFwdSm90INS1_25CollectiveMainloopFwdSm90ILi2EN4cute5tupleIJNS5_1CILi1EEES8_S8_EEENS6_IJNS7_ILi128EEENS7_ILi80EEENS7_ILi256EEEEEELi256ENS_10bfloat16_tEfNS_4arch4Sm90ELb1ELb0ELb0ELb0ELb0ELb0ELb0ELb1ELb1ELb1ELb1ELb0EEENS1_21CollectiveEpilogueFwdINS6_IJSA_SC_SB_EEES9_SE_SG_Li256ELb0ELb1ELb1ELb0EEENS1_19SingleTileSchedulerILb0ELb1ELb1ELi128EEEEEEEEEvNT_6ParamsE:
	.zero		3456


//--------------------- .nv.constant0._ZN7cutlass13device_kernelIN5flash11enable_sm90INS1_16FlashAttnFwdSm90INS1_25CollectiveMainloopFwdSm90ILi2EN4cute5tupleIJNS5_1CILi1EEES8_S8_EEENS6_IJNS7_ILi128EEENS7_ILi80EEENS7_ILi256EEEEEELi256ENS_10bfloat16_tEfNS_4arch4Sm90ELb1ELb0ELb0ELb1ELb0ELb0ELb0ELb1ELb1ELb1ELb1ELb0EEENS1_21CollectiveEpilogueFwdINS6_IJSA_SC_SB_EEES9_SE_SG_Li256ELb1ELb1ELb1ELb0EEENS1_36VarlenDynamicPersistentTileSchedulerILi128ELi80ELi256ELi128ELb1ELb1ELb1ELb1ELb1ELb1EEEEEEEEEvNT_6ParamsE --------------------------
	.section	.nv.constant0._ZN7cutlass13device_kernelIN5flash11enable_sm90INS1_16FlashAttnFwdSm90INS1_25CollectiveMainloopFwdSm90ILi2EN4cute5tupleIJNS5_1CILi1EEES8_S8_EEENS6_IJNS7_ILi128EEENS7_ILi80EEENS7_ILi256EEEEEELi256ENS_10bfloat16_tEfNS_4arch4Sm90ELb1ELb0ELb0ELb1ELb0ELb0ELb0ELb1ELb1ELb1ELb1ELb0EEENS1_21CollectiveEpilogueFwdINS6_IJSA_SC_SB_EEES9_SE_SG_Li256ELb1ELb1ELb1ELb0EEENS1_36VarlenDynamicPersistentTileSchedulerILi128ELi80ELi256ELi128ELb1ELb1ELb1ELb1ELb1ELb1EEEEEEEEEvNT_6ParamsE,"a",@progbits
	.sectionflags	@""
	.align	4
.nv.constant0._ZN7cutlass13device_kernelIN5flash11enable_sm90INS1_16FlashAttnFwdSm90INS1_25CollectiveMainloopFwdSm90ILi2EN4cute5tupleIJNS5_1CILi1EEES8_S8_EEENS6_IJNS7_ILi128EEENS7_ILi80EEENS7_ILi256EEEEEELi256ENS_10bfloat16_tEfNS_4arch4Sm90ELb1ELb0ELb0ELb1ELb0ELb0ELb0ELb1ELb1ELb1ELb1ELb0EEENS1_21CollectiveEpilogueFwdINS6_IJSA_SC_SB_EEES9_SE_SG_Li256ELb1ELb1ELb1ELb0EEENS1_36VarlenDynamicPersistentTileSchedulerILi128ELi80ELi256ELi128ELb1ELb1ELb1ELb1ELb1ELb1EEEEEEEEEvNT_6ParamsE:
	.zero		3584


//--------------------- .nv.constant0._ZN7cutlass13device_kernelIN5flash11enable_sm90INS1_16FlashAttnFwdSm90INS1_25CollectiveMainloopFwdSm90ILi2EN4cute5tupleIJNS5_1CILi1EEES8_S8_EEENS6_IJNS7_ILi128EEENS7_ILi80EEENS7_ILi256EEEEEELi256ENS_10bfloat16_tEfNS_4arch4Sm90ELb1ELb0ELb0ELb1ELb0ELb1ELb0ELb1ELb1ELb1ELb1ELb0EEENS1_21CollectiveEpilogueFwdINS6_IJSA_SC_SB_EEES9_SE_SG_Li256ELb1ELb1ELb1ELb0EEENS1_36VarlenDynamicPersistentTileSchedulerILi128ELi80ELi256ELi128ELb1ELb1ELb1ELb1ELb1ELb1EEEEEEEEEvNT_6ParamsE --------------------------
	.section	.nv.constant0._ZN7cutlass13device_kernelIN5flash11enable_sm90INS1_16FlashAttnFwdSm90INS1_25CollectiveMainloopFwdSm90ILi2EN4cute5tupleIJNS5_1CILi1EEES8_S8_EEENS6_IJNS7_ILi128EEENS7_ILi80EEENS7_ILi256EEEEEELi256ENS_10bfloat16_tEfNS_4arch4Sm90ELb1ELb0ELb0ELb1ELb0ELb1ELb0ELb1ELb1ELb1ELb1ELb0EEENS1_21CollectiveEpilogueFwdINS6_IJSA_SC_SB_EEES9_SE_SG_Li256ELb1ELb1ELb1ELb0EEENS1_36VarlenDynamicPersistentTileSchedulerILi128ELi80ELi256ELi128ELb1ELb1ELb1ELb1ELb1ELb1EEEEEEEEEvNT_6ParamsE,"a",@progbits
	.sectionflags	@""
	.align	4
.nv.constant0._ZN7cutlass13device_kernelIN5flash11enable_sm90INS1_16FlashAttnFwdSm90INS1_25CollectiveMainloopFwdSm90ILi2EN4cute5tupleIJNS5_1CILi1EEES8_S8_EEENS6_IJNS7_ILi128EEENS7_ILi80EEENS7_ILi256EEEEEELi256ENS_10bfloat16_tEfNS_4arch4Sm90ELb1ELb0ELb0ELb1ELb0ELb1ELb0ELb1ELb1ELb1ELb1ELb0EEENS1_21CollectiveEpilogueFwdINS6_IJSA_SC_SB_EEES9_SE_SG_Li256ELb1ELb1ELb1ELb0EEENS1_36VarlenDynamicPersistentTileSchedulerILi128ELi80ELi256ELi128ELb1ELb1ELb1ELb1ELb1ELb1EEEEEEEEEvNT_6ParamsE:
	.zero		3584


//--------------------- .nv.constant0._ZN7cutlass13device_kernelIN5flash11enable_sm90INS1_16FlashAttnFwdSm90INS1_25CollectiveMainloopFwdSm90ILi2EN4cute5tupleIJNS5_1CILi1EEES8_S8_EEENS6_IJNS7_ILi128EEENS7_ILi112EEENS7_ILi192EEEEEELi192ENS_10bfloat16_tEfNS_4arch4Sm90ELb0ELb0ELb0ELb0ELb0ELb0ELb0ELb1ELb1ELb1ELb1ELb0EEENS1_21CollectiveEpilogueFwdINS6_IJSA_SC_SB_EEES9_SE_SG_Li256ELb0ELb1ELb1ELb0EEENS1_19SingleTileSchedulerILb0ELb1ELb1ELi128EEEEEEEEEvNT_6ParamsE --------------------------
	.section	.nv.constant0._ZN7cutlass13device_kernelIN5flash11enable_sm90INS1_16FlashAttnFwdSm90INS1_25CollectiveMainloopFwdSm90ILi2EN4cute5tupleIJNS5_1CILi1EEES8_S8_EEENS6_IJNS7_ILi128EEENS7_ILi112EEENS7_ILi192EEEEEELi192ENS_10bfloat16_tEfNS_4arch4Sm90ELb0ELb0ELb0ELb0ELb0ELb0ELb0ELb1ELb1ELb1ELb1ELb0EEENS1_21CollectiveEpilogueFwdINS6_IJSA_SC_SB_EEES9_SE_SG_Li256ELb0ELb1ELb1ELb0EEENS1_19SingleTileSchedulerILb0ELb1ELb1ELi128EEEEEEEEEvNT_6ParamsE,"a",@progbits
	.sectionflags	@""
	.align	4
.nv.constant0._ZN7cutlass13device_kernelIN5flash11enable_sm90INS1_16FlashAttnFwdSm90INS1_25CollectiveMainloopFwdSm90ILi2EN4cute5tupleIJNS5_1CILi1EEES8_S8_EEENS6_IJNS7_ILi128EEENS7_ILi112EEENS7_ILi192EEEEEELi192ENS_10bfloat16_tEfNS_4arch4Sm90ELb0ELb0ELb0ELb0ELb0ELb0ELb0ELb1ELb1ELb1ELb1ELb0EEENS1_21CollectiveEpilogueFwdINS6_IJSA_SC_SB_EEES9_SE_SG_Li256ELb0ELb1ELb1ELb0EEENS1_19SingleTileSchedulerILb0ELb1ELb1ELi128EEEEEEEEEvNT_6ParamsE:
	.zero		3456


//--------------------- .nv.constant0._ZN7cutlass13device_kernelIN5flash11enable_sm90INS1_16FlashAttnFwdSm90INS1_25CollectiveMainloopFwdSm90ILi2EN4cute5tupleIJNS5_1CILi1EEES8_S8_EEENS6_IJNS7_ILi128EEENS7_ILi112EEENS7_ILi192EEEEEELi192ENS_10bfloat16_tEfNS_4arch4Sm90ELb0ELb0ELb0ELb1ELb0ELb0ELb0ELb1ELb1ELb1ELb1ELb0EEENS1_21CollectiveEpilogueFwdINS6_IJSA_SC_SB_EEES9_SE_SG_Li256ELb1ELb1ELb1ELb0EEENS1_36VarlenDynamicPersistentTileSchedulerILi128ELi112ELi256ELi128ELb1ELb1ELb1ELb0ELb1ELb1EEEEEEEEEvNT_6ParamsE --------------------------
	.section	.nv.constant0._ZN7cutlass13device_kernelIN5flash11enable_sm90INS1_16FlashAttnFwdSm90INS1_25CollectiveMainloopFwdSm90ILi2EN4cute5tupleIJNS5_1CILi1EEES8_S8_EEENS6_IJNS7_ILi128EEENS7_ILi112EEENS7_ILi192EEEEEELi192ENS_10bfloat16_tEfNS_4arch4Sm90ELb0ELb0ELb0ELb1ELb0ELb0ELb0ELb1ELb1ELb1ELb1ELb0EEENS1_21CollectiveEpilogueFwdINS6_IJSA_SC_SB_EEES9_SE_SG_Li256ELb1ELb1ELb1ELb0EEENS1_36VarlenDynamicPersistentTileSchedulerILi128ELi112ELi256ELi128ELb1ELb1ELb1ELb0ELb1ELb1EEEEEEEEEvNT_6ParamsE,"a",@progbits
	.sectionflags	@""
	.align	4
.nv.constant0._ZN7cutlass13device_kernelIN5flash11enable_sm90INS1_16FlashAttnFwdSm90INS1_25CollectiveMainloopFwdSm90ILi2EN4cute5tupleIJNS5_1CILi1EEES8_S8_EEENS6_IJNS7_ILi128EEENS7_ILi112EEENS7_ILi192EEEEEELi192ENS_10bfloat16_tEfNS_4arch4Sm90ELb0ELb0ELb0ELb1ELb0ELb0ELb0ELb1ELb1ELb1ELb1ELb0EEENS1_21CollectiveEpilogueFwdINS6_IJSA_SC_SB_EEES9_SE_SG_Li256ELb1ELb1ELb1ELb0EEENS1_36VarlenDynamicPersistentTileSchedulerILi128ELi112ELi256ELi128ELb1ELb1ELb1ELb0ELb1ELb1EEEEEEEEEvNT_6ParamsE:
	.zero		3584


//--------------------- .nv.constant0._ZN7cutlass13device_kernelIN5flash11enable_sm90INS1_16FlashAttnFwdSm90INS1_25CollectiveMainloopFwdSm90ILi2EN4cute5tupleIJNS5_1CILi1EEES8_S8_EEENS6_IJNS7_ILi128EEENS7_ILi112EEENS7_ILi192EEEEEELi192ENS_10bfloat16_tEfNS_4arch4Sm90ELb0ELb0ELb0ELb1ELb0ELb1ELb0ELb1ELb1ELb1ELb1ELb0EEENS1_21CollectiveEpilogueFwdINS6_IJSA_SC_SB_EEES9_SE_SG_Li256ELb1ELb1ELb1ELb0EEENS1_36VarlenDynamicPersistentTileSchedulerILi128ELi112ELi256ELi128ELb1ELb1ELb1ELb0ELb1ELb1EEEEEEEEEvNT_6ParamsE --------------------------
	.section	.nv.constant0._ZN7cutlass13device_kernelIN5flash11enable_sm90INS1_16FlashAttnFwdSm90INS1_25CollectiveMainloopFwdSm90ILi2EN4cute5tupleIJNS5_1CILi1EEES8_S8_EEENS6_IJNS7_ILi128EEENS7_ILi112EEENS7_ILi192EEEEEELi192ENS_10bfloat16_tEfNS_4arch4Sm90ELb0ELb0ELb0ELb1ELb0ELb1ELb0ELb1ELb1ELb1ELb1ELb0EEENS1_21CollectiveEpilogueFwdINS6_IJSA_SC_SB_EEES9_SE_SG_Li256ELb1ELb1ELb1ELb0EEENS1_36VarlenDynamicPersistentTileSchedulerILi128ELi112ELi256ELi128ELb1ELb1ELb1ELb0ELb1ELb1EEEEEEEEEvNT_6ParamsE,"a",@progbits
	.sectionflags	@""
	.align	4
.nv.constant0._ZN7cutlass13device_kernelIN5flash11enable_sm90INS1_16FlashAttnFwdSm90INS1_25CollectiveMainloopFwdSm90ILi2EN4cute5tupleIJNS5_1CILi1EEES8_S8_EEENS6_IJNS7_ILi128EEENS7_ILi112EEENS7_ILi192EEEEEELi192ENS_10bfloat16_tEfNS_4arch4Sm90ELb0ELb0ELb0ELb1ELb0ELb1ELb0ELb1ELb1ELb1ELb1ELb0EEENS1_21CollectiveEpilogueFwdINS6_IJSA_SC_SB_EEES9_SE_SG_Li256ELb1ELb1ELb1ELb0EEENS1_36VarlenDynamicPersistentTileSchedulerILi128ELi112ELi256ELi128ELb1ELb1ELb1ELb0ELb1ELb1EEEEEEEEEvNT_6ParamsE:
	.zero		3584


//--------------------- .nv.constant0._ZN7cutlass13device_kernelIN5flash11enable_sm90INS1_16FlashAttnFwdSm90INS1_25CollectiveMainloopFwdSm90ILi2EN4cute5tupleIJNS5_1CILi1EEES8_S8_EEENS6_IJNS7_ILi128EEENS7_ILi96EEENS7_ILi192EEEEEELi192ENS_10bfloat16_tEfNS_4arch4Sm90ELb0ELb1ELb0ELb0ELb0ELb0ELb0ELb1ELb1ELb1ELb1ELb0EEENS1_21CollectiveEpilogueFwdINS6_IJSA_SC_SB_EEES9_SE_SG_Li256ELb0ELb1ELb1ELb0EEENS1_19SingleTileSchedulerILb0ELb1ELb1ELi128EEEEEEEEEvNT_6ParamsE --------------------------
	.section	.nv.constant0._ZN7cutlass13device_kernelIN5flash11enable_sm90INS1_16FlashAttnFwdSm90INS1_25CollectiveMainloopFwdSm90ILi2EN4cute5tupleIJNS5_1CILi1EEES8_S8_EEENS6_IJNS7_ILi128EEENS7_ILi96EEENS7_ILi192EEEEEELi192ENS_10bfloat16_tEfNS_4arch4Sm90ELb0ELb1ELb0ELb0ELb0ELb0ELb0ELb1ELb1ELb1ELb1ELb0EEENS1_21CollectiveEpilogueFwdINS6_IJSA_SC_SB_EEES9_SE_SG_Li256ELb0ELb1ELb1ELb0EEENS1_19SingleTileSchedulerILb0ELb1ELb1ELi128EEEEEEEEEvNT_6ParamsE,"a",@progbits
	.sectionflags	@""
	.align	4
.nv.constant0._ZN7cutlass13device_kernelIN5flash11enable_sm90INS1_16FlashAttnFwdSm90INS1_25CollectiveMainloopFwdSm90ILi2EN4cute5tupleIJNS5_1CILi1EEES8_S8_EEENS6_IJNS7_ILi128EEENS7_ILi96EEENS7_ILi192EEEEEELi192ENS_10bfloat16_tEfNS_4arch4Sm90ELb0ELb1ELb0ELb0ELb0ELb0ELb0ELb1ELb1ELb1ELb1ELb0EEENS1_21CollectiveEpilogueFwdINS6_IJSA_SC_SB_EEES9_SE_SG_Li256ELb0ELb1ELb1ELb0EEENS1_19SingleTileSchedulerILb0ELb1ELb1ELi128EEEEEEEEEvNT_6ParamsE:
	.zero		3456


//--------------------- .nv.constant0._ZN7cutlass13device_kernelIN5flash11enable_sm90INS1_16FlashAttnFwdSm90INS1_25CollectiveMainloopFwdSm90ILi2EN4cute5tupleIJNS5_1CILi1EEES8_S8_EEENS6_IJNS7_ILi128EEENS7_ILi96EEENS7_ILi192EEEEEELi192ENS_10bfloat16_tEfNS_4arch4Sm90ELb0ELb1ELb0ELb1ELb0ELb0ELb0ELb1ELb1ELb1ELb1ELb0EEENS1_21CollectiveEpilogueFwdINS6_IJSA_SC_SB_EEES9_SE_SG_Li256ELb1ELb1ELb1ELb0EEENS1_36VarlenDynamicPersistentTileSchedulerILi128ELi96ELi256ELi128ELb1ELb1ELb1ELb1ELb0ELb1EEEEEEEEEvNT_6ParamsE --------------------------
	.section	.nv.constant0._ZN7cutlass13device_kernelIN5flash11enable_sm90INS1_16FlashAttnFwdSm90INS1_25CollectiveMainloopFwdSm90ILi2EN4cute5tupleIJNS5_1CILi1EEES8_S8_EEENS6_IJNS7_ILi128EEENS7_ILi96EEENS7_ILi192EEEEEELi192ENS_10bfloat16_tEfNS_4arch4Sm90ELb0ELb1ELb0ELb1ELb0ELb0ELb0ELb1ELb1ELb1ELb1ELb0EEENS1_21CollectiveEpilogueFwdINS6_IJSA_SC_SB_EEES9_SE_SG_Li256ELb1ELb1ELb1ELb0EEENS1_36VarlenDynamicPersistentTileSchedulerILi128ELi96ELi256ELi128ELb1ELb1ELb1ELb1ELb0ELb1EEEEEEEEEvNT_6ParamsE,"a",@progbits
	.sectionflags	@""
	.align	4
.nv.constant0._ZN7cutlass13device_kernelIN5flash11enable_sm90INS1_16FlashAttnFwdSm90INS1_25CollectiveMainloopFwdSm90ILi2EN4cute5tupleIJNS5_1CILi1EEES8_S8_EEENS6_IJNS7_ILi128EEENS7_ILi96EEENS7_ILi192EEEEEELi192ENS_10bfloat16_tEfNS_4arch4Sm90ELb0ELb1ELb0ELb1ELb0ELb0ELb0ELb1ELb1ELb1ELb1ELb0EEENS1_21CollectiveEpilogueFwdINS6_IJSA_SC_SB_EEES9_SE_SG_Li256ELb1ELb1ELb1ELb0EEENS1_36VarlenDynamicPersistentTileSchedulerILi128ELi96ELi256ELi128ELb1ELb1ELb1ELb1ELb0ELb1EEEEEEEEEvNT_6ParamsE:
	.zero		3584


//--------------------- .nv.constant0._ZN7cutlass13device_kernelIN5flash11enable_sm90INS1_16FlashAttnFwdSm90INS1_25CollectiveMainloopFwdSm90ILi2EN4cute5tupleIJNS5_1CILi1EEES8_S8_EEENS6_IJNS7_ILi128EEENS7_ILi96EEENS7_ILi192EEEEEELi192ENS_10bfloat16_tEfNS_4arch4Sm90ELb0ELb1ELb0ELb1ELb0ELb1ELb0ELb1ELb1ELb1ELb1ELb0EEENS1_21CollectiveEpilogueFwdINS6_IJSA_SC_SB_EEES9_SE_SG_Li256ELb1ELb1ELb1ELb0EEENS1_36VarlenDynamicPersistentTileSchedulerILi128ELi96ELi256ELi128ELb1ELb1ELb1ELb1ELb0ELb1EEEEEEEEEvNT_6ParamsE --------------------------
	.section	.nv.constant0._ZN7cutlass13device_kernelIN5flash11enable_sm90INS1_16FlashAttnFwdSm90INS1_25CollectiveMainloopFwdSm90ILi2EN4cute5tupleIJNS5_1CILi1EEES8_S8_EEENS6_IJNS7_ILi128EEENS7_ILi96EEENS7_ILi192EEEEEELi192ENS_10bfloat16_tEfNS_4arch4Sm90ELb0ELb1ELb0ELb1ELb0ELb1ELb0ELb1ELb1ELb1ELb1ELb0EEENS1_21CollectiveEpilogueFwdINS6_IJSA_SC_SB_EEES9_SE_SG_Li256ELb1ELb1ELb1ELb0EEENS1_36VarlenDynamicPersistentTileSchedulerILi128ELi96ELi256ELi128ELb1ELb1ELb1ELb1ELb0ELb1EEEEEEEEEvNT_6ParamsE,"a",@progbits
	.sectionflags	@""
	.align	4
.nv.constant0._ZN7cutlass13device_kernelIN5flash11enable_sm90INS1_16FlashAttnFwdSm90INS1_25CollectiveMainloopFwdSm90ILi2EN4cute5tupleIJNS5_1CILi1EEES8_S8_EEENS6_IJNS7_ILi128EEENS7_ILi96EEENS7_ILi192EEEEEELi192ENS_10bfloat16_tEfNS_4arch4Sm90ELb0ELb1ELb0ELb1ELb0ELb1ELb0ELb1ELb1ELb1ELb1ELb0EEENS1_21CollectiveEpilogueFwdINS6_IJSA_SC_SB_EEES9_SE_SG_Li256ELb1ELb1ELb1ELb0EEENS1_36VarlenDynamicPersistentTileSchedulerILi128ELi96ELi256ELi128ELb1ELb1ELb1ELb1ELb0ELb1EEEEEEEEEvNT_6ParamsE:
	.zero		3584


//--------------------- .nv.constant0._ZN7cutlass13device_kernelIN5flash11enable_sm90INS1_16FlashAttnFwdSm90INS1_25CollectiveMainloopFwdSm90ILi2EN4cute5tupleIJNS5_1CILi1EEES8_S8_EEENS6_IJNS7_ILi128EEENS7_ILi112EEENS7_ILi192EEEEEELi192ENS_10bfloat16_tEfNS_4arch4Sm90ELb1ELb0ELb0ELb0ELb0ELb0ELb0ELb1ELb1ELb1ELb1ELb0EEENS1_21CollectiveEpilogueFwdINS6_IJSA_SC_SB_EEES9_SE_SG_Li256ELb0ELb1ELb1ELb0EEENS1_19SingleTileSchedulerILb0ELb1ELb1ELi128EEEEEEEEEvNT_6ParamsE --------------------------
	.section	.nv.constant0._ZN7cutlass13device_kernelIN5flash11enable_sm90INS1_16FlashAttnFwdSm90INS1_25CollectiveMainloopFwdSm90ILi2EN4cute5tupleIJNS5_1CILi1EEES8_S8_EEENS6_IJNS7_ILi128EEENS7_ILi112EEENS7_ILi192EEEEEELi192ENS_10bfloat16_tEfNS_4arch4Sm90ELb1ELb0ELb0ELb0ELb0ELb0ELb0ELb1ELb1ELb1ELb1ELb0EEENS1_21CollectiveEpilogueFwdINS6_IJSA_SC_SB_EEES9_SE_SG_Li256ELb0ELb1ELb1ELb0EEENS1_19SingleTileSchedulerILb0ELb1ELb1ELi128EEEEEEEEEvNT_6ParamsE,"a",@progbits
	.sectionflags	@""
	.align	4
.nv.constant0._ZN7cutlass13device_kernelIN5flash11enable_sm90INS1_16FlashAttnFwdSm90INS1_25CollectiveMainloopFwdSm90ILi2EN4cute5tupleIJNS5_1CILi1EEES8_S8_EEENS6_IJNS7_ILi128EEENS7_ILi112EEENS7_ILi192EEEEEELi192ENS_10bfloat16_tEfNS_4arch4Sm90ELb1ELb0ELb0ELb0ELb0ELb0ELb0ELb1ELb1ELb1ELb1ELb0EEENS1_21CollectiveEpilogueFwdINS6_IJSA_SC_SB_EEES9_SE_SG_Li256ELb0ELb1ELb1ELb0EEENS1_19SingleTileSchedulerILb0ELb1ELb1ELi128EEEEEEEEEvNT_6ParamsE:
	.zero		3456


//--------------------- .nv.constant0._ZN7cutlass13device_kernelIN5flash11enable_sm90INS1_16FlashAttnFwdSm90INS1_25CollectiveMainloopFwdSm90ILi2EN4cute5tupleIJNS5_1CILi1EEES8_S8_EEENS6_IJNS7_ILi128EEENS7_ILi112EEENS7_ILi192EEEEEELi192ENS_10bfloat16_tEfNS_4arch4Sm90ELb1ELb0ELb0ELb1ELb0ELb0ELb0ELb1ELb1ELb1ELb1ELb0EEENS1_21CollectiveEpilogueFwdINS6_IJSA_SC_SB_EEES9_SE_SG_Li256ELb1ELb1ELb1ELb0EEENS1_36VarlenDynamicPersistentTileSchedulerILi128ELi112ELi256ELi128ELb1ELb1ELb1ELb1ELb1ELb1EEEEEEEEEvNT_6ParamsE --------------------------
	.section	.nv.constant0._ZN7cutlass13device_kernelIN5flash11enable_sm90INS1_16FlashAttnFwdSm90INS1_25CollectiveMainloopFwdSm90ILi2EN4cute5tupleIJNS5_1CILi1EEES8_S8_EEENS6_IJNS7_ILi128EEENS7_ILi112EEENS7_ILi192EEEEEELi192ENS_10bfloat16_tEfNS_4arch4Sm90ELb1ELb0ELb0ELb1ELb0ELb0ELb0ELb1ELb1ELb1ELb1ELb0EEENS1_21CollectiveEpilogueFwdINS6_IJSA_SC_SB_EEES9_SE_SG_Li256ELb1ELb1ELb1ELb0EEENS1_36VarlenDynamicPersistentTileSchedulerILi128ELi112ELi256ELi128ELb1ELb1ELb1ELb1ELb1ELb1EEEEEEEEEvNT_6ParamsE,"a",@progbits
	.sectionflags	@""
	.align	4
.nv.constant0._ZN7cutlass13device_kernelIN5flash11enable_sm90INS1_16FlashAttnFwdSm90INS1_25CollectiveMainloopFwdSm90ILi2EN4cute5tupleIJNS5_1CILi1EEES8_S8_EEENS6_IJNS7_ILi128EEENS7_ILi112EEENS7_ILi192EEEEEELi192ENS_10bfloat16_tEfNS_4arch4Sm90ELb1ELb0ELb0ELb1ELb0ELb0ELb0ELb1ELb1ELb1ELb1ELb0EEENS1_21CollectiveEpilogueFwdINS6_IJSA_SC_SB_EEES9_SE_SG_Li256ELb1ELb1ELb1ELb0EEENS1_36VarlenDynamicPersistentTileSchedulerILi128ELi112ELi256ELi128ELb1ELb1ELb1ELb1ELb1ELb1EEEEEEEEEvNT_6ParamsE:
	.zero		3584


//--------------------- .nv.constant0._ZN7cutlass13device_kernelIN5flash11enable_sm90INS1_16FlashAttnFwdSm90INS1_25CollectiveMainloopFwdSm90ILi2EN4cute5tupleIJNS5_1CILi1EEES8_S8_EEENS6_IJNS7_ILi128EEENS7_ILi112EEENS7_ILi192EEEEEELi192ENS_10bfloat16_tEfNS_4arch4Sm90ELb1ELb0ELb0ELb1ELb0ELb1ELb0ELb1ELb1ELb1ELb1ELb0EEENS1_21CollectiveEpilogueFwdINS6_IJSA_SC_SB_EEES9_SE_SG_Li256ELb1ELb1ELb1ELb0EEENS1_36VarlenDynamicPersistentTileSchedulerILi128ELi112ELi256ELi128ELb1ELb1ELb1ELb1ELb1ELb1EEEEEEEEEvNT_6ParamsE --------------------------
	.section	.nv.constant0._ZN7cutlass13device_kernelIN5flash11enable_sm90INS1_16FlashAttnFwdSm90INS1_25CollectiveMainloopFwdSm90ILi2EN4cute5tupleIJNS5_1CILi1EEES8_S8_EEENS6_IJNS7_ILi128EEENS7_ILi112EEENS7_ILi192EEEEEELi192ENS_10bfloat16_tEfNS_4arch4Sm90ELb1ELb0ELb0ELb1ELb0ELb1ELb0ELb1ELb1ELb1ELb1ELb0EEENS1_21CollectiveEpilogueFwdINS6_IJSA_SC_SB_EEES9_SE_SG_Li256ELb1ELb1ELb1ELb0EEENS1_36VarlenDynamicPersistentTileSchedulerILi128ELi112ELi256ELi128ELb1ELb1ELb1ELb1ELb1ELb1EEEEEEEEEvNT_6ParamsE,"a",@progbits
	.sectionflags	@""
	.align	4
.nv.constant0._ZN7cutlass13device_kernelIN5flash11enable_sm90INS1_16FlashAttnFwdSm90INS1_25CollectiveMainloopFwdSm90ILi2EN4cute5tupleIJNS5_1CILi1EEES8_S8_EEENS6_IJNS7_ILi128EEENS7_ILi112EEENS7_ILi192EEEEEELi192ENS_10bfloat16_tEfNS_4arch4Sm90ELb1ELb0ELb0ELb1ELb0ELb1ELb0ELb1ELb1ELb1ELb1ELb0EEENS1_21CollectiveEpilogueFwdINS6_IJSA_SC_SB_EEES9_SE_SG_Li256ELb1ELb1ELb1ELb0EEENS1_36VarlenDynamicPersistentTileSchedulerILi128ELi112ELi256ELi128ELb1ELb1ELb1ELb1ELb1ELb1EEEEEEEEEvNT_6ParamsE:
	.zero		3584


//--------------------- .nv.constant0._ZN7cutlass13device_kernelIN5flash11enable_sm90INS1_16FlashAttnFwdSm90INS1_25CollectiveMainloopFwdSm90ILi2EN4cute5tupleIJNS5_1CILi1EEES8_S8_EEENS6_IJNS7_ILi128EEENS7_ILi176EEESA_EEELi128ENS_10bfloat16_tEfNS_4arch4Sm90ELb0ELb0ELb0ELb0ELb0ELb0ELb0ELb1ELb1ELb1ELb1ELb0EEENS1_21CollectiveEpilogueFwdINS6_IJSA_SA_SB_EEES9_SD_SF_Li256ELb0ELb1ELb1ELb0EEENS1_19SingleTileSchedulerILb0ELb1ELb1ELi128EEEEEEEEEvNT_6ParamsE --------------------------
	.section	.nv.constant0._ZN7cutlass13device_kernelIN5flash11enable_sm90INS1_16FlashAttnFwdSm90INS1_25CollectiveMainloopFwdSm90ILi2EN4cute5tupleIJNS5_1CILi1EEES8_S8_EEENS6_IJNS7_ILi128EEENS7_ILi176EEESA_EEELi128ENS_10bfloat16_tEfNS_4arch4Sm90ELb0ELb0ELb0ELb0ELb0ELb0ELb0ELb1ELb1ELb1ELb1ELb0EEENS1_21CollectiveEpilogueFwdINS6_IJSA_SA_SB_EEES9_SD_SF_Li256ELb0ELb1ELb1ELb0EEENS1_19SingleTileSchedulerILb0ELb1ELb1ELi128EEEEEEEEEvNT_6ParamsE,"a",@progbits
	.sectionflags	@""
	.align	4
.nv.constant0._ZN7cutlass13device_kernelIN5flash11enable_sm90INS1_16FlashAttnFwdSm90INS1_25CollectiveMainloopFwdSm90ILi2EN4cute5tupleIJNS5_1CILi1EEES8_S8_EEENS6_IJNS7_ILi128EEENS7_ILi176EEESA_EEELi128ENS_10bfloat16_tEfNS_4arch4Sm90ELb0ELb0ELb0ELb0ELb0ELb0ELb0ELb1ELb1ELb1ELb1ELb0EEENS1_21CollectiveEpilogueFwdINS6_IJSA_SA_SB_EEES9_SD_SF_Li256ELb0ELb1ELb1ELb0EEENS1_19SingleTileSchedulerILb0ELb1ELb1ELi128EEEEEEEEEvNT_6ParamsE:
	.zero		3456


//--------------------- .nv.constant0._ZN7cutlass13device_kernelIN5flash11enable_sm90INS1_16FlashAttnFwdSm90INS1_25CollectiveMainloopFwdSm90ILi2EN4cute5tupleIJNS5_1CILi1EEES8_S8_EEENS6_IJNS7_ILi128EEENS7_ILi176EEESA_EEELi128ENS_10bfloat16_tEfNS_4arch4Sm90ELb0ELb0ELb0ELb1ELb0ELb0ELb0ELb1ELb1ELb1ELb1ELb0EEENS1_21CollectiveEpilogueFwdINS6_IJSA_SA_SB_EEES9_SD_SF_Li256ELb1ELb1ELb1ELb0EEENS1_36VarlenDynamicPersistentTileSchedulerILi128ELi176ELi256ELi128ELb1ELb1ELb1ELb0ELb1ELb1EEEEEEEEEvNT_6ParamsE --------------------------
	.section	.nv.constant0._ZN7cutlass13device_kernelIN5flash11enable_sm90INS1_16FlashAttnFwdSm90INS1_25CollectiveMainloopFwdSm90ILi2EN4cute5tupleIJNS5_1CILi1EEES8_S8_EEENS6_IJNS7_ILi128EEENS7_ILi176EEESA_EEELi128ENS_10bfloat16_tEfNS_4arch4Sm90ELb0ELb0ELb0ELb1ELb0ELb0ELb0ELb1ELb1ELb1ELb1ELb0EEENS1_21CollectiveEpilogueFwdINS6_IJSA_SA_SB_EEES9_SD_SF_Li256ELb1ELb1ELb1ELb0EEENS1_36VarlenDynamicPersistentTileSchedulerILi128ELi176ELi256ELi128ELb1ELb1ELb1ELb0ELb1ELb1EEEEEEEEEvNT_6ParamsE,"a",@progbits
	.sectionflags	@""
	.align	4
.nv.constant0._ZN7cutlass13device_kernelIN5flash11enable_sm90INS1_16FlashAttnFwdSm90INS1_25CollectiveMainloopFwdSm90ILi2EN4cute5tupleIJNS5_1CILi1EEES8_S8_EEENS6_IJNS7_ILi128EEENS7_ILi176EEESA_EEELi128ENS_10bfloat16_tEfNS_4arch4Sm90ELb0ELb0ELb0ELb1ELb0ELb0ELb0ELb1ELb1ELb1ELb1ELb0EEENS1_21CollectiveEpilogueFwdINS6_IJSA_SA_SB_EEES9_SD_SF_Li256ELb1ELb1ELb1ELb0EEENS1_36VarlenDynamicPersistentTileSchedulerILi128ELi176ELi256ELi128ELb1ELb1ELb1ELb0ELb1ELb1EEEEEEEEEvNT_6ParamsE:
	.zero		3584


//--------------------- .nv.constant0._ZN7cutlass13device_kernelIN5flash11enable_sm90INS1_16FlashAttnFwdSm90INS1_25CollectiveMainloopFwdSm90ILi2EN4cute5tupleIJNS5_1CILi1EEES8_S8_EEENS6_IJNS7_ILi128EEENS7_ILi176EEESA_EEELi128ENS_10bfloat16_tEfNS_4arch4Sm90ELb0ELb0ELb0ELb1ELb0ELb1ELb0ELb1ELb1ELb1ELb1ELb0EEENS1_21CollectiveEpilogueFwdINS6_IJSA_SA_SB_EEES9_SD_SF_Li256ELb1ELb1ELb1ELb0EEENS1_36VarlenDynamicPersistentTileSchedulerILi128ELi176ELi256ELi128ELb1ELb1ELb1ELb0ELb1ELb1EEEEEEEEEvNT_6ParamsE --------------------------
	.section	.nv.constant0._ZN7cutlass13device_kernelIN5flash11enable_sm90INS1_16FlashAttnFwdSm90INS1_25CollectiveMainloopFwdSm90ILi2EN4cute5tupleIJNS5_1CILi1EEES8_S8_EEENS6_IJNS7_ILi128EEENS7_ILi176EEESA_EEELi128ENS_10bfloat16_tEfNS_4arch4Sm90ELb0ELb0ELb0ELb1ELb0ELb1ELb0ELb1ELb1ELb1ELb1ELb0EEENS1_21CollectiveEpilogueFwdINS6_IJSA_SA_SB_EEES9_SD_SF_Li256ELb1ELb1ELb1ELb0EEENS1_36VarlenDynamicPersistentTileSchedulerILi128ELi176ELi256ELi128ELb1ELb1ELb1ELb0ELb1ELb1EEEEEEEEEvNT_6ParamsE,"a",@progbits
	.sectionflags	@""
	.align	4
.nv.constant0._ZN7cutlass13device_kernelIN5flash11enable_sm90INS1_16FlashAttnFwdSm90INS1_25CollectiveMainloopFwdSm90ILi2EN4cute5tupleIJNS5_1CILi1EEES8_S8_EEENS6_IJNS7_ILi128EEENS7_ILi176EEESA_EEELi128ENS_10bfloat16_tEfNS_4arch4Sm90ELb0ELb0ELb0ELb1ELb0ELb1ELb0ELb1ELb1ELb1ELb1ELb0EEENS1_21CollectiveEpilogueFwdINS6_IJSA_SA_SB_EEES9_SD_SF_Li256ELb1ELb1ELb1ELb0EEENS1_36VarlenDynamicPersistentTileSchedulerILi128ELi176ELi256ELi128ELb1ELb1ELb1ELb0ELb1ELb1EEEEEEEEEvNT_6ParamsE:
	.zero		3584


//--------------------- .nv.constant0._ZN7cutlass13device_kernelIN5flash11enable_sm90INS1_16FlashAttnFwdSm90INS1_25CollectiveMainloopFwdSm90ILi2EN4cute5tupleIJNS5_1CILi1EEES8_S8_EEENS6_IJNS7_ILi128EEESA_SA_EEELi128ENS_10bfloat16_tEfNS_4arch4Sm90ELb0ELb1ELb0ELb0ELb0ELb0ELb0ELb1ELb1ELb1ELb1ELb0EEENS1_21CollectiveEpilogueFwdISB_S9_SC_SE_Li256ELb0ELb1ELb1ELb0EEENS1_19SingleTileSchedulerILb0ELb1ELb1ELi128EEEEEEEEEvNT_6ParamsE --------------------------
	.section	.nv.constant0._ZN7cutlass13device_kernelIN5flash11enable_sm90INS1_16FlashAttnFwdSm90INS1_25CollectiveMainloopFwdSm90ILi2EN4cute5tupleIJNS5_1CILi1EEES8_S8_EEENS6_IJNS7_ILi128EEESA_SA_EEELi128ENS_10bfloat16_tEfNS_4arch4Sm90ELb0ELb1ELb0ELb0ELb0ELb0ELb0ELb1ELb1ELb1ELb1ELb0EEENS1_21CollectiveEpilogueFwdISB_S9_SC_SE_Li256ELb0ELb1ELb1ELb0EEENS1_19SingleTileSchedulerILb0ELb1ELb1ELi128EEEEEEEEEvNT_6ParamsE,"a",@progbits
	.sectionflags	@""
	.align	4
.nv.constant0._ZN7cutlass13device_kernelIN5flash11enable_sm90INS1_16FlashAttnFwdSm90INS1_25CollectiveMainloopFwdSm90ILi2EN4cute5tupleIJNS5_1CILi1EEES8_S8_EEENS6_IJNS7_ILi128EEESA_SA_EEELi128ENS_10bfloat16_tEfNS_4arch4Sm90ELb0ELb1ELb0ELb0ELb0ELb0ELb0ELb1ELb1ELb1ELb1ELb0EEENS1_21CollectiveEpilogueFwdISB_S9_SC_SE_Li256ELb0ELb1ELb1ELb0EEENS1_19SingleTileSchedulerILb0ELb1ELb1ELi128EEEEEEEEEvNT_6ParamsE:
	.zero		3456


//--------------------- .nv.constant0._ZN7cutlass13device_kernelIN5flash11enable_sm90INS1_16FlashAttnFwdSm90INS1_25CollectiveMainloopFwdSm90ILi2EN4cute5tupleIJNS5_1CILi1EEES8_S8_EEENS6_IJNS7_ILi128EEESA_SA_EEELi128ENS_10bfloat16_tEfNS_4arch4Sm90ELb0ELb1ELb0ELb1ELb0ELb0ELb0ELb1ELb1ELb1ELb1ELb0EEENS1_21CollectiveEpilogueFwdISB_S9_SC_SE_Li256ELb1ELb1ELb1ELb0EEENS1_36VarlenDynamicPersistentTileSchedulerILi128ELi128ELi256ELi128ELb1ELb1ELb1ELb1ELb0ELb1EEEEEEEEEvNT_6ParamsE --------------------------
	.section	.nv.constant0._ZN7cutlass13device_kernelIN5flash11enable_sm90INS1_16FlashAttnFwdSm90INS1_25CollectiveMainloopFwdSm90ILi2EN4cute5tupleIJNS5_1CILi1EEES8_S8_EEENS6_IJNS7_ILi128EEESA_SA_EEELi128ENS_10bfloat16_tEfNS_4arch4Sm90ELb0ELb1ELb0ELb1ELb0ELb0ELb0ELb1ELb1ELb1ELb1ELb0EEENS1_21CollectiveEpilogueFwdISB_S9_SC_SE_Li256ELb1ELb1ELb1ELb0EEENS1_36VarlenDynamicPersistentTileSchedulerILi128ELi128ELi256ELi128ELb1ELb1ELb1ELb1ELb0ELb1EEEEEEEEEvNT_6ParamsE,"a",@progbits
	.sectionflags	@""
	.align	4
.nv.constant0._ZN7cutlass13device_kernelIN5flash11enable_sm90INS1_16FlashAttnFwdSm90INS1_25CollectiveMainloopFwdSm90ILi2EN4cute5tupleIJNS5_1CILi1EEES8_S8_EEENS6_IJNS7_ILi128EEESA_SA_EEELi128ENS_10bfloat16_tEfNS_4arch4Sm90ELb0ELb1ELb0ELb1ELb0ELb0ELb0ELb1ELb1ELb1ELb1ELb0EEENS1_21CollectiveEpilogueFwdISB_S9_SC_SE_Li256ELb1ELb1ELb1ELb0EEENS1_36VarlenDynamicPersistentTileSchedulerILi128ELi128ELi256ELi128ELb1ELb1ELb1ELb1ELb0ELb1EEEEEEEEEvNT_6ParamsE:
	.zero		3584


//--------------------- .nv.constant0._ZN7cutlass13device_kernelIN5flash11enable_sm90INS1_16FlashAttnFwdSm90INS1_25CollectiveMainloopFwdSm90ILi2EN4cute5tupleIJNS5_1CILi1EEES8_S8_EEENS6_IJNS7_ILi128EEESA_SA_EEELi128ENS_10bfloat16_tEfNS_4arch4Sm90ELb0ELb1ELb0ELb1ELb0ELb1ELb0ELb1ELb1ELb1ELb1ELb0EEENS1_21CollectiveEpilogueFwdISB_S9_SC_SE_Li256ELb1ELb1ELb1ELb0EEENS1_36VarlenDynamicPersistentTileSchedulerILi128ELi128ELi256ELi128ELb1ELb1ELb1ELb1ELb0ELb1EEEEEEEEEvNT_6ParamsE --------------------------
	.section	.nv.constant0._ZN7cutlass13device_kernelIN5flash11enable_sm90INS1_16FlashAttnFwdSm90INS1_25CollectiveMainloopFwdSm90ILi2EN4cute5tupleIJNS5_1CILi1EEES8_S8_EEENS6_IJNS7_ILi128EEESA_SA_EEELi128ENS_10bfloat16_tEfNS_4arch4Sm90ELb0ELb1ELb0ELb1ELb0ELb1ELb0ELb1ELb1ELb1ELb1ELb0EEENS1_21CollectiveEpilogueFwdISB_S9_SC_SE_Li256ELb1ELb1ELb1ELb0EEENS1_36VarlenDynamicPersistentTileSchedulerILi128ELi128ELi256ELi128ELb1ELb1ELb1ELb1ELb0ELb1EEEEEEEEEvNT_6ParamsE,"a",@progbits
	.sectionflags	@""
	.align	4
.nv.constant0._ZN7cutlass13device_kernelIN5flash11enable_sm90INS1_16FlashAttnFwdSm90INS1_25CollectiveMainloopFwdSm90ILi2EN4cute5tupleIJNS5_1CILi1EEES8_S8_EEENS6_IJNS7_ILi128EEESA_SA_EEELi128ENS_10bfloat16_tEfNS_4arch4Sm90ELb0ELb1ELb0ELb1ELb0ELb1ELb0ELb1ELb1ELb1ELb1ELb0EEENS1_21CollectiveEpilogueFwdISB_S9_SC_SE_Li256ELb1ELb1ELb1ELb0EEENS1_36VarlenDynamicPersistentTileSchedulerILi128ELi128ELi256ELi128ELb1ELb1ELb1ELb1ELb0ELb1EEEEEEEEEvNT_6ParamsE:
	.zero		3584


//--------------------- .nv.constant0._ZN7cutlass13device_kernelIN5flash11enable_sm90INS1_16FlashAttnFwdSm90INS1_25CollectiveMainloopFwdSm90ILi2EN4cute5tupleIJNS5_1CILi1EEES8_S8_EEENS6_IJNS7_ILi128EEESA_SA_EEELi128ENS_10bfloat16_tEfNS_4arch4Sm90ELb1ELb0ELb0ELb0ELb0ELb0ELb0ELb1ELb1ELb1ELb1ELb0EEENS1_21CollectiveEpilogueFwdISB_S9_SC_SE_Li256ELb0ELb1ELb1ELb0EEENS1_19SingleTileSchedulerILb0ELb1ELb1ELi128EEEEEEEEEvNT_6ParamsE --------------------------
	.section	.nv.constant0._ZN7cutlass13device_kernelIN5flash11enable_sm90INS1_16FlashAttnFwdSm90INS1_25CollectiveMainloopFwdSm90ILi2EN4cute5tupleIJNS5_1CILi1EEES8_S8_EEENS6_IJNS7_ILi128EEESA_SA_EEELi128ENS_10bfloat16_tEfNS_4arch4Sm90ELb1ELb0ELb0ELb0ELb0ELb0ELb0ELb1ELb1ELb1ELb1ELb0EEENS1_21CollectiveEpilogueFwdISB_S9_SC_SE_Li256ELb0ELb1ELb1ELb0EEENS1_19SingleTileSchedulerILb0ELb1ELb1ELi128EEEEEEEEEvNT_6ParamsE,"a",@progbits
	.sectionflags	@""
	.align	4
.nv.constant0._ZN7cutlass13device_kernelIN5flash11enable_sm90INS1_16FlashAttnFwdSm90INS1_25CollectiveMainloopFwdSm90ILi2EN4cute5tupleIJNS5_1CILi1EEES8_S8_EEENS6_IJNS7_ILi128EEESA_SA_EEELi128ENS_10bfloat16_tEfNS_4arch4Sm90ELb1ELb0ELb0ELb0ELb0ELb0ELb0ELb1ELb1ELb1ELb1ELb0EEENS1_21CollectiveEpilogueFwdISB_S9_SC_SE_Li256ELb0ELb1ELb1ELb0EEENS1_19SingleTileSchedulerILb0ELb1ELb1ELi128EEEEEEEEEvNT_6ParamsE:
	.zero		3456


//--------------------- .nv.constant0._ZN7cutlass13device_kernelIN5flash11enable_sm90INS1_16FlashAttnFwdSm90INS1_25CollectiveMainloopFwdSm90ILi2EN4cute5tupleIJNS5_1CILi1EEES8_S8_EEENS6_IJNS7_ILi128EEESA_SA_EEELi128ENS_10bfloat16_tEfNS_4arch4Sm90ELb1ELb0ELb0ELb1ELb0ELb0ELb0ELb1ELb1ELb1ELb1ELb0EEENS1_21CollectiveEpilogueFwdISB_S9_SC_SE_Li256ELb1ELb1ELb1ELb0EEENS1_36VarlenDynamicPersistentTileSchedulerILi128ELi128ELi256ELi128ELb1ELb1ELb1ELb1ELb1ELb1EEEEEEEEEvNT_6ParamsE --------------------------
	.section	.nv.constant0._ZN7cutlass13device_kernelIN5flash11enable_sm90INS1_16FlashAttnFwdSm90INS1_25CollectiveMainloopFwdSm90ILi2EN4cute5tupleIJNS5_1CILi1EEES8_S8_EEENS6_IJNS7_ILi128EEESA_SA_EEELi128ENS_10bfloat16_tEfNS_4arch4Sm90ELb1ELb0ELb0ELb1ELb0ELb0ELb0ELb1ELb1ELb1ELb1ELb0EEENS1_21CollectiveEpilogueFwdISB_S9_SC_SE_Li256ELb1ELb1ELb1ELb0EEENS1_36VarlenDynamicPersistentTileSchedulerILi128ELi128ELi256ELi128ELb1ELb1ELb1ELb1ELb1ELb1EEEEEEEEEvNT_6ParamsE,"a",@progbits
	.sectionflags	@""
	.align	4
.nv.constant0._ZN7cutlass13device_kernelIN5flash11enable_sm90INS1_16FlashAttnFwdSm90INS1_25CollectiveMainloopFwdSm90ILi2EN4cute5tupleIJNS5_1CILi1EEES8_S8_EEENS6_IJNS7_ILi128EEESA_SA_EEELi128ENS_10bfloat16_tEfNS_4arch4Sm90ELb1ELb0ELb0ELb1ELb0ELb0ELb0ELb1ELb1ELb1ELb1ELb0EEENS1_21CollectiveEpilogueFwdISB_S9_SC_SE_Li256ELb1ELb1ELb1ELb0EEENS1_36VarlenDynamicPersistentTileSchedulerILi128ELi128ELi256ELi128ELb1ELb1ELb1ELb1ELb1ELb1EEEEEEEEEvNT_6ParamsE:
	.zero		3584


//--------------------- .nv.constant0._ZN7cutlass13device_kernelIN5flash11enable_sm90INS1_16FlashAttnFwdSm90INS1_25CollectiveMainloopFwdSm90ILi2EN4cute5tupleIJNS5_1CILi1EEES8_S8_EEENS6_IJNS7_ILi128EEESA_SA_EEELi128ENS_10bfloat16_tEfNS_4arch4Sm90ELb1ELb0ELb0ELb1ELb0ELb1ELb0ELb1ELb1ELb1ELb1ELb0EEENS1_21CollectiveEpilogueFwdISB_S9_SC_SE_Li256ELb1ELb1ELb1ELb0EEENS1_36VarlenDynamicPersistentTileSchedulerILi128ELi128ELi256ELi128ELb1ELb1ELb1ELb1ELb1ELb1EEEEEEEEEvNT_6ParamsE --------------------------
	.section	.nv.constant0._ZN7cutlass13device_kernelIN5flash11enable_sm90INS1_16FlashAttnFwdSm90INS1_25CollectiveMainloopFwdSm90ILi2EN4cute5tupleIJNS5_1CILi1EEES8_S8_EEENS6_IJNS7_ILi128EEESA_SA_EEELi128ENS_10bfloat16_tEfNS_4arch4Sm90ELb1ELb0ELb0ELb1ELb0ELb1ELb0ELb1ELb1ELb1ELb1ELb0EEENS1_21CollectiveEpilogueFwdISB_S9_SC_SE_Li256ELb1ELb1ELb1ELb0EEENS1_36VarlenDynamicPersistentTileSchedulerILi128ELi128ELi256ELi128ELb1ELb1ELb1ELb1ELb1ELb1EEEEEEEEEvNT_6ParamsE,"a",@progbits
	.sectionflags	@""
	.align	4
.nv.constant0._ZN7cutlass13device_kernelIN5flash11enable_sm90INS1_16FlashAttnFwdSm90INS1_25CollectiveMainloopFwdSm90ILi2EN4cute5tupleIJNS5_1CILi1EEES8_S8_EEENS6_IJNS7_ILi128EEESA_SA_EEELi128ENS_10bfloat16_tEfNS_4arch4Sm90ELb1ELb0ELb0ELb1ELb0ELb1ELb0ELb1ELb1ELb1ELb1ELb0EEENS1_21CollectiveEpilogueFwdISB_S9_SC_SE_Li256ELb1ELb1ELb1ELb0EEENS1_36VarlenDynamicPersistentTileSchedulerILi128ELi128ELi256ELi128ELb1ELb1ELb1ELb1ELb1ELb1EEEEEEEEEvNT_6ParamsE:
	.zero		3584


//--------------------- .nv.constant0._ZN7cutlass13device_kernelIN5flash11enable_sm90INS1_16FlashAttnFwdSm90INS1_25CollectiveMainloopFwdSm90ILi2EN4cute5tupleIJNS5_1CILi1EEES8_S8_EEENS6_IJNS7_ILi192EEENS7_ILi144EEENS7_ILi96EEEEEELi96ENS_10bfloat16_tEfNS_4arch4Sm90ELb0ELb0ELb0ELb0ELb0ELb0ELb0ELb0ELb1ELb1ELb1ELb0EEENS1_21CollectiveEpilogueFwdINS6_IJSA_SC_SB_EEES9_SE_SG_Li384ELb0ELb1ELb1ELb0EEENS1_19SingleTileSchedulerILb0ELb1ELb1ELi192EEEEEEEEEvNT_6ParamsE --------------------------
	.section	.nv.constant0._ZN7cutlass13device_kernelIN5flash11enable_sm90INS1_16FlashAttnFwdSm90INS1_25CollectiveMainloopFwdSm90ILi2EN4cute5tupleIJNS5_1CILi1EEES8_S8_EEENS6_IJNS7_ILi192EEENS7_ILi144EEENS7_ILi96EEEEEELi96ENS_10bfloat16_tEfNS_4arch4Sm90ELb0ELb0ELb0ELb0ELb0ELb0ELb0ELb0ELb1ELb1ELb1ELb0EEENS1_21CollectiveEpilogueFwdINS6_IJSA_SC_SB_EEES9_SE_SG_Li384ELb0ELb1ELb1ELb0EEENS1_19SingleTileSchedulerILb0ELb1ELb1ELi192EEEEEEEEEvNT_6ParamsE,"a",@progbits
	.sectionflags	@""
	.align	4
.nv.constant0._ZN7cutlass13device_kernelIN5flash11enable_sm90INS1_16FlashAttnFwdSm90INS1_25CollectiveMainloopFwdSm90ILi2EN4cute5tupleIJNS5_1CILi1EEES8_S8_EEENS6_IJNS7_ILi192EEENS7_ILi144EEENS7_ILi96EEEEEELi96ENS_10bfloat16_tEfNS_4arch4Sm90ELb0ELb0ELb0ELb0ELb0ELb0ELb0ELb0ELb1ELb1ELb1ELb0EEENS1_21CollectiveEpilogueFwdINS6_IJSA_SC_SB_EEES9_SE_SG_Li384ELb0ELb1ELb1ELb0EEENS1_19SingleTileSchedulerILb0ELb1ELb1ELi192EEEEEEEEEvNT_6ParamsE:
	.zero		3456


//--------------------- .nv.constant0._ZN7cutlass13device_kernelIN5flash11enable_sm90INS1_16FlashAttnFwdSm90INS1_25CollectiveMainloopFwdSm90ILi2EN4cute5tupleIJNS5_1CILi1EEES8_S8_EEENS6_IJNS7_ILi192EEENS7_ILi144EEENS7_ILi96EEEEEELi96ENS_10bfloat16_tEfNS_4arch4Sm90ELb0ELb0ELb0ELb1ELb0ELb0ELb0ELb0ELb1ELb1ELb1ELb0EEENS1_21CollectiveEpilogueFwdINS6_IJSA_SC_SB_EEES9_SE_SG_Li384ELb1ELb1ELb1ELb0EEENS1_36VarlenDynamicPersistentTileSchedulerILi192ELi144ELi384ELi128ELb1ELb1ELb1ELb0ELb1ELb1EEEEEEEEEvNT_6ParamsE --------------------------
	.section	.nv.constant0._ZN7cutlass13device_kernelIN5flash11enable_sm90INS1_16FlashAttnFwdSm90INS1_25CollectiveMainloopFwdSm90ILi2EN4cute5tupleIJNS5_1CILi1EEES8_S8_EEENS6_IJNS7_ILi192EEENS7_ILi144EEENS7_ILi96EEEEEELi96ENS_10bfloat16_tEfNS_4arch4Sm90ELb0ELb0ELb0ELb1ELb0ELb0ELb0ELb0ELb1ELb1ELb1ELb0EEENS1_21CollectiveEpilogueFwdINS6_IJSA_SC_SB_EEES9_SE_SG_Li384ELb1ELb1ELb1ELb0EEENS1_36VarlenDynamicPersistentTileSchedulerILi192ELi144ELi384ELi128ELb1ELb1ELb1ELb0ELb1ELb1EEEEEEEEEvNT_6ParamsE,"a",@progbits
	.sectionflags	@""
	.align	4
.nv.constant0._ZN7cutlass13device_kernelIN5flash11enable_sm90INS1_16FlashAttnFwdSm90INS1_25CollectiveMainloopFwdSm90ILi2EN4cute5tupleIJNS5_1CILi1EEES8_S8_EEENS6_IJNS7_ILi192EEENS7_ILi144EEENS7_ILi96EEEEEELi96ENS_10bfloat16_tEfNS_4arch4Sm90ELb0ELb0ELb0ELb1ELb0ELb0ELb0ELb0ELb1ELb1ELb1ELb0EEENS1_21CollectiveEpilogueFwdINS6_IJSA_SC_SB_EEES9_SE_SG_Li384ELb1ELb1ELb1ELb0EEENS1_36VarlenDynamicPersistentTileSchedulerILi192ELi144ELi384ELi128ELb1ELb1ELb1ELb0ELb1ELb1EEEEEEEEEvNT_6ParamsE:
	.zero		3584


//--------------------- .nv.constant0._ZN7cutlass13device_kernelIN5flash11enable_sm90INS1_16FlashAttnFwdSm90INS1_25CollectiveMainloopFwdSm90ILi2EN4cute5tupleIJNS5_1CILi1EEES8_S8_EEENS6_IJNS7_ILi192EEENS7_ILi144EEENS7_ILi96EEEEEELi96ENS_10bfloat16_tEfNS_4arch4Sm90ELb0ELb0ELb0ELb1ELb0ELb1ELb0ELb0ELb1ELb1ELb1ELb0EEENS1_21CollectiveEpilogueFwdINS6_IJSA_SC_SB_EEES9_SE_SG_Li384ELb1ELb1ELb1ELb0EEENS1_36VarlenDynamicPersistentTileSchedulerILi192ELi144ELi384ELi128ELb1ELb1ELb1ELb0ELb1ELb1EEEEEEEEEvNT_6ParamsE --------------------------
	.section	.nv.constant0._ZN7cutlass13device_kernelIN5flash11enable_sm90INS1_16FlashAttnFwdSm90INS1_25CollectiveMainloopFwdSm90ILi2EN4cute5tupleIJNS5_1CILi1EEES8_S8_EEENS6_IJNS7_ILi192EEENS7_ILi144EEENS7_ILi96EEEEEELi96ENS_10bfloat16_tEfNS_4arch4Sm90ELb0ELb0ELb0ELb1ELb0ELb1ELb0ELb0ELb1ELb1ELb1ELb0EEENS1_21CollectiveEpilogueFwdINS6_IJSA_SC_SB_EEES9_SE_SG_Li384ELb1ELb1ELb1ELb0EEENS1_36VarlenDynamicPersistentTileSchedulerILi192ELi144ELi384ELi128ELb1ELb1ELb1ELb0ELb1ELb1EEEEEEEEEvNT_6ParamsE,"a",@progbits
	.sectionflags	@""
	.align	4
.nv.constant0._ZN7cutlass13device_kernelIN5flash11enable_sm90INS1_16FlashAttnFwdSm90INS1_25CollectiveMainloopFwdSm90ILi2EN4cute5tupleIJNS5_1CILi1EEES8_S8_EEENS6_IJNS7_ILi192EEENS7_ILi144EEENS7_ILi96EEEEEELi96ENS_10bfloat16_tEfNS_4arch4Sm90ELb0ELb0ELb0ELb1ELb0ELb1ELb0ELb0ELb1ELb1ELb1ELb0EEENS1_21CollectiveEpilogueFwdINS6_IJSA_SC_SB_EEES9_SE_SG_Li384ELb1ELb1ELb1ELb0EEENS1_36VarlenDynamicPersistentTileSchedulerILi192ELi144ELi384ELi128ELb1ELb1ELb1ELb0ELb1ELb1EEEEEEEEEvNT_6ParamsE:
	.zero		3584


//--------------------- .nv.constant0._ZN7cutlass13device_kernelIN5flash11enable_sm90INS1_16FlashAttnFwdSm90INS1_25CollectiveMainloopFwdSm90ILi2EN4cute5tupleIJNS5_1CILi1EEES8_S8_EEENS6_IJNS7_ILi192EEENS7_ILi128EEENS7_ILi96EEEEEELi96ENS_10bfloat16_tEfNS_4arch4Sm90ELb0ELb1ELb0ELb0ELb0ELb0ELb0ELb0ELb1ELb1ELb1ELb0EEENS1_21CollectiveEpilogueFwdINS6_IJSA_SC_SB_EEES9_SE_SG_Li384ELb0ELb1ELb1ELb0EEENS1_19SingleTileSchedulerILb0ELb1ELb1ELi192EEEEEEEEEvNT_6ParamsE --------------------------
	.section	.nv.constant0._ZN7cutlass13device_kernelIN5flash11enable_sm90INS1_16FlashAttnFwdSm90INS1_25CollectiveMainloopFwdSm90ILi2EN4cute5tupleIJNS5_1CILi1EEES8_S8_EEENS6_IJNS7_ILi192EEENS7_ILi128EEENS7_ILi96EEEEEELi96ENS_10bfloat16_tEfNS_4arch4Sm90ELb0ELb1ELb0ELb0ELb0ELb0ELb0ELb0ELb1ELb1ELb1ELb0EEENS1_21CollectiveEpilogueFwdINS6_IJSA_SC_SB_EEES9_SE_SG_Li384ELb0ELb1ELb1ELb0EEENS1_19SingleTileSchedulerILb0ELb1ELb1ELi192EEEEEEEEEvNT_6ParamsE,"a",@progbits
	.sectionflags	@""
	.align	4
.nv.constant0._ZN7cutlass13device_kernelIN5flash11enable_sm90INS1_16FlashAttnFwdSm90INS1_25CollectiveMainloopFwdSm90ILi2EN4cute5tupleIJNS5_1CILi1EEES8_S8_EEENS6_IJNS7_ILi192EEENS7_ILi128EEENS7_ILi96EEEEEELi96ENS_10bfloat16_tEfNS_4arch4Sm90ELb0ELb1ELb0ELb0ELb0ELb0ELb0ELb0ELb1ELb1ELb1ELb0EEENS1_21CollectiveEpilogueFwdINS6_IJSA_SC_SB_EEES9_SE_SG_Li384ELb0ELb1ELb1ELb0EEENS1_19SingleTileSchedulerILb0ELb1ELb1ELi192EEEEEEEEEvNT_6ParamsE:
	.zero		3456


//--------------------- .nv.constant0._ZN7cutlass13device_kernelIN5flash11enable_sm90INS1_16FlashAttnFwdSm90INS1_25CollectiveMainloopFwdSm90ILi2EN4cute5tupleIJNS5_1CILi1EEES8_S8_EEENS6_IJNS7_ILi192EEENS7_ILi128EEENS7_ILi96EEEEEELi96ENS_10bfloat16_tEfNS_4arch4Sm90ELb0ELb1ELb0ELb1ELb0ELb0ELb0ELb0ELb1ELb1ELb1ELb0EEENS1_21CollectiveEpilogueFwdINS6_IJSA_SC_SB_EEES9_SE_SG_Li384ELb1ELb1ELb1ELb0EEENS1_36VarlenDynamicPersistentTileSchedulerILi192ELi128ELi384ELi128ELb1ELb1ELb1ELb1ELb0ELb1EEEEEEEEEvNT_6ParamsE --------------------------
	.section	.nv.constant0._ZN7cutlass13device_kernelIN5flash11enable_sm90INS1_16FlashAttnFwdSm90INS1_25CollectiveMainloopFwdSm90ILi2EN4cute5tupleIJNS5_1CILi1EEES8_S8_EEENS6_IJNS7_ILi192EEENS7_ILi128EEENS7_ILi96EEEEEELi96ENS_10bfloat16_tEfNS_4arch4Sm90ELb0ELb1ELb0ELb1ELb0ELb0ELb0ELb0ELb1ELb1ELb1ELb0EEENS1_21CollectiveEpilogueFwdINS6_IJSA_SC_SB_EEES9_SE_SG_Li384ELb1ELb1ELb1ELb0EEENS1_36VarlenDynamicPersistentTileSchedulerILi192ELi128ELi384ELi128ELb1ELb1ELb1ELb1ELb0ELb1EEEEEEEEEvNT_6ParamsE,"a",@progbits
	.sectionflags	@""
	.align	4
.nv.constant0._ZN7cutlass13device_kernelIN5flash11enable_sm90INS1_16FlashAttnFwdSm90INS1_25CollectiveMainloopFwdSm90ILi2EN4cute5tupleIJNS5_1CILi1EEES8_S8_EEENS6_IJNS7_ILi192EEENS7_ILi128EEENS7_ILi96EEEEEELi96ENS_10bfloat16_tEfNS_4arch4Sm90ELb0ELb1ELb0ELb1ELb0ELb0ELb0ELb0ELb1ELb1ELb1ELb0EEENS1_21CollectiveEpilogueFwdINS6_IJSA_SC_SB_EEES9_SE_SG_Li384ELb1ELb1ELb1ELb0EEENS1_36VarlenDynamicPersistentTileSchedulerILi192ELi128ELi384ELi128ELb1ELb1ELb1ELb1ELb0ELb1EEEEEEEEEvNT_6ParamsE:
	.zero		3584


//--------------------- .nv.constant0._ZN7cutlass13device_kernelIN5flash11enable_sm90INS1_16FlashAttnFwdSm90INS1_25CollectiveMainloopFwdSm90ILi2EN4cute5tupleIJNS5_1CILi1EEES8_S8_EEENS6_IJNS7_ILi192EEENS7_ILi128EEENS7_ILi96EEEEEELi96ENS_10bfloat16_tEfNS_4arch4Sm90ELb0ELb1ELb0ELb1ELb0ELb1ELb0ELb0ELb1ELb1ELb1ELb0EEENS1_21CollectiveEpilogueFwdINS6_IJSA_SC_SB_EEES9_SE_SG_Li384ELb1ELb1ELb1ELb0EEENS1_36VarlenDynamicPersistentTileSchedulerILi192ELi128ELi384ELi128ELb1ELb1ELb1ELb1ELb0ELb1EEEEEEEEEvNT_6ParamsE --------------------------
	.section	.nv.constant0._ZN7cutlass13device_kernelIN5flash11enable_sm90INS1_16FlashAttnFwdSm90INS1_25CollectiveMainloopFwdSm90ILi2EN4cute5tupleIJNS5_1CILi1EEES8_S8_EEENS6_IJNS7_ILi192EEENS7_ILi128EEENS7_ILi96EEEEEELi96ENS_10bfloat16_tEfNS_4arch4Sm90ELb0ELb1ELb0ELb1ELb0ELb1ELb0ELb0ELb1ELb1ELb1ELb0EEENS1_21CollectiveEpilogueFwdINS6_IJSA_SC_SB_EEES9_SE_SG_Li384ELb1ELb1ELb1ELb0EEENS1_36VarlenDynamicPersistentTileSchedulerILi192ELi128ELi384ELi128ELb1ELb1ELb1ELb1ELb0ELb1EEEEEEEEEvNT_6ParamsE,"a",@progbits
	.sectionflags	@""
	.align	4
.nv.constant0._ZN7cutlass13device_kernelIN5flash11enable_sm90INS1_16FlashAttnFwdSm90INS1_25CollectiveMainloopFwdSm90ILi2EN4cute5tupleIJNS5_1CILi1EEES8_S8_EEENS6_IJNS7_ILi192EEENS7_ILi128EEENS7_ILi96EEEEEELi96ENS_10bfloat16_tEfNS_4arch4Sm90ELb0ELb1ELb0ELb1ELb0ELb1ELb0ELb0ELb1ELb1ELb1ELb0EEENS1_21CollectiveEpilogueFwdINS6_IJSA_SC_SB_EEES9_SE_SG_Li384ELb1ELb1ELb1ELb0EEENS1_36VarlenDynamicPersistentTileSchedulerILi192ELi128ELi384ELi128ELb1ELb1ELb1ELb1ELb0ELb1EEEEEEEEEvNT_6ParamsE:
	.zero		3584


//--------------------- .nv.constant0._ZN7cutlass13device_kernelIN5flash11enable_sm90INS1_16FlashAttnFwdSm90INS1_25CollectiveMainloopFwdSm90ILi2EN4cute5tupleIJNS5_1CILi1EEES8_S8_EEENS6_IJNS7_ILi192EEENS7_ILi144EEENS7_ILi96EEEEEELi96ENS_10bfloat16_tEfNS_4arch4Sm90ELb1ELb0ELb0ELb0ELb0ELb0ELb0ELb0ELb1ELb1ELb1ELb0EEENS1_21CollectiveEpilogueFwdINS6_IJSA_SC_SB_EEES9_SE_SG_Li384ELb0ELb1ELb1ELb0EEENS1_19SingleTileSchedulerILb0ELb1ELb1ELi192EEEEEEEEEvNT_6ParamsE --------------------------
	.section	.nv.constant0._ZN7cutlass13device_kernelIN5flash11enable_sm90INS1_16FlashAttnFwdSm90INS1_25CollectiveMainloopFwdSm90ILi2EN4cute5tupleIJNS5_1CILi1EEES8_S8_EEENS6_IJNS7_ILi192EEENS7_ILi144EEENS7_ILi96EEEEEELi96ENS_10bfloat16_tEfNS_4arch4Sm90ELb1ELb0ELb0ELb0ELb0ELb0ELb0ELb0ELb1ELb1ELb1ELb0EEENS1_21CollectiveEpilogueFwdINS6_IJSA_SC_SB_EEES9_SE_SG_Li384ELb0ELb1ELb1ELb0EEENS1_19SingleTileSchedulerILb0ELb1ELb1ELi192EEEEEEEEEvNT_6ParamsE,"a",@progbits
	.sectionflags	@""
	.align	4
.nv.constant0._ZN7cutlass13device_kernelIN5flash11enable_sm90INS1_16FlashAttnFwdSm90INS1_25CollectiveMainloopFwdSm90ILi2EN4cute5tupleIJNS5_1CILi1EEES8_S8_EEENS6_IJNS7_ILi192EEENS7_ILi144EEENS7_ILi96EEEEEELi96ENS_10bfloat16_tEfNS_4arch4Sm90ELb1ELb0ELb0ELb0ELb0ELb0ELb0ELb0ELb1ELb1ELb1ELb0EEENS1_21CollectiveEpilogueFwdINS6_IJSA_SC_SB_EEES9_SE_SG_Li384ELb0ELb1ELb1ELb0EEENS1_19SingleTileSchedulerILb0ELb1ELb1ELi192EEEEEEEEEvNT_6ParamsE:
	.zero		3456


//--------------------- .nv.constant0._ZN7cutlass13device_kernelIN5flash11enable_sm90INS1_16FlashAttnFwdSm90INS1_25CollectiveMainloopFwdSm90ILi2EN4cute5tupleIJNS5_1CILi1EEES8_S8_EEENS6_IJNS7_ILi192EEENS7_ILi144EEENS7_ILi96EEEEEELi96ENS_10bfloat16_tEfNS_4arch4Sm90ELb1ELb0ELb0ELb1ELb0ELb0ELb0ELb0ELb1ELb1ELb1ELb0EEENS1_21CollectiveEpilogueFwdINS6_IJSA_SC_SB_EEES9_SE_SG_Li384ELb1ELb1ELb1ELb0EEENS1_36VarlenDynamicPersistentTileSchedulerILi192ELi144ELi384ELi128ELb1ELb1ELb1ELb1ELb1ELb1EEEEEEEEEvNT_6ParamsE --------------------------
	.section	.nv.constant0._ZN7cutlass13device_kernelIN5flash11enable_sm90INS1_16FlashAttnFwdSm90INS1_25CollectiveMainloopFwdSm90ILi2EN4cute5tupleIJNS5_1CILi1EEES8_S8_EEENS6_IJNS7_ILi192EEENS7_ILi144EEENS7_ILi96EEEEEELi96ENS_10bfloat16_tEfNS_4arch4Sm90ELb1ELb0ELb0ELb1ELb0ELb0ELb0ELb0ELb1ELb1ELb1ELb0EEENS1_21CollectiveEpilogueFwdINS6_IJSA_SC_SB_EEES9_SE_SG_Li384ELb1ELb1ELb1ELb0EEENS1_36VarlenDynamicPersistentTileSchedulerILi192ELi144ELi384ELi128ELb1ELb1ELb1ELb1ELb1ELb1EEEEEEEEEvNT_6ParamsE,"a",@progbits
	.sectionflags	@""
	.align	4
.nv.constant0._ZN7cutlass13device_kernelIN5flash11enable_sm90INS1_16FlashAttnFwdSm90INS1_25CollectiveMainloopFwdSm90ILi2EN4cute5tupleIJNS5_1CILi1EEES8_S8_EEENS6_IJNS7_ILi192EEENS7_ILi144EEENS7_ILi96EEEEEELi96ENS_10bfloat16_tEfNS_4arch4Sm90ELb1ELb0ELb0ELb1ELb0ELb0ELb0ELb0ELb1ELb1ELb1ELb0EEENS1_21CollectiveEpilogueFwdINS6_IJSA_SC_SB_EEES9_SE_SG_Li384ELb1ELb1ELb1ELb0EEENS1_36VarlenDynamicPersistentTileSchedulerILi192ELi144ELi384ELi128ELb1ELb1ELb1ELb1ELb1ELb1EEEEEEEEEvNT_6ParamsE:
	.zero		3584


//--------------------- .nv.constant0._ZN7cutlass13device_kernelIN5flash11enable_sm90INS1_16FlashAttnFwdSm90INS1_25CollectiveMainloopFwdSm90ILi2EN4cute5tupleIJNS5_1CILi1EEES8_S8_EEENS6_IJNS7_ILi192EEENS7_ILi144EEENS7_ILi96EEEEEELi96ENS_10bfloat16_tEfNS_4arch4Sm90ELb1ELb0ELb0ELb1ELb0ELb1ELb0ELb0ELb1ELb1ELb1ELb0EEENS1_21CollectiveEpilogueFwdINS6_IJSA_SC_SB_EEES9_SE_SG_Li384ELb1ELb1ELb1ELb0EEENS1_36VarlenDynamicPersistentTileSchedulerILi192ELi144ELi384ELi128ELb1ELb1ELb1ELb1ELb1ELb1EEEEEEEEEvNT_6ParamsE --------------------------
	.section	.nv.constant0._ZN7cutlass13device_kernelIN5flash11enable_sm90INS1_16FlashAttnFwdSm90INS1_25CollectiveMainloopFwdSm90ILi2EN4cute5tupleIJNS5_1CILi1EEES8_S8_EEENS6_IJNS7_ILi192EEENS7_ILi144EEENS7_ILi96EEEEEELi96ENS_10bfloat16_tEfNS_4arch4Sm90ELb1ELb0ELb0ELb1ELb0ELb1ELb0ELb0ELb1ELb1ELb1ELb0EEENS1_21CollectiveEpilogueFwdINS6_IJSA_SC_SB_EEES9_SE_SG_Li384ELb1ELb1ELb1ELb0EEENS1_36VarlenDynamicPersistentTileSchedulerILi192ELi144ELi384ELi128ELb1ELb1ELb1ELb1ELb1ELb1EEEEEEEEEvNT_6ParamsE,"a",@progbits
	.sectionflags	@""
	.align	4
.nv.constant0._ZN7cutlass13device_kernelIN5flash11enable_sm90INS1_16FlashAttnFwdSm90INS1_25CollectiveMainloopFwdSm90ILi2EN4cute5tupleIJNS5_1CILi1EEES8_S8_EEENS6_IJNS7_ILi192EEENS7_ILi144EEENS7_ILi96EEEEEELi96ENS_10bfloat16_tEfNS_4arch4Sm90ELb1ELb0ELb0ELb1ELb0ELb1ELb0ELb0ELb1ELb1ELb1ELb0EEENS1_21CollectiveEpilogueFwdINS6_IJSA_SC_SB_EEES9_SE_SG_Li384ELb1ELb1ELb1ELb0EEENS1_36VarlenDynamicPersistentTileSchedulerILi192ELi144ELi384ELi128ELb1ELb1ELb1ELb1ELb1ELb1EEEEEEEEEvNT_6ParamsE:
	.zero		3584


//--------------------- .nv.constant0._ZN7cutlass13device_kernelIN5flash11enable_sm90INS1_16FlashAttnFwdSm90INS1_25CollectiveMainloopFwdSm90ILi2EN4cute5tupleIJNS5_1CILi1EEES8_S8_EEENS6_IJNS7_ILi192EEESA_NS7_ILi64EEEEEELi64ENS_10bfloat16_tEfNS_4arch4Sm90ELb0ELb0ELb0ELb0ELb0ELb0ELb0ELb0ELb1ELb1ELb1ELb0EEENS1_21CollectiveEpilogueFwdINS6_IJSA_SB_SA_EEES9_SD_SF_Li384ELb0ELb1ELb1ELb0EEENS1_19SingleTileSchedulerILb0ELb1ELb1ELi192EEEEEEEEEvNT_6ParamsE --------------------------
	.section	.nv.constant0._ZN7cutlass13device_kernelIN5flash11enable_sm90INS1_16FlashAttnFwdSm90INS1_25CollectiveMainloopFwdSm90ILi2EN4cute5tupleIJNS5_1CILi1EEES8_S8_EEENS6_IJNS7_ILi192EEESA_NS7_ILi64EEEEEELi64ENS_10bfloat16_tEfNS_4arch4Sm90ELb0ELb0ELb0ELb0ELb0ELb0ELb0ELb0ELb1ELb1ELb1ELb0EEENS1_21CollectiveEpilogueFwdINS6_IJSA_SB_SA_EEES9_SD_SF_Li384ELb0ELb1ELb1ELb0EEENS1_19SingleTileSchedulerILb0ELb1ELb1ELi192EEEEEEEEEvNT_6ParamsE,"a",@progbits
	.sectionflags	@""
	.align	4
.nv.constant0._ZN7cutlass13device_kernelIN5flash11enable_sm90INS1_16FlashAttnFwdSm90INS1_25CollectiveMainloopFwdSm90ILi2EN4cute5tupleIJNS5_1CILi1EEES8_S8_EEENS6_IJNS7_ILi192EEESA_NS7_ILi64EEEEEELi64ENS_10bfloat16_tEfNS_4arch4Sm90ELb0ELb0ELb0ELb0ELb0ELb0ELb0ELb0ELb1ELb1ELb1ELb0EEENS1_21CollectiveEpilogueFwdINS6_IJSA_SB_SA_EEES9_SD_SF_Li384ELb0ELb1ELb1ELb0EEENS1_19SingleTileSchedulerILb0ELb1ELb1ELi192EEEEEEEEEvNT_6ParamsE:
	.zero		3456


//--------------------- .nv.constant0._ZN7cutlass13device_kernelIN5flash11enable_sm90INS1_16FlashAttnFwdSm90INS1_25CollectiveMainloopFwdSm90ILi2EN4cute5tupleIJNS5_1CILi1EEES8_S8_EEENS6_IJNS7_ILi192EEESA_NS7_ILi64EEEEEELi64ENS_10bfloat16_tEfNS_4arch4Sm90ELb0ELb0ELb0ELb1ELb0ELb0ELb0ELb0ELb1ELb1ELb1ELb0EEENS1_21CollectiveEpilogueFwdINS6_IJSA_SB_SA_EEES9_SD_SF_Li384ELb1ELb1ELb1ELb0EEENS1_36VarlenDynamicPersistentTileSchedulerILi192ELi192ELi384ELi128ELb1ELb1ELb1ELb0ELb1ELb1EEEEEEEEEvNT_6ParamsE --------------------------
	.section	.nv.constant0._ZN7cutlass13device_kernelIN5flash11enable_sm90INS1_16FlashAttnFwdSm90INS1_25CollectiveMainloopFwdSm90ILi2EN4cute5tupleIJNS5_1CILi1EEES8_S8_EEENS6_IJNS7_ILi192EEESA_NS7_ILi64EEEEEELi64ENS_10bfloat16_tEfNS_4arch4Sm90ELb0ELb0ELb0ELb1ELb0ELb0ELb0ELb0ELb1ELb1ELb1ELb0EEENS1_21CollectiveEpilogueFwdINS6_IJSA_SB_SA_EEES9_SD_SF_Li384ELb1ELb1ELb1ELb0EEENS1_36VarlenDynamicPersistentTileSchedulerILi192ELi192ELi384ELi128ELb1ELb1ELb1ELb0ELb1ELb1EEEEEEEEEvNT_6ParamsE,"a",@progbits
	.sectionflags	@""
	.align	4
.nv.constant0._ZN7cutlass13device_kernelIN5flash11enable_sm90INS1_16FlashAttnFwdSm90INS1_25CollectiveMainloopFwdSm90ILi2EN4cute5tupleIJNS5_1CILi1EEES8_S8_EEENS6_IJNS7_ILi192EEESA_NS7_ILi64EEEEEELi64ENS_10bfloat16_tEfNS_4arch4Sm90ELb0ELb0ELb0ELb1ELb0ELb0ELb0ELb0ELb1ELb1ELb1ELb0EEENS1_21CollectiveEpilogueFwdINS6_IJSA_SB_SA_EEES9_SD_SF_Li384ELb1ELb1ELb1ELb0EEENS1_36VarlenDynamicPersistentTileSchedulerILi192ELi192ELi384ELi128ELb1ELb1ELb1ELb0ELb1ELb1EEEEEEEEEvNT_6ParamsE:
	.zero		3584


//--------------------- .nv.constant0._ZN7cutlass13device_kernelIN5flash11enable_sm90INS1_16FlashAttnFwdSm90INS1_25CollectiveMainloopFwdSm90ILi2EN4cute5tupleIJNS5_1CILi1EEES8_S8_EEENS6_IJNS7_ILi192EEESA_NS7_ILi64EEEEEELi64ENS_10bfloat16_tEfNS_4arch4Sm90ELb0ELb0ELb0ELb1ELb0ELb1ELb0ELb0ELb1ELb1ELb1ELb0EEENS1_21CollectiveEpilogueFwdINS6_IJSA_SB_SA_EEES9_SD_SF_Li384ELb1ELb1ELb1ELb0EEENS1_36VarlenDynamicPersistentTileSchedulerILi192ELi192ELi384ELi128ELb1ELb1ELb1ELb0ELb1ELb1EEEEEEEEEvNT_6ParamsE --------------------------
	.section	.nv.constant0._ZN7cutlass13device_kernelIN5flash11enable_sm90INS1_16FlashAttnFwdSm90INS1_25CollectiveMainloopFwdSm90ILi2EN4cute5tupleIJNS5_1CILi1EEES8_S8_EEENS6_IJNS7_ILi192EEESA_NS7_ILi64EEEEEELi64ENS_10bfloat16_tEfNS_4arch4Sm90ELb0ELb0ELb0ELb1ELb0ELb1ELb0ELb0ELb1ELb1ELb1ELb0EEENS1_21CollectiveEpilogueFwdINS6_IJSA_SB_SA_EEES9_SD_SF_Li384ELb1ELb1ELb1ELb0EEENS1_36VarlenDynamicPersistentTileSchedulerILi192ELi192ELi384ELi128ELb1ELb1ELb1ELb0ELb1ELb1EEEEEEEEEvNT_6ParamsE,"a",@progbits
	.sectionflags	@""
	.align	4
.nv.constant0._ZN7cutlass13device_kernelIN5flash11enable_sm90INS1_16FlashAttnFwdSm90INS1_25CollectiveMainloopFwdSm90ILi2EN4cute5tupleIJNS5_1CILi1EEES8_S8_EEENS6_IJNS7_ILi192EEESA_NS7_ILi64EEEEEELi64ENS_10bfloat16_tEfNS_4arch4Sm90ELb0ELb0ELb0ELb1ELb0ELb1ELb0ELb0ELb1ELb1ELb1ELb0EEENS1_21CollectiveEpilogueFwdINS6_IJSA_SB_SA_EEES9_SD_SF_Li384ELb1ELb1ELb1ELb0EEENS1_36VarlenDynamicPersistentTileSchedulerILi192ELi192ELi384ELi128ELb1ELb1ELb1ELb0ELb1ELb1EEEEEEEEEvNT_6ParamsE:
	.zero		3584


//--------------------- .nv.constant0._ZN7cutlass13device_kernelIN5flash11enable_sm90INS1_16FlashAttnFwdSm90INS1_25CollectiveMainloopFwdSm90ILi2EN4cute5tupleIJNS5_1CILi1EEES8_S8_EEENS6_IJNS7_ILi192EEENS7_ILi128EEENS7_ILi64EEEEEELi64ENS_10bfloat16_tEfNS_4arch4Sm90ELb0ELb1ELb0ELb0ELb0ELb0ELb0ELb1ELb1ELb1ELb1ELb0EEENS1_21CollectiveEpilogueFwdINS6_IJSA_SC_SB_EEES9_SE_SG_Li384ELb0ELb1ELb1ELb0EEENS1_19SingleTileSchedulerILb0ELb1ELb1ELi192EEEEEEEEEvNT_6ParamsE --------------------------
	.section	.nv.constant0._ZN7cutlass13device_kernelIN5flash11enable_sm90INS1_16FlashAttnFwdSm90INS1_25CollectiveMainloopFwdSm90ILi2EN4cute5tupleIJNS5_1CILi1EEES8_S8_EEENS6_IJNS7_ILi192EEENS7_ILi128EEENS7_ILi64EEEEEELi64ENS_10bfloat16_tEfNS_4arch4Sm90ELb0ELb1ELb0ELb0ELb0ELb0ELb0ELb1ELb1ELb1ELb1ELb0EEENS1_21CollectiveEpilogueFwdINS6_IJSA_SC_SB_EEES9_SE_SG_Li384ELb0ELb1ELb1ELb0EEENS1_19SingleTileSchedulerILb0ELb1ELb1ELi192EEEEEEEEEvNT_6ParamsE,"a",@progbits
	.sectionflags	@""
	.align	4
.nv.constant0._ZN7cutlass13device_kernelIN5flash11enable_sm90INS1_16FlashAttnFwdSm90INS1_25CollectiveMainloopFwdSm90ILi2EN4cute5tupleIJNS5_1CILi1EEES8_S8_EEENS6_IJNS7_ILi192EEENS7_ILi128EEENS7_ILi64EEEEEELi64ENS_10bfloat16_tEfNS_4arch4Sm90ELb0ELb1ELb0ELb0ELb0ELb0ELb0ELb1ELb1ELb1ELb1ELb0EEENS1_21CollectiveEpilogueFwdINS6_IJSA_SC_SB_EEES9_SE_SG_Li384ELb0ELb1ELb1ELb0EEENS1_19SingleTileSchedulerILb0ELb1ELb1ELi192EEEEEEEEEvNT_6ParamsE:
	.zero		3456


//--------------------- .nv.constant0._ZN7cutlass13device_kernelIN5flash11enable_sm90INS1_16FlashAttnFwdSm90INS1_25CollectiveMainloopFwdSm90ILi2EN4cute5tupleIJNS5_1CILi1EEES8_S8_EEENS6_IJNS7_ILi192EEENS7_ILi128EEENS7_ILi64EEEEEELi64ENS_10bfloat16_tEfNS_4arch4Sm90ELb0ELb1ELb0ELb1ELb0ELb0ELb0ELb1ELb1ELb1ELb1ELb0EEENS1_21CollectiveEpilogueFwdINS6_IJSA_SC_SB_EEES9_SE_SG_Li384ELb1ELb1ELb1ELb0EEENS1_36VarlenDynamicPersistentTileSchedulerILi192ELi128ELi384ELi128ELb1ELb1ELb1ELb1ELb0ELb1EEEEEEEEEvNT_6ParamsE --------------------------
	.section	.nv.constant0._ZN7cutlass13device_kernelIN5flash11enable_sm90INS1_16FlashAttnFwdSm90INS1_25CollectiveMainloopFwdSm90ILi2EN4cute5tupleIJNS5_1CILi1EEES8_S8_EEENS6_IJNS7_ILi192EEENS7_ILi128EEENS7_ILi64EEEEEELi64ENS_10bfloat16_tEfNS_4arch4Sm90ELb0ELb1ELb0ELb1ELb0ELb0ELb0ELb1ELb1ELb1ELb1ELb0EEENS1_21CollectiveEpilogueFwdINS6_IJSA_SC_SB_EEES9_SE_SG_Li384ELb1ELb1ELb1ELb0EEENS1_36VarlenDynamicPersistentTileSchedulerILi192ELi128ELi384ELi128ELb1ELb1ELb1ELb1ELb0ELb1EEEEEEEEEvNT_6ParamsE,"a",@progbits
	.sectionflags	@""
	.align	4
.nv.constant0._ZN7cutlass13device_kernelIN5flash11enable_sm90INS1_16FlashAttnFwdSm90INS1_25CollectiveMainloopFwdSm90ILi2EN4cute5tupleIJNS5_1CILi1EEES8_S8_EEENS6_IJNS7_ILi192EEENS7_ILi128EEENS7_ILi64EEEEEELi64ENS_10bfloat16_tEfNS_4arch4Sm90ELb0ELb1ELb0ELb1ELb0ELb0ELb0ELb1ELb1ELb1ELb1ELb0EEENS1_21CollectiveEpilogueFwdINS6_IJSA_SC_SB_EEES9_SE_SG_Li384ELb1ELb1ELb1ELb0EEENS1_36VarlenDynamicPersistentTileSchedulerILi192ELi128ELi384ELi128ELb1ELb1ELb1ELb1ELb0ELb1EEEEEEEEEvNT_6ParamsE:
	.zero		3584


//--------------------- .nv.constant0._ZN7cutlass13device_kernelIN5flash11enable_sm90INS1_16FlashAttnFwdSm90INS1_25CollectiveMainloopFwdSm90ILi2EN4cute5tupleIJNS5_1CILi1EEES8_S8_EEENS6_IJNS7_ILi192EEENS7_ILi128EEENS7_ILi64EEEEEELi64ENS_10bfloat16_tEfNS_4arch4Sm90ELb0ELb1ELb0ELb1ELb0ELb1ELb0ELb1ELb1ELb1ELb1ELb0EEENS1_21CollectiveEpilogueFwdINS6_IJSA_SC_SB_EEES9_SE_SG_Li384ELb1ELb1ELb1ELb0EEENS1_36VarlenDynamicPersistentTileSchedulerILi192ELi128ELi384ELi128ELb1ELb1ELb1ELb1ELb0ELb1EEEEEEEEEvNT_6ParamsE --------------------------
	.section	.nv.constant0._ZN7cutlass13device_kernelIN5flash11enable_sm90INS1_16FlashAttnFwdSm90INS1_25CollectiveMainloopFwdSm90ILi2EN4cute5tupleIJNS5_1CILi1EEES8_S8_EEENS6_IJNS7_ILi192EEENS7_ILi128EEENS7_ILi64EEEEEELi64ENS_10bfloat16_tEfNS_4arch4Sm90ELb0ELb1ELb0ELb1ELb0ELb1ELb0ELb1ELb1ELb1ELb1ELb0EEENS1_21CollectiveEpilogueFwdINS6_IJSA_SC_SB_EEES9_SE_SG_Li384ELb1ELb1ELb1ELb0EEENS1_36VarlenDynamicPersistentTileSchedulerILi192ELi128ELi384ELi128ELb1ELb1ELb1ELb1ELb0ELb1EEEEEEEEEvNT_6ParamsE,"a",@progbits
	.sectionflags	@""
	.align	4
.nv.constant0._ZN7cutlass13device_kernelIN5flash11enable_sm90INS1_16FlashAttnFwdSm90INS1_25CollectiveMainloopFwdSm90ILi2EN4cute5tupleIJNS5_1CILi1EEES8_S8_EEENS6_IJNS7_ILi192EEENS7_ILi128EEENS7_ILi64EEEEEELi64ENS_10bfloat16_tEfNS_4arch4Sm90ELb0ELb1ELb0ELb1ELb0ELb1ELb0ELb1ELb1ELb1ELb1ELb0EEENS1_21CollectiveEpilogueFwdINS6_IJSA_SC_SB_EEES9_SE_SG_Li384ELb1ELb1ELb1ELb0EEENS1_36VarlenDynamicPersistentTileSchedulerILi192ELi128ELi384ELi128ELb1ELb1ELb1ELb1ELb0ELb1EEEEEEEEEvNT_6ParamsE:
	.zero		3584


//--------------------- .nv.constant0._ZN7cutlass13device_kernelIN5flash11enable_sm90INS1_16FlashAttnFwdSm90INS1_25CollectiveMainloopFwdSm90ILi2EN4cute5tupleIJNS5_1CILi1EEES8_S8_EEENS6_IJNS7_ILi192EEENS7_ILi128EEENS7_ILi64EEEEEELi64ENS_10bfloat16_tEfNS_4arch4Sm90ELb1ELb0ELb0ELb0ELb0ELb0ELb0ELb1ELb1ELb1ELb1ELb0EEENS1_21CollectiveEpilogueFwdINS6_IJSA_SC_SB_EEES9_SE_SG_Li384ELb0ELb1ELb1ELb0EEENS1_19SingleTileSchedulerILb0ELb1ELb1ELi192EEEEEEEEEvNT_6ParamsE --------------------------
	.section	.nv.constant0._ZN7cutlass13device_kernelIN5flash11enable_sm90INS1_16FlashAttnFwdSm90INS1_25CollectiveMainloopFwdSm90ILi2EN4cute5tupleIJNS5_1CILi1EEES8_S8_EEENS6_IJNS7_ILi192EEENS7_ILi128EEENS7_ILi64EEEEEELi64ENS_10bfloat16_tEfNS_4arch4Sm90ELb1ELb0ELb0ELb0ELb0ELb0ELb0ELb1ELb1ELb1ELb1ELb0EEENS1_21CollectiveEpilogueFwdINS6_IJSA_SC_SB_EEES9_SE_SG_Li384ELb0ELb1ELb1ELb0EEENS1_19SingleTileSchedulerILb0ELb1ELb1ELi192EEEEEEEEEvNT_6ParamsE,"a",@progbits
	.sectionflags	@""
	.align	4
.nv.constant0._ZN7cutlass13device_kernelIN5flash11enable_sm90INS1_16FlashAttnFwdSm90INS1_25CollectiveMainloopFwdSm90ILi2EN4cute5tupleIJNS5_1CILi1EEES8_S8_EEENS6_IJNS7_ILi192EEENS7_ILi128EEENS7_ILi64EEEEEELi64ENS_10bfloat16_tEfNS_4arch4Sm90ELb1ELb0ELb0ELb0ELb0ELb0ELb0ELb1ELb1ELb1ELb1ELb0EEENS1_21CollectiveEpilogueFwdINS6_IJSA_SC_SB_EEES9_SE_SG_Li384ELb0ELb1ELb1ELb0EEENS1_19SingleTileSchedulerILb0ELb1ELb1ELi192EEEEEEEEEvNT_6ParamsE:
	.zero		3456


//--------------------- .nv.constant0._ZN7cutlass13device_kernelIN5flash11enable_sm90INS1_16FlashAttnFwdSm90INS1_25CollectiveMainloopFwdSm90ILi2EN4cute5tupleIJNS5_1CILi1EEES8_S8_EEENS6_IJNS7_ILi192EEENS7_ILi128EEENS7_ILi64EEEEEELi64ENS_10bfloat16_tEfNS_4arch4Sm90ELb1ELb0ELb0ELb1ELb0ELb0ELb0ELb1ELb1ELb1ELb1ELb0EEENS1_21CollectiveEpilogueFwdINS6_IJSA_SC_SB_EEES9_SE_SG_Li384ELb1ELb1ELb1ELb0EEENS1_36VarlenDynamicPersistentTileSchedulerILi192ELi128ELi384ELi128ELb1ELb1ELb1ELb1ELb1ELb1EEEEEEEEEvNT_6ParamsE --------------------------
	.section	.nv.constant0._ZN7cutlass13device_kernelIN5flash11enable_sm90INS1_16FlashAttnFwdSm90INS1_25CollectiveMainloopFwdSm90ILi2EN4cute5tupleIJNS5_1CILi1EEES8_S8_EEENS6_IJNS7_ILi192EEENS7_ILi128EEENS7_ILi64EEEEEELi64ENS_10bfloat16_tEfNS_4arch4Sm90ELb1ELb0ELb0ELb1ELb0ELb0ELb0ELb1ELb1ELb1ELb1ELb0EEENS1_21CollectiveEpilogueFwdINS6_IJSA_SC_SB_EEES9_SE_SG_Li384ELb1ELb1ELb1ELb0EEENS1_36VarlenDynamicPersistentTileSchedulerILi192ELi128ELi384ELi128ELb1ELb1ELb1ELb1ELb1ELb1EEEEEEEEEvNT_6ParamsE,"a",@progbits
	.sectionflags	@""
	.align	4
.nv.constant0._ZN7cutlass13device_kernelIN5flash11enable_sm90INS1_16FlashAttnFwdSm90INS1_25CollectiveMainloopFwdSm90ILi2EN4cute5tupleIJNS5_1CILi1EEES8_S8_EEENS6_IJNS7_ILi192EEENS7_ILi128EEENS7_ILi64EEEEEELi64ENS_10bfloat16_tEfNS_4arch4Sm90ELb1ELb0ELb0ELb1ELb0ELb0ELb0ELb1ELb1ELb1ELb1ELb0EEENS1_21CollectiveEpilogueFwdINS6_IJSA_SC_SB_EEES9_SE_SG_Li384ELb1ELb1ELb1ELb0EEENS1_36VarlenDynamicPersistentTileSchedulerILi192ELi128ELi384ELi128ELb1ELb1ELb1ELb1ELb1ELb1EEEEEEEEEvNT_6ParamsE:
	.zero		3584


//--------------------- .nv.constant0._ZN7cutlass13device_kernelIN5flash11enable_sm90INS1_16FlashAttnFwdSm90INS1_25CollectiveMainloopFwdSm90ILi2EN4cute5tupleIJNS5_1CILi1EEES8_S8_EEENS6_IJNS7_ILi192EEENS7_ILi128EEENS7_ILi64EEEEEELi64ENS_10bfloat16_tEfNS_4arch4Sm90ELb1ELb0ELb0ELb1ELb0ELb1ELb0ELb1ELb1ELb1ELb1ELb0EEENS1_21CollectiveEpilogueFwdINS6_IJSA_SC_SB_EEES9_SE_SG_Li384ELb1ELb1ELb1ELb0EEENS1_36VarlenDynamicPersistentTileSchedulerILi192ELi128ELi384ELi128ELb1ELb1ELb1ELb1ELb1ELb1EEEEEEEEEvNT_6ParamsE --------------------------
	.section	.nv.constant0._ZN7cutlass13device_kernelIN5flash11enable_sm90INS1_16FlashAttnFwdSm90INS1_25CollectiveMainloopFwdSm90ILi2EN4cute5tupleIJNS5_1CILi1EEES8_S8_EEENS6_IJNS7_ILi192EEENS7_ILi128EEENS7_ILi64EEEEEELi64ENS_10bfloat16_tEfNS_4arch4Sm90ELb1ELb0ELb0ELb1ELb0ELb1ELb0ELb1ELb1ELb1ELb1ELb0EEENS1_21CollectiveEpilogueFwdINS6_IJSA_SC_SB_EEES9_SE_SG_Li384ELb1ELb1ELb1ELb0EEENS1_36VarlenDynamicPersistentTileSchedulerILi192ELi128ELi384ELi128ELb1ELb1ELb1ELb1ELb1ELb1EEEEEEEEEvNT_6ParamsE,"a",@progbits
	.sectionflags	@""
	.align	4
.nv.constant0._ZN7cutlass13device_kernelIN5flash11enable_sm90INS1_16FlashAttnFwdSm90INS1_25CollectiveMainloopFwdSm90ILi2EN4cute5tupleIJNS5_1CILi1EEES8_S8_EEENS6_IJNS7_ILi192EEENS7_ILi128EEENS7_ILi64EEEEEELi64ENS_10bfloat16_tEfNS_4arch4Sm90ELb1ELb0ELb0ELb1ELb0ELb1ELb0ELb1ELb1ELb1ELb1ELb0EEENS1_21CollectiveEpilogueFwdINS6_IJSA_SC_SB_EEES9_SE_SG_Li384ELb1ELb1ELb1ELb0EEENS1_36VarlenDynamicPersistentTileSchedulerILi192ELi128ELi384ELi128ELb1ELb1ELb1ELb1ELb1ELb1EEEEEEEEEvNT_6ParamsE:
	.zero		3584


//--------------------- SYMBOLS --------------------------

	.type		.nv.reservedSmem.offset0,@object
	.size		.nv.reservedSmem.offset0,0x4
